def matmul_kernel(
    a_ptr,
    b_ptr,
    c_ptr,
    M,
    N,
    K,
    stride_am,
    stride_ak,
    stride_bk,
    stride_bn,
    stride_cm,
    stride_cn,
    BLOCK_M: tl.constexpr,
    BLOCK_N: tl.constexpr,
    BLOCK_K: tl.constexpr,
    GROUP_M: tl.constexpr,
):
    pid = tl.program_id(axis=0)
    num_pid_m = tl.cdiv(M, BLOCK_M)
    num_pid_n = tl.cdiv(N, BLOCK_N)
    num_pid_in_group = GROUP_M * num_pid_n
    group_id = pid // num_pid_in_group
    first_pid_m = group_id * GROUP_M
    group_size_m = min(num_pid_m - first_pid_m, GROUP_M)
    pid_m = first_pid_m + ((pid % num_pid_in_group) % group_size_m)
    pid_n = (pid % num_pid_in_group) // group_size_m

    offs_am = (pid_m * BLOCK_M + tl.arange(0, BLOCK_M)) % M
    offs_bn = (pid_n * BLOCK_N + tl.arange(0, BLOCK_N)) % N
    offs_k = tl.arange(0, BLOCK_K)
    a_ptrs = a_ptr + offs_am[:, None] * stride_am + offs_k[None, :] * stride_ak
    b_ptrs = b_ptr + offs_k[:, None] * stride_bk + offs_bn[None, :] * stride_bn

    acc = tl.zeros((BLOCK_M, BLOCK_N), dtype=tl.float32)
    for kk in range(0, tl.cdiv(K, BLOCK_K)):
        a = tl.load(a_ptrs, mask=offs_k[None, :] < K - kk * BLOCK_K, other=0.0)
        b = tl.load(b_ptrs, mask=offs_k[:, None] < K - kk * BLOCK_K, other=0.0)
        acc = tl.dot(a, b, acc)
        a_ptrs += BLOCK_K * stride_ak
        b_ptrs += BLOCK_K * stride_bk

    c = acc.to(c_ptr.dtype.element_ty)
    offs_cm = pid_m * BLOCK_M + tl.arange(0, BLOCK_M)
    offs_cn = pid_n * BLOCK_N + tl.arange(0, BLOCK_N)
    c_ptrs = c_ptr + offs_cm[:, None] * stride_cm + offs_cn[None, :] * stride_cn
    mask = (offs_cm[:, None] < M) & (offs_cn[None, :] < N)
    tl.store(c_ptrs, c, mask=mask)

# config = {"BLOCK_K": 128, "BLOCK_M": 128, "BLOCK_N": 128, "GROUP_M": 8, "arch": "sm_100", "dtype": "fp16", "num_ctas": 2, "num_stages": 3, "num_warps": 4}
# arch = sm_100


// ===== COMPILED SASS (sm_100a) =====

	.target	sm_100a

	.elftype	@"ET_EXEC"


//--------------------- .note.nv.tkinfo           --------------------------
	.section	.note.nv.tkinfo,"",@"SHT_NOTE"
	.sectionflags	@"SHF_NOTE_NV_TKINFO"
	.tkinfo
        /*0018*/ 	.word	0x00000081
        /*0030*/ 	.string	""
        /*0030*/ 	.string	"ptxas-blackwell"
        /*0030*/ 	.string	"Cuda compilation tools, release 12.9, V12.9.86"
        /*0030*/ 	.string	"Build cuda_12.9.r12.9/compiler.36037853_0"
        /*0030*/ 	.string	"-v  -suppress-debug-info  -lineinfo  -arch sm_100a "



//--------------------- .note.nv.cuver            --------------------------
	.section	.note.nv.cuver,"",@"SHT_NOTE"
	.sectionflags	@"SHF_NOTE_NV_CUVER"
        /*0018*/ 	.short	0x0001
        /*001a*/ 	.short	0x0064
        /*001c*/ 	.short	0x0001
        /*001e*/ 	.short	0x0000
        /*0020*/ 	.short	0x0001
        /*0022*/ 	.short	0x0000


//--------------------- .nv.info                  --------------------------
	.section	.nv.info,"",@"SHT_CUDA_INFO"
	.align	4


	//----- nvinfo : EIATTR_REGCOUNT
	.align		4
        /*0000*/ 	.byte	0x04, 0x2f
        /*0002*/ 	.short	(.L_4 - .L_3)
	.align		4
.L_3:
        /*0004*/ 	.word	index@(matmul_kernel)
        /*0008*/ 	.word	0x00000060


	//----- nvinfo : EIATTR_FRAME_SIZE
	.align		4
.L_4:
        /*000c*/ 	.byte	0x04, 0x11
        /*000e*/ 	.short	(.L_6 - .L_5)
	.align		4
.L_5:
        /*0010*/ 	.word	index@($__internal_2_$__cuda_sm10x_tcgen05_guardrail_trap_unallocated_columns_being_dealloced)
        /*0014*/ 	.word	0x000008b0


	//----- nvinfo : EIATTR_FRAME_SIZE
	.align		4
.L_6:
        /*0018*/ 	.byte	0x04, 0x11
        /*001a*/ 	.short	(.L_8 - .L_7)
	.align		4
.L_7:
        /*001c*/ 	.word	index@($__internal_1_$__cuda_sm10x_tcgen05_guardrail_trap_phase_invalid_during_alloc)
        /*0020*/ 	.word	0x000008b0


	//----- nvinfo : EIATTR_FRAME_SIZE
	.align		4
.L_8:
        /*0024*/ 	.byte	0x04, 0x11
        /*0026*/ 	.short	(.L_10 - .L_9)
	.align		4
.L_9:
        /*0028*/ 	.word	index@($__internal_0_$__cuda_sm10x_tcgen05_guardrail_trap_col_being_dealloced_not_returned_by_alloc)
        /*002c*/ 	.word	0x000008b0


	//----- nvinfo : EIATTR_FRAME_SIZE
	.align		4
.L_10:
        /*0030*/ 	.byte	0x04, 0x11
        /*0032*/ 	.short	(.L_12 - .L_11)
	.align		4
.L_11:
        /*0034*/ 	.word	index@(matmul_kernel)
        /*0038*/ 	.word	0x000008b0


	//----- nvinfo : EIATTR_MIN_STACK_SIZE
	.align		4
.L_12:
        /*003c*/ 	.byte	0x04, 0x12
        /*003e*/ 	.short	(.L_14 - .L_13)
	.align		4
.L_13:
        /*0040*/ 	.word	index@(matmul_kernel)
        /*0044*/ 	.word	0x000008b0
.L_14:


//--------------------- .nv.info.matmul_kernel    --------------------------
	.section	.nv.info.matmul_kernel,"",@"SHT_CUDA_INFO"
	.sectionflags	@""
	.align	4


	//----- nvinfo : EIATTR_CUDA_API_VERSION
	.align		4
        /*0000*/ 	.byte	0x04, 0x37
        /*0002*/ 	.short	(.L_16 - .L_15)
.L_15:
        /*0004*/ 	.word	0x00000081


	//----- nvinfo : EIATTR_KPARAM_INFO
	.align		4
.L_16:
        /*0008*/ 	.byte	0x04, 0x17
        /*000a*/ 	.short	(.L_18 - .L_17)
.L_17:
        /*000c*/ 	.word	0x00000000
        /*0010*/ 	.short	0x000d
        /*0012*/ 	.short	0x0048
        /*0014*/ 	.byte	0x00, 0xf4, 0x21, 0x00


	//----- nvinfo : EIATTR_KPARAM_INFO
	.align		4
.L_18:
        /*0018*/ 	.byte	0x04, 0x17
        /*001a*/ 	.short	(.L_20 - .L_19)
.L_19:
        /*001c*/ 	.word	0x00000000
        /*0020*/ 	.short	0x000c
        /*0022*/ 	.short	0x0040
        /*0024*/ 	.byte	0x00, 0xf4, 0x21, 0x00


	//----- nvinfo : EIATTR_KPARAM_INFO
	.align		4
.L_20:
        /*0028*/ 	.byte	0x04, 0x17
        /*002a*/ 	.short	(.L_22 - .L_21)
.L_21:
        /*002c*/ 	.word	0x00000000
        /*0030*/ 	.short	0x000b
        /*0032*/ 	.short	0x0038
        /*0034*/ 	.byte	0x00, 0xf0, 0x11, 0x00


	//----- nvinfo : EIATTR_KPARAM_INFO
	.align		4
.L_22:
        /*0038*/ 	.byte	0x04, 0x17
        /*003a*/ 	.short	(.L_24 - .L_23)
.L_23:
        /*003c*/ 	.word	0x00000000
        /*0040*/ 	.short	0x000a
        /*0042*/ 	.short	0x0034
        /*0044*/ 	.byte	0x00, 0xf0, 0x11, 0x00


	//----- nvinfo : EIATTR_KPARAM_INFO
	.align		4
.L_24:
        /*0048*/ 	.byte	0x04, 0x17
        /*004a*/ 	.short	(.L_26 - .L_25)
.L_25:
        /*004c*/ 	.word	0x00000000
        /*0050*/ 	.short	0x0009
        /*0052*/ 	.short	0x0030
        /*0054*/ 	.byte	0x00, 0xf0, 0x11, 0x00


	//----- nvinfo : EIATTR_KPARAM_INFO
	.align		4
.L_26:
        /*0058*/ 	.byte	0x04, 0x17
        /*005a*/ 	.short	(.L_28 - .L_27)
.L_27:
        /*005c*/ 	.word	0x00000000
        /*0060*/ 	.short	0x0008
        /*0062*/ 	.short	0x002c
        /*0064*/ 	.byte	0x00, 0xf0, 0x11, 0x00


	//----- nvinfo : EIATTR_KPARAM_INFO
	.align		4
.L_28:
        /*0068*/ 	.byte	0x04, 0x17
        /*006a*/ 	.short	(.L_30 - .L_29)
.L_29:
        /*006c*/ 	.word	0x00000000
        /*0070*/ 	.short	0x0007
        /*0072*/ 	.short	0x0028
        /*0074*/ 	.byte	0x00, 0xf0, 0x11, 0x00


	//----- nvinfo : EIATTR_KPARAM_INFO
	.align		4
.L_30:
        /*0078*/ 	.byte	0x04, 0x17
        /*007a*/ 	.short	(.L_32 - .L_31)
.L_31:
        /*007c*/ 	.word	0x00000000
        /*0080*/ 	.short	0x0006
        /*0082*/ 	.short	0x0024
        /*0084*/ 	.byte	0x00, 0xf0, 0x11, 0x00


	//----- nvinfo : EIATTR_KPARAM_INFO
	.align		4
.L_32:
        /*0088*/ 	.byte	0x04, 0x17
        /*008a*/ 	.short	(.L_34 - .L_33)
.L_33:
        /*008c*/ 	.word	0x00000000
        /*0090*/ 	.short	0x0005
        /*0092*/ 	.short	0x0020
        /*0094*/ 	.byte	0x00, 0xf0, 0x11, 0x00


	//----- nvinfo : EIATTR_KPARAM_INFO
	.align		4
.L_34:
        /*0098*/ 	.byte	0x04, 0x17
        /*009a*/ 	.short	(.L_36 - .L_35)
.L_35:
        /*009c*/ 	.word	0x00000000
        /*00a0*/ 	.short	0x0004
        /*00a2*/ 	.short	0x001c
        /*00a4*/ 	.byte	0x00, 0xf0, 0x11, 0x00


	//----- nvinfo : EIATTR_KPARAM_INFO
	.align		4
.L_36:
        /*00a8*/ 	.byte	0x04, 0x17
        /*00aa*/ 	.short	(.L_38 - .L_37)
.L_37:
        /*00ac*/ 	.word	0x00000000
        /*00b0*/ 	.short	0x0003
        /*00b2*/ 	.short	0x0018
        /*00b4*/ 	.byte	0x00, 0xf0, 0x11, 0x00


	//----- nvinfo : EIATTR_KPARAM_INFO
	.align		4
.L_38:
        /*00b8*/ 	.byte	0x04, 0x17
        /*00ba*/ 	.short	(.L_40 - .L_39)
.L_39:
        /*00bc*/ 	.word	0x00000000
        /*00c0*/ 	.short	0x0002
        /*00c2*/ 	.short	0x0010
        /*00c4*/ 	.byte	0x00, 0xf4, 0x21, 0x00


	//----- nvinfo : EIATTR_KPARAM_INFO
	.align		4
.L_40:
        /*00c8*/ 	.byte	0x04, 0x17
        /*00ca*/ 	.short	(.L_42 - .L_41)
.L_41:
        /*00cc*/ 	.word	0x00000000
        /*00d0*/ 	.short	0x0001
        /*00d2*/ 	.short	0x0008
        /*00d4*/ 	.byte	0x00, 0xf4, 0x21, 0x00


	//----- nvinfo : EIATTR_KPARAM_INFO
	.align		4
.L_42:
        /*00d8*/ 	.byte	0x04, 0x17
        /*00da*/ 	.short	(.L_44 - .L_43)
.L_43:
        /*00dc*/ 	.word	0x00000000
        /*00e0*/ 	.short	0x0000
        /*00e2*/ 	.short	0x0000
        /*00e4*/ 	.byte	0x00, 0xf4, 0x21, 0x00


	//----- nvinfo : EIATTR_EXPLICIT_CLUSTER
	.align		4
.L_44:
        /*00e8*/ 	.byte	0x01, 0x3e
	.zero		2


	//----- nvinfo : EIATTR_CTA_PER_CLUSTER
	.align		4
        /*00ec*/ 	.byte	0x04, 0x3d
        /*00ee*/ 	.short	(.L_46 - .L_45)
.L_45:
        /*00f0*/ 	.word	0x00000002
        /*00f4*/ 	.word	0x00000001
        /*00f8*/ 	.word	0x00000001


	//----- nvinfo : EIATTR_AT_ENTRY_FRAGMENTS
	.align		4
.L_46:
        /*00fc*/ 	.byte	0x04, 0x4f
        /*00fe*/ 	.short	(.L_48 - .L_47)


	//   ....[0]....
.L_47:
        /*0100*/ 	.word	0x00000004


	//----- nvinfo : EIATTR_RESERVED_SMEM_USED
	.align		4
.L_48:
        /*0104*/ 	.byte	0x01, 0x41
	.zero		2


	//----- nvinfo : EIATTR_SPARSE_MMA_MASK
	.align		4
        /*0108*/ 	.byte	0x03, 0x50
        /*010a*/ 	.short	0x0000


	//----- nvinfo : EIATTR_TCGEN05_1CTA_USED
	.align		4
        /*010c*/ 	.byte	0x01, 0x51
	.zero		2


	//----- nvinfo : EIATTR_MAXREG_COUNT
	.align		4
        /*0110*/ 	.byte	0x03, 0x1b
        /*0112*/ 	.short	0x00ff


	//----- nvinfo : EIATTR_NUM_BARRIERS
	.align		4
        /*0114*/ 	.byte	0x02, 0x4c
        /*0116*/ 	.byte	0x01
	.zero		1


	//----- nvinfo : EIATTR_ANNOTATIONS
	.align		4
        /*0118*/ 	.byte	0x04, 0x55
        /*011a*/ 	.short	(.L_50 - .L_49)


	//   ....[0]....
.L_49:
        /*011c*/ 	.word	0x00000001
        /*0120*/ 	.byte	0xd0, 0x03, 0x00, 0x00, 0x01, 0x00, 0x00, 0x00, 0x90, 0x09, 0x00, 0x00, 0x01, 0x00, 0x00, 0x00
        /* <DEDUP_REMOVED lines=979> */
        /*3e60*/ 	.byte	0x30, 0xa9, 0x01, 0x00, 0x01, 0x00, 0x00, 0x00, 0x50, 0xa9, 0x01, 0x00


	//----- nvinfo : EIATTR_INT_WARP_WIDE_INSTR_OFFSETS
	.align		4
.L_50:
        /*3e6c*/ 	.byte	0x04, 0x31
        /*3e6e*/ 	.short	(.L_52 - .L_51)


	//   ....[0]....
.L_51:
        /*3e70*/ 	.word	0x00004950


	//   ....[1]....
        /*3e74*/ 	.word	0x00004980


	//   ....[2]....
        /*3e78*/ 	.word	0x0000ae10


	//   ....[3]....
        /*3e7c*/ 	.word	0x0001ae50


	//   ....[4]....
        /*3e80*/ 	.word	0x0001aea0


	//----- nvinfo : EIATTR_COOP_GROUP_MASK_REGIDS
	.align		4
.L_52:
        /*3e84*/ 	.byte	0x04, 0x29
        /*3e86*/ 	.short	(.L_54 - .L_53)


	//   ....[0]....
.L_53:
        /*3e88*/ 	.word	0xffffffff


	//   ....[1]....
        /*3e8c*/ 	.word	0xffffffff


	//   ....[2]....
        /*3e90*/ 	.word	0xffffffff


	//   ....[3]....
        /*3e94*/ 	.word	0xffffffff


	//----- nvinfo : EIATTR_COOP_GROUP_INSTR_OFFSETS
	.align		4
.L_54:
        /*3e98*/ 	.byte	0x04, 0x28
        /*3e9a*/ 	.short	(.L_56 - .L_55)


	//   ....[0]....
.L_55:
        /*3e9c*/ 	.word	0x00000070


	//   ....[1]....
        /*3ea0*/ 	.word	0x00000330


	//   ....[2]....
        /*3ea4*/ 	.word	0x0001ace0


	//   ....[3]....
        /*3ea8*/ 	.word	0x0001af50


	//----- nvinfo : EIATTR_VRC_CTA_INIT_COUNT
	.align		4
.L_56:
        /*3eac*/ 	.byte	0x02, 0x4a
        /*3eae*/ 	.byte	0x80
	.zero		1


	//----- nvinfo : EIATTR_MBARRIER_INSTR_OFFSETS
	.align		4
        /*3eb0*/ 	.byte	0x04, 0x39
        /*3eb2*/ 	.short	(.L_58 - .L_57)


	//   ....[0]....
.L_57:
        /*3eb4*/ 	.word	0x00004b70
        /*3eb8*/ 	.word	0x000000ff
        /*3ebc*/ 	.word	0x00000000
        /*3ec0*/ 	.short	0x0100
        /*3ec2*/ 	.byte	0x06
	.zero		1


	//   ....[1]....
        /*3ec4*/ 	.word	0x0000ae40
        /*3ec8*/ 	.word	0x000000ff
        /*3ecc*/ 	.word	0x00008008
        /*3ed0*/ 	.short	0x0100
        /*3ed2*/ 	.byte	0x09
	.zero		1


	//   ....[2]....
        /*3ed4*/ 	.word	0x000157a0
        /*3ed8*/ 	.word	0x000000ff
        /*3edc*/ 	.word	0x00000000
        /*3ee0*/ 	.short	0x010a
        /*3ee2*/ 	.byte	0x06
	.zero		1


	//   ....[3]....
        /*3ee4*/ 	.word	0x000190c0
        /*3ee8*/ 	.word	0x000000ff
        /*3eec*/ 	.word	0x00000000
        /*3ef0*/ 	.short	0x010a
        /*3ef2*/ 	.byte	0x06
	.zero		1


	//   ....[4]....
        /*3ef4*/ 	.word	0x00019170
        /*3ef8*/ 	.word	0x000000ff
        /*3efc*/ 	.word	0x00008000
        /*3f00*/ 	.short	0x0108
        /*3f02*/ 	.byte	0x09
	.zero		1


	//   ....[5]....
        /*3f04*/ 	.word	0x00019210
        /*3f08*/ 	.word	0x000000ff
        /*3f0c*/ 	.word	0x00008008
        /*3f10*/ 	.short	0x0108
        /*3f12*/ 	.byte	0x09
	.zero		1


	//   ....[6]....
        /*3f14*/ 	.word	0x0001af70
        /*3f18*/ 	.word	0x000000ff
        /*3f1c*/ 	.word	0x00000000
        /*3f20*/ 	.short	0x010a
        /*3f22*/ 	.byte	0x06
	.zero		1


	//   ....[7]....
        /*3f24*/ 	.word	0x0001afa0
        /*3f28*/ 	.word	0x000000ff
        /*3f2c*/ 	.word	0x00000000
        /*3f30*/ 	.short	0x010a
        /*3f32*/ 	.byte	0x06
	.zero		1


	//----- nvinfo : EIATTR_NUM_MBARRIERS
	.align		4
.L_58:
        /*3f34*/ 	.byte	0x03, 0x38
        /*3f36*/ 	.short	0x0002


	//----- nvinfo : EIATTR_EXIT_INSTR_OFFSETS
	.align		4
        /*3f38*/ 	.byte	0x04, 0x1c
        /*3f3a*/ 	.short	(.L_60 - .L_59)


	//   ....[0]....
.L_59:
        /*3f3c*/ 	.word	0x0001af60


	//----- nvinfo : EIATTR_REQNTID
	.align		4
.L_60:
        /*3f40*/ 	.byte	0x04, 0x10
        /*3f42*/ 	.short	(.L_62 - .L_61)
.L_61:
        /*3f44*/ 	.word	0x00000080
        /*3f48*/ 	.word	0x00000001
        /*3f4c*/ 	.word	0x00000001


	//----- nvinfo : EIATTR_CRS_STACK_SIZE
	.align		4
.L_62:
        /*3f50*/ 	.byte	0x04, 0x1e
        /*3f52*/ 	.short	(.L_64 - .L_63)
.L_63:
        /*3f54*/ 	.word	0x00000000


	//----- nvinfo : EIATTR_CBANK_PARAM_SIZE
	.align		4
.L_64:
        /*3f58*/ 	.byte	0x03, 0x19
        /*3f5a*/ 	.short	0x0050


	//----- nvinfo : EIATTR_PARAM_CBANK
	.align		4
        /*3f5c*/ 	.byte	0x04, 0x0a
        /*3f5e*/ 	.short	(.L_66 - .L_65)
	.align		4
.L_65:
        /*3f60*/ 	.word	index@(.nv.constant0.matmul_kernel)
        /*3f64*/ 	.short	0x0380
        /*3f66*/ 	.short	0x0050


	//----- nvinfo : EIATTR_SW_WAR
	.align		4
.L_66:
        /*3f68*/ 	.byte	0x04, 0x36
        /*3f6a*/ 	.short	(.L_68 - .L_67)
.L_67:
        /*3f6c*/ 	.word	0x00000008
.L_68:


//--------------------- .nv.compat                --------------------------
	.section	.nv.compat,"",@"SHT_CUDA_COMPAT_INFO"
	.align	4
        /*0000*/ 	.byte	0x02, 0x02, 0x02, 0x00, 0x02, 0x05, 0x05, 0x00, 0x02, 0x03, 0x00, 0x00, 0x02, 0x06, 0x01, 0x00


//--------------------- .nv.callgraph             --------------------------
	.section	.nv.callgraph,"",@"SHT_CUDA_CALLGRAPH"
	.align	4
	.sectionentsize	8
	.align		4
        /*0000*/ 	.word	0x00000000
	.align		4
        /*0004*/ 	.word	0xffffffff
	.align		4
        /*0008*/ 	.word	0x00000000
	.align		4
        /*000c*/ 	.word	0xfffffffe
	.align		4
        /*0010*/ 	.word	0x00000000
	.align		4
        /*0014*/ 	.word	0xfffffffd
	.align		4
        /*0018*/ 	.word	0x00000000
	.align		4
        /*001c*/ 	.word	0xfffffffc


//--------------------- .text.matmul_kernel       --------------------------
	.section	.text.matmul_kernel,"ax",@progbits
	.align	128
        .global         matmul_kernel
        .type           matmul_kernel,@function
        .size           matmul_kernel,(.L_x_21 - matmul_kernel)
        .other          matmul_kernel,@"STO_CUDA_ENTRY STV_DEFAULT"
matmul_kernel:
.text.matmul_kernel:
[----:B------:R-:W0:Y:S01]  /*0000*/  LDC R1, c[0x0][0x37c] ;  /* 0x0000df00ff017b82 */ /* 0x000e220000000800 */
[----:B------:R-:W1:Y:S01]  /*0010*/  S2R R0, SR_TID.X ;  /* 0x0000000000007919 */ /* 0x000e620000002100 */
[----:B0-----:R-:W-:Y:S01]  /*0020*/  VIADD R1, R1, 0xfffff750 ;  /* 0xfffff75001017836 */ /* 0x001fe20000000000 */
[----:B-1----:R-:W-:-:S13]  /*0030*/  ISETP.GE.U32.AND P0, PT, R0, 0x20, PT ;  /* 0x000000200000780c */ /* 0x002fda0003f06070 */
[----:B------:R-:W-:Y:S02]  /*0040*/  VOTEU.ANY UP0, P0 ;  /* 0x0000000000ff7886 */ /* 0x000fe40000000100 */
[----:B------:R-:W-:Y:S05]  /*0050*/  BRA.U UP0, `(.L_x_0) ;  /* 0x0000000100b87547 */ /* 0x000fea000b800000 */
[----:B------:R-:W0:Y:S01]  /*0060*/  S2UR UR6, SR_CgaCtaId ;  /* 0x00000000000679c3 */ /* 0x000e220000008800 */
[----:B------:R-:W-:Y:S01]  /*0070*/  NOP ;  /* 0x0000000000007918 */ /* 0x000fe20000000000 */
[----:B------:R-:W-:Y:S02]  /*0080*/  UMOV UR4, 0x40 ;  /* 0x0000004000047882 */ /* 0x000fe40000000000 */
[----:B0-----:R-:W-:-:S09]  /*0090*/  ULEA UR4, UR6, UR4, 0x18 ;  /* 0x0000000406047291 */ /* 0x001fd2000f8ec0ff */
[----:B------:R-:W0:Y:S01]  /*00a0*/  LDS.U8 R0, [UR4] ;  /* 0x00000004ff007984 */ /* 0x000e220008000000 */
[----:B------:R-:W-:Y:S02]  /*00b0*/  UMOV UR4, 0x400 ;  /* 0x0000040000047882 */ /* 0x000fe40000000000 */
[----:B------:R-:W-:Y:S01]  /*00c0*/  ULEA UR4, UR6, UR4, 0x18 ;  /* 0x0000000406047291 */ /* 0x000fe2000f8ec0ff */
[----:B0-----:R-:W-:-:S13]  /*00d0*/  ISETP.NE.AND P0, PT, R0, RZ, PT ;  /* 0x000000ff0000720c */ /* 0x001fda0003f05270 */
[----:B------:R-:W-:Y:S05]  /*00e0*/  @P0 BRA `(.L_x_1) ;  /* 0x00000000007c0947 */ /* 0x000fea0003800000 */
[----:B------:R-:W-:-:S13]  /*00f0*/  ELECT P0, URZ, PT ;  /* 0x0000000000ff782f */ /* 0x000fda0003800000 */
[----:B------:R-:W-:Y:S05]  /*0100*/  @!P0 BRA `(.L_x_2) ;  /* 0x0000000000848947 */ /* 0x000fea0003800000 */
[----:B------:R-:W-:Y:S01]  /*0110*/  UMOV UR5, 0x4 ;  /* 0x0000000400057882 */ /* 0x000fe20000000000 */
[----:B------:R-:W-:Y:S02]  /*0120*/  IMAD.MOV.U32 R4, RZ, RZ, 0x1 ;  /* 0x00000001ff047424 */ /* 0x000fe400078e00ff */
[----:B------:R-:W-:Y:S02]  /*0130*/  IMAD.MOV.U32 R5, RZ, RZ, 0xf ;  /* 0x0000000fff057424 */ /* 0x000fe400078e00ff */
[----:B------:R-:W-:Y:S04]  /*0140*/  DEPBAR.LE SB0, 0x36 ;  /* 0x00008d800000791a */ /* 0x000fe80000000000 */
[----:B------:R-:W0:Y:S02]  /*0150*/  UTCATOMSWS.FIND_AND_SET.ALIGN UP1, UR5, UR5 ;  /* 0x00000005000575e3 */ /* 0x000e240008020800 */
[----:B0-----:R-:W-:-:S04]  /*0160*/  PLOP3.LUT P0, PT, PT, PT, UP1, 0x80, 0x8 ;  /* 0x000000000008781c */ /* 0x001fc80003f0f018 */
[----:B------:R-:W-:-:S04]  /*0170*/  SEL R0, RZ, 0xffffffff, !P0 ;  /* 0xffffffffff007807 */ /* 0x000fc80004000000 */
[----:B------:R-:W-:Y:S01]  /*0180*/  ISETP.NE.AND P0, PT, R0, RZ, PT ;  /* 0x000000ff0000720c */ /* 0x000fe20003f05270 */
[----:B------:R-:W-:-:S12]  /*0190*/  IMAD.U32 R0, RZ, RZ, UR5 ;  /* 0x00000005ff007e24 */ /* 0x000fd8000f8e00ff */
[----:B------:R-:W-:Y:S05]  /*01a0*/  @P0 BRA `(.L_x_3) ;  /* 0x0000000000240947 */ /* 0x000fea0003800000 */
.L_x_4:
[----:B------:R-:W-:Y:S05]  /*01b0*/  NANOSLEEP 0x64 ;  /* 0x000000640000795d */ /* 0x000fea0003800000 */
[----:B------:R-:W-:-:S05]  /*01c0*/  UMOV UR5, 0x4 ;  /* 0x0000000400057882 */ /* 0x000fca0000000000 */
[----:B------:R-:W-:Y:S04]  /*01d0*/  DEPBAR.LE SB0, 0x36 ;  /* 0x00008d800000791a */ /* 0x000fe80000000000 */
[----:B------:R-:W0:Y:S02]  /*01e0*/  UTCATOMSWS.FIND_AND_SET.ALIGN UP1, UR5, UR5 ;  /* 0x00000005000575e3 */ /* 0x000e240008020800 */
[----:B0-----:R-:W-:-:S04]  /*01f0*/  PLOP3.LUT P0, PT, PT, PT, UP1, 0x80, 0x8 ;  /* 0x000000000008781c */ /* 0x001fc80003f0f018 */
[----:B------:R-:W-:-:S04]  /*0200*/  SEL R0, RZ, 0xffffffff, !P0 ;  /* 0xffffffffff007807 */ /* 0x000fc80004000000 */
[----:B------:R-:W-:Y:S01]  /*0210*/  ISETP.NE.AND P0, PT, R0, RZ, PT ;  /* 0x000000ff0000720c */ /* 0x000fe20003f05270 */
[----:B------:R-:W-:-:S12]  /*0220*/  IMAD.U32 R0, RZ, RZ, UR5 ;  /* 0x00000005ff007e24 */ /* 0x000fd8000f8e00ff */
[----:B------:R-:W-:Y:S05]  /*0230*/  @!P0 BRA `(.L_x_4) ;  /* 0xfffffffc00dc8947 */ /* 0x000fea000383ffff */
.L_x_3:
[C---:B------:R-:W-:Y:S01]  /*0240*/  VIADD R3, R0.reuse, 0x10 ;  /* 0x0000001000037836 */ /* 0x040fe20000000000 */
[----:B------:R-:W-:Y:S01]  /*0250*/  UMOV UR5, 0x50 ;  /* 0x0000005000057882 */ /* 0x000fe20000000000 */
[----:B------:R-:W-:Y:S01]  /*0260*/  SHF.L.U32 R2, R5, R0, RZ ;  /* 0x0000000005027219 */ /* 0x000fe200000006ff */
[----:B------:R-:W-:Y:S01]  /*0270*/  ULEA UR5, UR6, UR5, 0x18 ;  /* 0x0000000506057291 */ /* 0x000fe2000f8ec0ff */
[----:B------:R-:W-:Y:S01]  /*0280*/  IMAD.SHL.U32 R0, R0, 0x20, RZ ;  /* 0x0000002000007824 */ /* 0x000fe200078e00ff */
[----:B------:R-:W-:-:S04]  /*0290*/  SHF.L.U32 R3, R4, R3, RZ ;  /* 0x0000000304037219 */ /* 0x000fc800000006ff */
[----:B------:R-:W-:-:S05]  /*02a0*/  LOP3.LUT R2, R3, R2, RZ, 0xfc, !PT ;  /* 0x0000000203027212 */ /* 0x000fca00078efcff */
[----:B------:R0:W-:Y:S04]  /*02b0*/  ATOMS.OR RZ, [UR5], R2 ;  /* 0x00000002ffff798c */ /* 0x0001e8000b000005 */
[----:B------:R0:W-:Y:S01]  /*02c0*/  STS [UR4], R0 ;  /* 0x00000000ff007988 */ /* 0x0001e20008000804 */
[----:B------:R-:W-:Y:S05]  /*02d0*/  BRA `(.L_x_2) ;  /* 0x0000000000107947 */ /* 0x000fea0003800000 */
.L_x_1:
[----:B------:R-:W-:Y:S01]  /*02e0*/  IMAD.MOV.U32 R0, RZ, RZ, -0x1 ;  /* 0xffffffffff007424 */ /* 0x000fe200078e00ff */
[----:B------:R-:W-:-:S04]  /*02f0*/  MOV R2, 0x320 ;  /* 0x0000032000027802 */ /* 0x000fc80000000f00 */
[----:B------:R0:W-:Y:S03]  /*0300*/  STS [UR4], R0 ;  /* 0x00000000ff007988 */ /* 0x0001e60008000804 */
[----:B0-----:R-:W-:Y:S05]  /*0310*/  CALL.REL.NOINC `($__internal_1_$__cuda_sm10x_tcgen05_guardrail_trap_phase_invalid_during_alloc) ;  /* 0x000001ac00387944 */ /* 0x001fea0003c00000 */
.L_x_2:
[----:B------:R-:W-:Y:S05]  /*0320*/  WARPSYNC.ALL ;  /* 0x0000000000007948 */ /* 0x000fea0003800000 */
[----:B------:R-:W-:Y:S01]  /*0330*/  NOP ;  /* 0x0000000000007918 */ /* 0x000fe20000000000 */
.L_x_0:
[----:B0-----:R-:W0:Y:S08]  /*0340*/  LDC.64 R2, c[0x0][0x398] ;  /* 0x0000e600ff027b82 */ /* 0x001e300000000a00 */
[----:B------:R-:W1:Y:S02]  /*0350*/  S2UR UR5, SR_CgaSize ;  /* 0x00000000000579c3 */ /* 0x000e640000008a00 */
[----:B-1----:R-:W-:-:S12]  /*0360*/  UIMAD UR5, UR5, -0xa0, URZ ;  /* 0xffffff60050578a4 */ /* 0x002fd8000f8e02ff */
[----:B------:R-:W1:Y:S01]  /*0370*/  LDCU UR5, c[0x0][UR5+0x2b0] ;  /* 0x00005600050577ac */ /* 0x000e620008000800 */
[----:B------:R-:W-:Y:S01]  /*0380*/  UMOV UR9, 0x400 ;  /* 0x0000040000097882 */ /* 0x000fe20000000000 */
[----:B------:R-:W2:Y:S01]  /*0390*/  LDCU.128 UR12, c[0x0][0x380] ;  /* 0x00007000ff0c77ac */ /* 0x000ea20008000c00 */
[----:B------:R-:W3:Y:S01]  /*03a0*/  S2UR UR4, SR_CTAID.X ;  /* 0x00000000000479c3 */ /* 0x000ee20000002500 */
[----:B0-----:R-:W-:Y:S01]  /*03b0*/  VIADD R0, R3, 0x7f ;  /* 0x0000007f03007836 */ /* 0x001fe20000000000 */
[----:B------:R-:W-:Y:S01]  /*03c0*/  IABS R10, R3 ;  /* 0x00000003000a7213 */ /* 0x000fe20000000000 */
[----:B------:R0:W-:Y:S01]  /*03d0*/  STL [R1+0x7d4], R3 ;  /* 0x0007d40301007387 */ /* 0x0001e20000100800 */
[----:B------:R-:W-:Y:S02]  /*03e0*/  IABS R68, R2 ;  /* 0x0000000200447213 */ /* 0x000fe40000000000 */
[----:B------:R-:W-:Y:S02]  /*03f0*/  SHF.R.S32.HI R5, RZ, 0x1f, R0 ;  /* 0x0000001fff057819 */ /* 0x000fe40000011400 */
[----:B---3--:R-:W-:-:S02]  /*0400*/  I2FP.F32.U32 R7, UR4 ;  /* 0x0000000400077c45 */ /* 0x008fc40008201000 */
[----:B------:R-:W-:-:S03]  /*0410*/  LEA.HI R5, R5, R0, RZ, 0x7 ;  /* 0x0000000005057211 */ /* 0x000fc600078f38ff */
[----:B-1----:R-:W-:Y:S01]  /*0420*/  FMUL R7, R7, UR5 ;  /* 0x0000000507077c20 */ /* 0x002fe20008400000 */
[----:B------:R-:W-:Y:S01]  /*0430*/  SHF.R.S32.HI R5, RZ, 0x7, R5 ;  /* 0x00000007ff057819 */ /* 0x000fe20000011405 */
[----:B------:R-:W1:Y:S04]  /*0440*/  S2UR UR5, SR_CgaCtaId ;  /* 0x00000000000579c3 */ /* 0x000e680000008800 */
[----:B------:R-:W-:Y:S01]  /*0450*/  IMAD.SHL.U32 R6, R5, 0x8, RZ ;  /* 0x0000000805067824 */ /* 0x000fe200078e00ff */
[----:B------:R-:W-:Y:S04]  /*0460*/  F2I.U32.TRUNC.NTZ R7, R7 ;  /* 0x0000000700077305 */ /* 0x000fe8000020f000 */
[----:B------:R-:W-:-:S04]  /*0470*/  IABS R9, R6 ;  /* 0x0000000600097213 */ /* 0x000fc80000000000 */
[----:B------:R-:W3:Y:S01]  /*0480*/  I2F.RP R0, R9 ;  /* 0x0000000900007306 */ /* 0x000ee20000209400 */
[----:B-1----:R-:W-:Y:S02]  /*0490*/  USHF.L.U32 UR4, UR5, 0x6, URZ ;  /* 0x0000000605047899 */ /* 0x002fe400080006ff */
[----:B------:R-:W-:-:S05]  /*04a0*/  ULEA UR9, UR5, UR9, 0x18 ;  /* 0x0000000905097291 */ /* 0x000fca000f8ec0ff */
[----:B---3--:R-:W1:Y:S01]  /*04b0*/  MUFU.RCP R0, R0 ;  /* 0x0000000000007308 */ /* 0x008e620000001000 */
[----:B------:R-:W-:Y:S01]  /*04c0*/  ULOP3.LUT UR4, UR4, 0x40, URZ, 0xc0, !UPT ;  /* 0x0000004004047892 */ /* 0x000fe2000f8ec0ff */
[----:B-1----:R-:W-:Y:S01]  /*04d0*/  VIADD R4, R0, 0xffffffe ;  /* 0x0ffffffe00047836 */ /* 0x002fe20000000000 */
[----:B------:R-:W-:-:S05]  /*04e0*/  IABS R0, R7 ;  /* 0x0000000700007213 */ /* 0x000fca0000000000 */
[----:B------:R1:W3:Y:S02]  /*04f0*/  F2I.FTZ.U32.TRUNC.NTZ R5, R4 ;  /* 0x0000000400057305 */ /* 0x0002e4000021f000 */
[----:B-1----:R-:W-:Y:S02]  /*0500*/  IMAD.MOV.U32 R4, RZ, RZ, RZ ;  /* 0x000000ffff047224 */ /* 0x002fe400078e00ff */
[----:B---3--:R-:W-:-:S04]  /*0510*/  IMAD.MOV R8, RZ, RZ, -R5 ;  /* 0x000000ffff087224 */ /* 0x008fc800078e0a05 */
[----:B------:R-:W-:Y:S01]  /*0520*/  IMAD R11, R8, R9, RZ ;  /* 0x00000009080b7224 */ /* 0x000fe200078e02ff */
[----:B------:R-:W-:-:S03]  /*0530*/  IABS R8, R6 ;  /* 0x0000000600087213 */ /* 0x000fc60000000000 */
[----:B------:R-:W-:-:S04]  /*0540*/  IMAD.HI.U32 R5, R5, R11, R4 ;  /* 0x0000000b05057227 */ /* 0x000fc800078e0004 */
[----:B------:R-:W-:Y:S02]  /*0550*/  IMAD.MOV R4, RZ, RZ, -R8 ;  /* 0x000000ffff047224 */ /* 0x000fe400078e0a08 */
[----:B------:R-:W-:-:S04]  /*0560*/  IMAD.HI.U32 R5, R5, R0, RZ ;  /* 0x0000000005057227 */ /* 0x000fc800078e00ff */
[----:B------:R-:W-:Y:S01]  /*0570*/  IMAD R0, R5, R4, R0 ;  /* 0x0000000405007224 */ /* 0x000fe200078e0200 */
[----:B------:R-:W-:Y:S04]  /*0580*/  BAR.SYNC.DEFER_BLOCKING 0x0 ;  /* 0x0000000000007b1d */ /* 0x000fe80000010000 */
[----:B------:R-:W-:-:S13]  /*0590*/  ISETP.GT.U32.AND P1, PT, R9, R0, PT ;  /* 0x000000000900720c */ /* 0x000fda0003f24070 */
[----:B------:R-:W-:Y:S02]  /*05a0*/  @!P1 IMAD.IADD R0, R0, 0x1, -R9 ;  /* 0x0000000100009824 */ /* 0x000fe400078e0a09 */
[----:B------:R-:W-:Y:S01]  /*05b0*/  @!P1 VIADD R5, R5, 0x1 ;  /* 0x0000000105059836 */ /* 0x000fe20000000000 */
[----:B------:R-:W-:Y:S02]  /*05c0*/  ISETP.NE.AND P1, PT, R6, RZ, PT ;  /* 0x000000ff0600720c */ /* 0x000fe40003f25270 */
[----:B------:R-:W-:Y:S02]  /*05d0*/  ISETP.GE.U32.AND P0, PT, R0, R9, PT ;  /* 0x000000090000720c */ /* 0x000fe40003f06070 */
[----:B------:R-:W-:-:S04]  /*05e0*/  LOP3.LUT R0, R7, R6, RZ, 0x3c, !PT ;  /* 0x0000000607007212 */ /* 0x000fc800078e3cff */
[----:B------:R-:W-:Y:S01]  /*05f0*/  ISETP.GE.AND P2, PT, R0, RZ, PT ;  /* 0x000000ff0000720c */ /* 0x000fe20003f46270 */
[----:B------:R-:W-:-:S06]  /*0600*/  VIADD R0, R2, 0x7f ;  /* 0x0000007f02007836 */ /* 0x000fcc0000000000 */
[----:B------:R-:W-:-:S04]  /*0610*/  @P0 VIADD R5, R5, 0x1 ;  /* 0x0000000105050836 */ /* 0x000fc80000000000 */
[----:B------:R-:W-:Y:S01]  /*0620*/  IMAD.MOV.U32 R4, RZ, RZ, R5 ;  /* 0x000000ffff047224 */ /* 0x000fe200078e0005 */
[----:B------:R-:W-:-:S03]  /*0630*/  SHF.R.S32.HI R5, RZ, 0x1f, R0 ;  /* 0x0000001fff057819 */ /* 0x000fc60000011400 */
[----:B------:R-:W-:Y:S01]  /*0640*/  @!P2 IMAD.MOV R4, RZ, RZ, -R4 ;  /* 0x000000ffff04a224 */ /* 0x000fe200078e0a04 */
[----:B------:R-:W-:Y:S02]  /*0650*/  @!P1 LOP3.LUT R4, RZ, R6, RZ, 0x33, !PT ;  /* 0x00000006ff049212 */ /* 0x000fe400078e33ff */
[----:B------:R-:W-:-:S03]  /*0660*/  LEA.HI R5, R5, R0, RZ, 0x7 ;  /* 0x0000000005057211 */ /* 0x000fc600078f38ff */
[----:B------:R-:W-:Y:S02]  /*0670*/  IMAD.SHL.U32 R12, R4, 0x8, RZ ;  /* 0x00000008040c7824 */ /* 0x000fe400078e00ff */
[----:B------:R-:W-:-:S03]  /*0680*/  IMAD.MOV R4, RZ, RZ, -R4 ;  /* 0x000000ffff047224 */ /* 0x000fc600078e0a04 */
[----:B------:R-:W-:Y:S01]  /*0690*/  LEA.HI.SX32 R5, R5, -R12, 0x19 ;  /* 0x8000000c05057211 */ /* 0x000fe200078fcaff */
[----:B------:R-:W-:Y:S02]  /*06a0*/  IMAD R14, R6, R4, R7 ;  /* 0x00000004060e7224 */ /* 0x000fe400078e0207 */
[----:B------:R-:W-:Y:S01]  /*06b0*/  IMAD.MOV.U32 R4, RZ, RZ, RZ ;  /* 0x000000ffff047224 */ /* 0x000fe200078e00ff */
[----:B------:R-:W-:Y:S01]  /*06c0*/  VIMNMX R13, PT, PT, R5, 0x8, PT ;  /* 0x00000008050d7848 */ /* 0x000fe20003fe0100 */
[----:B------:R-:W1:Y:S03]  /*06d0*/  I2F.RP R6, R68 ;  /* 0x0000004400067306 */ /* 0x000e660000209400 */
[----:B------:R-:W-:-:S05]  /*06e0*/  IABS R9, R13 ;  /* 0x0000000d00097213 */ /* 0x000fca0000000000 */
[----:B------:R-:W3:Y:S08]  /*06f0*/  I2F.RP R0, R9 ;  /* 0x0000000900007306 */ /* 0x000ef00000209400 */
[----:B-1----:R-:W-:Y:S08]  /*0700*/  MUFU.RCP R6, R6 ;  /* 0x0000000600067308 */ /* 0x002ff00000001000 */
[----:B---3--:R-:W1:Y:S02]  /*0710*/  MUFU.RCP R0, R0 ;  /* 0x0000000000007308 */ /* 0x008e640000001000 */
[----:B-1----:R-:W-:Y:S01]  /*0720*/  VIADD R5, R0, 0xffffffe ;  /* 0x0ffffffe00057836 */ /* 0x002fe20000000000 */
[----:B------:R-:W-:-:S05]  /*0730*/  IABS R0, R14 ;  /* 0x0000000e00007213 */ /* 0x000fca0000000000 */
[----:B------:R-:W1:Y:S02]  /*0740*/  F2I.FTZ.U32.TRUNC.NTZ R5, R5 ;  /* 0x0000000500057305 */ /* 0x000e64000021f000 */
[----:B-1----:R-:W-:-:S04]  /*0750*/  IMAD.MOV R8, RZ, RZ, -R5 ;  /* 0x000000ffff087224 */ /* 0x002fc800078e0a05 */
[----:B------:R-:W-:Y:S01]  /*0760*/  IMAD R7, R8, R9, RZ ;  /* 0x0000000908077224 */ /* 0x000fe200078e02ff */
[----:B------:R-:W-:-:S03]  /*0770*/  IABS R8, R13 ;  /* 0x0000000d00087213 */ /* 0x000fc60000000000 */
[----:B------:R-:W-:-:S04]  /*0780*/  IMAD.HI.U32 R4, R5, R7, R4 ;  /* 0x0000000705047227 */ /* 0x000fc800078e0004 */
[----:B------:R-:W-:Y:S02]  /*0790*/  IMAD.MOV.U32 R5, RZ, RZ, R0 ;  /* 0x000000ffff057224 */ /* 0x000fe400078e0000 */
[----:B------:R-:W-:Y:S02]  /*07a0*/  IMAD.MOV.U32 R7, RZ, RZ, R10 ;  /* 0x000000ffff077224 */ /* 0x000fe400078e000a */
[----:B------:R-:W-:Y:S02]  /*07b0*/  IMAD.MOV R0, RZ, RZ, -R8 ;  /* 0x000000ffff007224 */ /* 0x000fe400078e0a08 */
[----:B------:R-:W-:Y:S01]  /*07c0*/  IMAD.HI.U32 R4, R4, R5, RZ ;  /* 0x0000000504047227 */ /* 0x000fe200078e00ff */
[----:B------:R-:W1:Y:S03]  /*07d0*/  I2F.RP R10, R7 ;  /* 0x00000007000a7306 */ /* 0x000e660000209400 */
[----:B------:R-:W-:-:S02]  /*07e0*/  IMAD R0, R4, R0, R5 ;  /* 0x0000000004007224 */ /* 0x000fc400078e0205 */
[----:B------:R-:W-:-:S03]  /*07f0*/  VIADD R5, R6, 0xffffffe ;  /* 0x0ffffffe06057836 */ /* 0x000fc60000000000 */
[----:B------:R-:W-:-:S03]  /*0800*/  ISETP.GT.U32.AND P1, PT, R9, R0, PT ;  /* 0x000000000900720c */ /* 0x000fc60003f24070 */
[----:B------:R-:W3:Y:S08]  /*0810*/  F2I.FTZ.U32.TRUNC.NTZ R5, R5 ;  /* 0x0000000500057305 */ /* 0x000ef0000021f000 */
[----:B-1----:R-:W1:Y:S02]  /*0820*/  MUFU.RCP R10, R10 ;  /* 0x0000000a000a7308 */ /* 0x002e640000001000 */
[----:B------:R-:W-:-:S02]  /*0830*/  @!P1 IMAD.IADD R0, R0, 0x1, -R9 ;  /* 0x0000000100009824 */ /* 0x000fc400078e0a09 */
[----:B------:R-:W-:Y:S01]  /*0840*/  @!P1 VIADD R4, R4, 0x1 ;  /* 0x0000000104049836 */ /* 0x000fe20000000000 */
[----:B------:R-:W-:Y:S02]  /*0850*/  ISETP.NE.AND P1, PT, R13, RZ, PT ;  /* 0x000000ff0d00720c */ /* 0x000fe40003f25270 */
[----:B------:R-:W-:Y:S01]  /*0860*/  ISETP.GE.U32.AND P0, PT, R0, R9, PT ;  /* 0x000000090000720c */ /* 0x000fe20003f06070 */
[----:B---3--:R-:W-:Y:S01]  /*0870*/  IMAD.MOV R71, RZ, RZ, -R5 ;  /* 0x000000ffff477224 */ /* 0x008fe200078e0a05 */
[----:B------:R-:W-:-:S03]  /*0880*/  LOP3.LUT R0, R14, R13, RZ, 0x3c, !PT ;  /* 0x0000000d0e007212 */ /* 0x000fc600078e3cff */
[----:B------:R-:W-:Y:S01]  /*0890*/  IMAD R71, R71, R68, RZ ;  /* 0x0000004447477224 */ /* 0x000fe200078e02ff */
[----:B------:R-:W-:Y:S01]  /*08a0*/  ISETP.GE.AND P2, PT, R0, RZ, PT ;  /* 0x000000ff0000720c */ /* 0x000fe20003f46270 */
[----:B-1----:R-:W-:-:S06]  /*08b0*/  VIADD R8, R10, 0xffffffe ;  /* 0x0ffffffe0a087836 */ /* 0x002fcc0000000000 */
[----:B------:R-:W-:Y:S01]  /*08c0*/  @P0 VIADD R4, R4, 0x1 ;  /* 0x0000000104040836 */ /* 0x000fe20000000000 */
[----:B------:R1:W3:Y:S03]  /*08d0*/  F2I.FTZ.U32.TRUNC.NTZ R9, R8 ;  /* 0x0000000800097305 */ /* 0x0002e6000021f000 */
[----:B------:R-:W-:Y:S02]  /*08e0*/  IMAD.MOV.U32 R0, RZ, RZ, R4 ;  /* 0x000000ffff007224 */ /* 0x000fe400078e0004 */
[----:B------:R-:W-:Y:S02]  /*08f0*/  IMAD.MOV.U32 R4, RZ, RZ, RZ ;  /* 0x000000ffff047224 */ /* 0x000fe400078e00ff */
[----:B------:R-:W-:Y:S01]  /*0900*/  @!P2 IMAD.MOV R0, RZ, RZ, -R0 ;  /* 0x000000ffff00a224 */ /* 0x000fe200078e0a00 */
[----:B------:R-:W-:Y:S01]  /*0910*/  @!P1 LOP3.LUT R0, RZ, R13, RZ, 0x33, !PT ;  /* 0x0000000dff009212 */ /* 0x000fe200078e33ff */
[----:B-1----:R-:W-:-:S02]  /*0920*/  IMAD.MOV.U32 R8, RZ, RZ, RZ ;  /* 0x000000ffff087224 */ /* 0x002fc400078e00ff */
[----:B------:R-:W-:Y:S01]  /*0930*/  IMAD.HI.U32 R71, R5, R71, R4 ;  /* 0x0000004705477227 */ /* 0x000fe200078e0004 */
[----:B------:R-:W-:Y:S01]  /*0940*/  LEA R15, R0, UR4, 0x7 ;  /* 0x00000004000f7c11 */ /* 0x000fe2000f8e38ff */
[----:B------:R-:W1:Y:S02]  /*0950*/  LDCU UR4, c[0x0][0x3a4] ;  /* 0x00007480ff0477ac */ /* 0x000e640008000800 */
[--C-:B---3--:R-:W-:Y:S01]  /*0960*/  IMAD.MOV R6, RZ, RZ, -R9.reuse ;  /* 0x000000ffff067224 */ /* 0x108fe200078e0a09 */
[----:B------:R-:W-:Y:S01]  /*0970*/  IABS R70, R15 ;  /* 0x0000000f00467213 */ /* 0x000fe20000000000 */
[C---:B------:R-:W-:Y:S01]  /*0980*/  VIADD R16, R15.reuse, 0x1 ;  /* 0x000000010f107836 */ /* 0x040fe20000000000 */
[----:B------:R-:W-:Y:S01]  /*0990*/  STL [R1+0xb8], R15 ;  /* 0x0000b80f01007387 */ /* 0x000fe20000100800 */
[----:B------:R-:W-:Y:S02]  /*09a0*/  IMAD R11, R6, R7, RZ ;  /* 0x00000007060b7224 */ /* 0x000fe400078e02ff */
[----:B------:R-:W-:Y:S01]  /*09b0*/  VIADD R4, R15, 0x2 ;  /* 0x000000020f047836 */ /* 0x000fe20000000000 */
[----:B------:R-:W-:Y:S01]  /*09c0*/  IABS R10, R16 ;  /* 0x00000010000a7213 */ /* 0x000fe20000000000 */
[----:B------:R-:W-:Y:S01]  /*09d0*/  IMAD.HI.U32 R5, R9, R11, R8 ;  /* 0x0000000b09057227 */ /* 0x000fe200078e0008 */
[----:B------:R-:W-:Y:S02]  /*09e0*/  STL [R1+0x6e0], R16 ;  /* 0x0006e01001007387 */ /* 0x000fe40000100800 */
[----:B------:R-:W-:Y:S01]  /*09f0*/  IABS R66, R4 ;  /* 0x0000000400427213 */ /* 0x000fe20000000000 */
[----:B0-----:R-:W-:Y:S01]  /*0a00*/  VIADD R3, R15, 0x3 ;  /* 0x000000030f037836 */ /* 0x001fe20000000000 */
[----:B------:R0:W-:Y:S01]  /*0a10*/  STL [R1+0x6dc], R4 ;  /* 0x0006dc0401007387 */ /* 0x0001e20000100800 */
[----:B------:R-:W-:-:S02]  /*0a20*/  IMAD.MOV R0, RZ, RZ, -R0 ;  /* 0x000000ffff007224 */ /* 0x000fc400078e0a00 */
[----:B------:R-:W-:Y:S01]  /*0a30*/  IMAD.HI.U32 R6, R5, R10, RZ ;  /* 0x0000000a05067227 */ /* 0x000fe200078e00ff */
[----:B------:R-:W-:Y:S01]  /*0a40*/  IABS R9, R3 ;  /* 0x0000000300097213 */ /* 0x000fe20000000000 */
[----:B------:R3:W-:Y:S02]  /*0a50*/  STL [R1+0x6d8], R3 ;  /* 0x0006d80301007387 */ /* 0x0007e40000100800 */
[----:B------:R-:W-:Y:S02]  /*0a60*/  IMAD R0, R13, R0, R14 ;  /* 0x000000000d007224 */ /* 0x000fe400078e020e */
[----:B------:R-:W-:Y:S02]  /*0a70*/  IMAD.MOV R6, RZ, RZ, -R6 ;  /* 0x000000ffff067224 */ /* 0x000fe400078e0a06 */
[----:B0-----:R-:W-:-:S04]  /*0a80*/  IMAD.HI.U32 R4, R5, R70, RZ ;  /* 0x0000004605047227 */ /* 0x001fc800078e00ff */
[----:B------:R-:W-:Y:S02]  /*0a90*/  IMAD.MOV R8, RZ, RZ, -R4 ;  /* 0x000000ffff087224 */ /* 0x000fe400078e0a04 */
[----:B------:R-:W-:Y:S02]  /*0aa0*/  IMAD.IADD R0, R12, 0x1, R0 ;  /* 0x000000010c007824 */ /* 0x000fe400078e0200 */
[----:B------:R-:W-:Y:S02]  /*0ab0*/  VIADD R13, R15, 0x4 ;  /* 0x000000040f0d7836 */ /* 0x000fe40000000000 */
[----:B------:R-:W-:Y:S02]  /*0ac0*/  IMAD.MOV.U32 R12, RZ, RZ, R9 ;  /* 0x000000ffff0c7224 */ /* 0x000fe400078e0009 */
[----:B------:R-:W-:Y:S01]  /*0ad0*/  IMAD.HI.U32 R4, R5, R66, RZ ;  /* 0x0000004205047227 */ /* 0x000fe200078e00ff */
[----:B------:R-:W-:Y:S01]  /*0ae0*/  IABS R64, R13 ;  /* 0x0000000d00407213 */ /* 0x000fe20000000000 */
[----:B------:R-:W-:Y:S02]  /*0af0*/  STL [R1+0x70c], R13 ;  /* 0x00070c0d01007387 */ /* 0x000fe40000100800 */
[----:B------:R-:W-:-:S02]  /*0b00*/  IMAD R67, R7, R6, R10 ;  /* 0x0000000607437224 */ /* 0x000fc400078e020a */
[----:B------:R-:W-:-:S03]  /*0b10*/  IMAD.HI.U32 R6, R5, R12, RZ ;  /* 0x0000000c05067227 */ /* 0x000fc600078e00ff */
[----:B------:R-:W-:Y:S01]  /*0b20*/  ISETP.GT.U32.AND P1, PT, R7, R67, PT ;  /* 0x000000430700720c */ /* 0x000fe20003f24070 */
[----:B------:R-:W-:Y:S02]  /*0b30*/  IMAD.MOV R4, RZ, RZ, -R4 ;  /* 0x000000ffff047224 */ /* 0x000fe400078e0a04 */
[----:B------:R-:W-:Y:S02]  /*0b40*/  VIADD R11, R15, 0x5 ;  /* 0x000000050f0b7836 */ /* 0x000fe40000000000 */
[----:B------:R-:W-:Y:S02]  /*0b50*/  IMAD R70, R7, R8, R70 ;  /* 0x0000000807467224 */ /* 0x000fe400078e0246 */
[----:B---3--:R-:W-:Y:S01]  /*0b60*/  VIADD R3, R15, 0x6 ;  /* 0x000000060f037836 */ /* 0x008fe20000000000 */
[----:B------:R-:W-:Y:S01]  /*0b70*/  IABS R10, R11 ;  /* 0x0000000b000a7213 */ /* 0x000fe20000000000 */
[----:B------:R-:W-:Y:S01]  /*0b80*/  IMAD.MOV R6, RZ, RZ, -R6 ;  /* 0x000000ffff067224 */ /* 0x000fe200078e0a06 */
[----:B------:R-:W-:Y:S01]  /*0b90*/  STL [R1+0x708], R11 ;  /* 0x0007080b01007387 */ /* 0x000fe20000100800 */
[----:B------:R-:W-:Y:S01]  /*0ba0*/  IMAD R66, R7, R4, R66 ;  /* 0x0000000407427224 */ /* 0x000fe200078e0242 */
[----:B------:R-:W-:Y:S01]  /*0bb0*/  IABS R62, R3 ;  /* 0x00000003003e7213 */ /* 0x000fe20000000000 */
[----:B------:R-:W-:Y:S01]  /*0bc0*/  VIADD R8, R15, 0x7 ;  /* 0x000000070f087836 */ /* 0x000fe20000000000 */
[----:B------:R0:W-:Y:S01]  /*0bd0*/  STL [R1+0x71c], R3 ;  /* 0x00071c0301007387 */ /* 0x0001e20000100800 */
[----:B------:R-:W-:Y:S01]  /*0be0*/  IMAD.HI.U32 R4, R5, R64, RZ ;  /* 0x0000004005047227 */ /* 0x000fe200078e00ff */
[----:B------:R-:W-:-:S02]  /*0bf0*/  ISETP.GT.U32.AND P0, PT, R7, R70, PT ;  /* 0x000000460700720c */ /* 0x000fc40003f04070 */
[----:B------:R3:W-:Y:S01]  /*0c00*/  STL [R1+0x728], R8 ;  /* 0x0007280801007387 */ /* 0x0007e20000100800 */
[C---:B------:R-:W-:Y:S01]  /*0c10*/  IMAD R65, R7.reuse, R6, R12 ;  /* 0x0000000607417224 */ /* 0x040fe200078e020c */
[----:B------:R-:W-:Y:S01]  /*0c20*/  IABS R12, R8 ;  /* 0x00000008000c7213 */ /* 0x000fe20000000000 */
[----:B------:R-:W-:Y:S01]  /*0c30*/  IMAD.MOV R4, RZ, RZ, -R4 ;  /* 0x000000ffff047224 */ /* 0x000fe200078e0a04 */
[----:B------:R-:W-:Y:S01]  /*0c40*/  ISETP.GT.U32.AND P3, PT, R7, R66, PT ;  /* 0x000000420700720c */ /* 0x000fe20003f64070 */
[----:B------:R-:W-:Y:S01]  /*0c50*/  IMAD.HI.U32 R6, R5, R10, RZ ;  /* 0x0000000a05067227 */ /* 0x000fe200078e00ff */
[----:B------:R-:W-:-:S03]  /*0c60*/  ISETP.GT.U32.AND P2, PT, R7, R65, PT ;  /* 0x000000410700720c */ /* 0x000fc60003f44070 */
[----:B0-----:R-:W-:Y:S02]  /*0c70*/  VIADD R3, R15, 0x8 ;  /* 0x000000080f037836 */ /* 0x001fe40000000000 */
[----:B------:R-:W-:Y:S02]  /*0c80*/  IMAD R64, R7, R4, R64 ;  /* 0x0000000407407224 */ /* 0x000fe400078e0240 */
[----:B---3--:R-:W-:Y:S01]  /*0c90*/  IMAD.HI.U32 R8, R5, R62, RZ ;  /* 0x0000003e05087227 */ /* 0x008fe200078e00ff */
[----:B------:R-:W-:Y:S01]  /*0ca0*/  IABS R60, R3 ;  /* 0x00000003003c7213 */ /* 0x000fe20000000000 */
[----:B------:R0:W-:Y:S01]  /*0cb0*/  STL [R1+0x740], R3 ;  /* 0x0007400301007387 */ /* 0x0001e20000100800 */
[----:B------:R-:W-:Y:S01]  /*0cc0*/  ISETP.GT.U32.AND P5, PT, R7, R64, PT ;  /* 0x000000400700720c */ /* 0x000fe20003fa4070 */
[----:B------:R-:W-:Y:S02]  /*0cd0*/  IMAD.MOV R6, RZ, RZ, -R6 ;  /* 0x000000ffff067224 */ /* 0x000fe400078e0a06 */
[----:B------:R-:W-:-:S04]  /*0ce0*/  IMAD.HI.U32 R4, R5, R12, RZ ;  /* 0x0000000c05047227 */ /* 0x000fc800078e00ff */
[C---:B------:R-:W-:Y:S02]  /*0cf0*/  VIADD R11, R15.reuse, 0x9 ;  /* 0x000000090f0b7836 */ /* 0x040fe40000000000 */
[----:B------:R-:W-:Y:S02]  /*0d00*/  VIADD R9, R15, 0xa ;  /* 0x0000000a0f097836 */ /* 0x000fe40000000000 */
[----:B------:R-:W-:Y:S01]  /*0d10*/  IMAD.MOV R8, RZ, RZ, -R8 ;  /* 0x000000ffff087224 */ /* 0x000fe200078e0a08 */
[----:B------:R-:W-:Y:S01]  /*0d20*/  STL [R1+0x73c], R11 ;  /* 0x00073c0b01007387 */ /* 0x000fe20000100800 */
[----:B------:R-:W-:Y:S01]  /*0d30*/  IMAD R63, R7, R6, R10 ;  /* 0x00000006073f7224 */ /* 0x000fe200078e020a */
[----:B------:R-:W-:Y:S01]  /*0d40*/  IABS R10, R11 ;  /* 0x0000000b000a7213 */ /* 0x000fe20000000000 */
[----:B------:R-:W-:Y:S01]  /*0d50*/  IMAD.MOV R4, RZ, RZ, -R4 ;  /* 0x000000ffff047224 */ /* 0x000fe200078e0a04 */
[----:B------:R-:W-:Y:S01]  /*0d60*/  STL [R1+0x738], R9 ;  /* 0x0007380901007387 */ /* 0x000fe20000100800 */
[----:B0-----:R-:W-:Y:S01]  /*0d70*/  VIADD R3, R15, 0xb ;  /* 0x0000000b0f037836 */ /* 0x001fe20000000000 */
[----:B------:R-:W-:Y:S01]  /*0d80*/  IABS R58, R9 ;  /* 0x00000009003a7213 */ /* 0x000fe20000000000 */
[----:B------:R-:W-:Y:S01]  /*0d90*/  IMAD.HI.U32 R6, R5, R60, RZ ;  /* 0x0000003c05067227 */ /* 0x000fe200078e00ff */
[----:B------:R-:W-:-:S02]  /*0da0*/  ISETP.GT.U32.AND P6, PT, R7, R63, PT ;  /* 0x0000003f0700720c */ /* 0x000fc40003fc4070 */
[----:B------:R0:W-:Y:S01]  /*0db0*/  STL [R1+0x734], R3 ;  /* 0x0007340301007387 */ /* 0x0001e20000100800 */
[C---:B------:R-:W-:Y:S02]  /*0dc0*/  IMAD R62, R7.reuse, R8, R62 ;  /* 0x00000008073e7224 */ /* 0x040fe400078e023e */
[----:B------:R-:W-:Y:S01]  /*0dd0*/  IMAD R61, R7, R4, R12 ;  /* 0x00000004073d7224 */ /* 0x000fe200078e020c */
[----:B------:R-:W-:Y:S01]  /*0de0*/  IABS R12, R3 ;  /* 0x00000003000c7213 */ /* 0x000fe20000000000 */
[----:B------:R-:W-:Y:S02]  /*0df0*/  VIADD R8, R15, 0xc ;  /* 0x0000000c0f087836 */ /* 0x000fe40000000000 */
[----:B------:R-:W-:Y:S02]  /*0e00*/  IMAD.MOV R6, RZ, RZ, -R6 ;  /* 0x000000ffff067224 */ /* 0x000fe400078e0a06 */
[----:B------:R-:W-:Y:S01]  /*0e10*/  IMAD.HI.U32 R4, R5, R10, RZ ;  /* 0x0000000a05047227 */ /* 0x000fe200078e00ff */
[----:B------:R-:W-:Y:S01]  /*0e20*/  IABS R56, R8 ;  /* 0x0000000800387213 */ /* 0x000fe20000000000 */
[----:B------:R3:W-:Y:S02]  /*0e30*/  STL [R1+0x730], R8 ;  /* 0x0007300801007387 */ /* 0x0007e40000100800 */
[----:B0-----:R-:W-:-:S02]  /*0e40*/  VIADD R3, R15, 0xd ;  /* 0x0000000d0f037836 */ /* 0x001fc40000000000 */
[----:B------:R-:W-:Y:S02]  /*0e50*/  IMAD R60, R7, R6, R60 ;  /* 0x00000006073c7224 */ /* 0x000fe400078e023c */
[----:B------:R-:W-:Y:S01]  /*0e60*/  IMAD.MOV R4, RZ, RZ, -R4 ;  /* 0x000000ffff047224 */ /* 0x000fe200078e0a04 */
[----:B------:R-:W-:Y:S01]  /*0e70*/  IABS R9, R3 ;  /* 0x0000000300097213 */ /* 0x000fe20000000000 */
[----:B------:R-:W-:Y:S01]  /*0e80*/  IMAD.HI.U32 R6, R5, R58, RZ ;  /* 0x0000003a05067227 */ /* 0x000fe200078e00ff */
[----:B------:R0:W-:Y:S03]  /*0e90*/  STL [R1+0x750], R3 ;  /* 0x0007500301007387 */ /* 0x0001e60000100800 */
[----:B------:R-:W-:Y:S02]  /*0ea0*/  IMAD R59, R7, R4, R10 ;  /* 0x00000004073b7224 */ /* 0x000fe400078e020a */
[----:B------:R-:W-:-:S02]  /*0eb0*/  IMAD.MOV R6, RZ, RZ, -R6 ;  /* 0x000000ffff067224 */ /* 0x000fc400078e0a06 */
[----:B------:R-:W-:-:S04]  /*0ec0*/  IMAD.HI.U32 R4, R5, R56, RZ ;  /* 0x0000003805047227 */ /* 0x000fc800078e00ff */
[----:B------:R-:W-:Y:S02]  /*0ed0*/  IMAD.MOV.U32 R10, RZ, RZ, R9 ;  /* 0x000000ffff0a7224 */ /* 0x000fe400078e0009 */
[----:B------:R-:W-:Y:S02]  /*0ee0*/  IMAD R58, R7, R6, R58 ;  /* 0x00000006073a7224 */ /* 0x000fe400078e023a */
[----:B------:R-:W-:Y:S02]  /*0ef0*/  IMAD.MOV R4, RZ, RZ, -R4 ;  /* 0x000000ffff047224 */ /* 0x000fe400078e0a04 */
[----:B------:R-:W-:Y:S02]  /*0f00*/  VIADD R11, R15, 0xf ;  /* 0x0000000f0f0b7836 */ /* 0x000fe40000000000 */
[----:B---3--:R-:W-:-:S04]  /*0f10*/  IMAD.HI.U32 R8, R5, R12, RZ ;  /* 0x0000000c05087227 */ /* 0x008fc800078e00ff */
[----:B------:R-:W-:Y:S02]  /*0f20*/  VIADD R13, R15, 0xe ;  /* 0x0000000e0f0d7836 */ /* 0x000fe40000000000 */
[----:B------:R-:W-:-:S03]  /*0f30*/  IMAD.HI.U32 R6, R5, R10, RZ ;  /* 0x0000000a05067227 */ /* 0x000fc600078e00ff */
[----:B------:R-:W-:Y:S01]  /*0f40*/  IABS R54, R13 ;  /* 0x0000000d00367213 */ /* 0x000fe20000000000 */
[C---:B------:R-:W-:Y:S01]  /*0f50*/  IMAD R56, R7.reuse, R4, R56 ;  /* 0x0000000407387224 */ /* 0x040fe200078e0238 */
[----:B------:R-:W-:Y:S01]  /*0f60*/  IABS R4, R11 ;  /* 0x0000000b00047213 */ /* 0x000fe20000000000 */
[----:B------:R-:W-:Y:S01]  /*0f70*/  IMAD.MOV R8, RZ, RZ, -R8 ;  /* 0x000000ffff087224 */ /* 0x000fe200078e0a08 */
[----:B------:R-:W-:Y:S01]  /*0f80*/  STL [R1+0x74c], R13 ;  /* 0x00074c0d01007387 */ /* 0x000fe20000100800 */
[----:B------:R-:W-:Y:S02]  /*0f90*/  IMAD.MOV R6, RZ, RZ, -R6 ;  /* 0x000000ffff067224 */ /* 0x000fe400078e0a06 */
[C---:B------:R-:W-:Y:S01]  /*0fa0*/  IMAD R57, R7.reuse, R8, R12 ;  /* 0x0000000807397224 */ /* 0x040fe200078e020c */
[----:B------:R-:W-:Y:S01]  /*0fb0*/  STL [R1+0x754], R11 ;  /* 0x0007540b01007387 */ /* 0x000fe20000100800 */
[----:B------:R-:W-:Y:S02]  /*0fc0*/  IMAD R55, R7, R6, R10 ;  /* 0x0000000607377224 */ /* 0x000fe400078e020a */
[----:B0-----:R-:W-:-:S02]  /*0fd0*/  VIADD R3, R15, 0x10 ;  /* 0x000000100f037836 */ /* 0x001fc40000000000 */
[----:B------:R-:W-:Y:S02]  /*0fe0*/  VIADD R8, R15, 0x11 ;  /* 0x000000110f087836 */ /* 0x000fe40000000000 */
[----:B------:R-:W-:Y:S01]  /*0ff0*/  IMAD.MOV.U32 R10, RZ, RZ, R4 ;  /* 0x000000ffff0a7224 */ /* 0x000fe200078e0004 */
[----:B------:R0:W-:Y:S01]  /*1000*/  STL [R1+0x758], R3 ;  /* 0x0007580301007387 */ /* 0x0001e20000100800 */
[C---:B------:R-:W-:Y:S01]  /*1010*/  IMAD.HI.U32 R4, R5.reuse, R54, RZ ;  /* 0x0000003605047227 */ /* 0x040fe200078e00ff */
[----:B------:R-:W-:Y:S02]  /*1020*/  IABS R52, R3 ;  /* 0x0000000300347213 */ /* 0x000fe40000000000 */
[----:B------:R-:W-:Y:S01]  /*1030*/  IABS R12, R8 ;  /* 0x00000008000c7213 */ /* 0x000fe20000000000 */
[----:B------:R-:W-:Y:S01]  /*1040*/  IMAD.MOV R4, RZ, RZ, -R4 ;  /* 0x000000ffff047224 */ /* 0x000fe200078e0a04 */
[----:B------:R3:W-:Y:S01]  /*1050*/  STL [R1+0x760], R8 ;  /* 0x0007600801007387 */ /* 0x0007e20000100800 */
[----:B------:R-:W-:-:S04]  /*1060*/  IMAD.HI.U32 R6, R5, R10, RZ ;  /* 0x0000000a05067227 */ /* 0x000fc800078e00ff */
[----:B0-----:R-:W-:Y:S02]  /*1070*/  VIADD R3, R15, 0x12 ;  /* 0x000000120f037836 */ /* 0x001fe40000000000 */
[----:B------:R-:W-:Y:S02]  /*1080*/  IMAD R54, R7, R4, R54 ;  /* 0x0000000407367224 */ /* 0x000fe400078e0236 */
[----:B------:R-:W-:Y:S01]  /*1090*/  IMAD.MOV R6, RZ, RZ, -R6 ;  /* 0x000000ffff067224 */ /* 0x000fe200078e0a06 */
[----:B------:R-:W-:Y:S01]  /*10a0*/  IABS R50, R3 ;  /* 0x0000000300327213 */ /* 0x000fe20000000000 */
[C---:B---3--:R-:W-:Y:S01]  /*10b0*/  IMAD.HI.U32 R8, R5.reuse, R52, RZ ;  /* 0x0000003405087227 */ /* 0x048fe200078e00ff */
[----:B------:R0:W-:Y:S03]  /*10c0*/  STL [R1+0x764], R3 ;  /* 0x0007640301007387 */ /* 0x0001e60000100800 */
        /* <DEDUP_REMOVED lines=11> */
[----:B------:R-:W-:-:S03]  /*1180*/  IMAD.HI.U32 R6, R5, R50, RZ ;  /* 0x0000003205067227 */ /* 0x000fc600078e00ff */
        /* <DEDUP_REMOVED lines=46> */
[----:B------:R-:W-:Y:S01]  /*1470*/  IMAD.HI.U32 R4, R5, R12, RZ ;  /* 0x0000000c05047227 */ /* 0x000fe200078e00ff */
[----:B------:R-:W-:Y:S01]  /*1480*/  IABS R40, R3 ;  /* 0x0000000300287213 */ /* 0x000fe20000000000 */
[----:B------:R0:W-:Y:S02]  /*1490*/  STL [R1+0x7a0], R3 ;  /* 0x0007a00301007387 */ /* 0x0001e40000100800 */
[----:B------:R-:W-:Y:S02]  /*14a0*/  IMAD.MOV R6, RZ, RZ, -R6 ;  /* 0x000000ffff067224 */ /* 0x000fe400078e0a06 */
[----:B------:R-:W-:-:S02]  /*14b0*/  VIADD R11, R15, 0x1d ;  /* 0x0000001d0f0b7836 */ /* 0x000fc40000000000 */
[----:B------:R-:W-:Y:S02]  /*14c0*/  VIADD R9, R15, 0x1e ;  /* 0x0000001e0f097836 */ /* 0x000fe40000000000 */
[----:B---3--:R-:W-:Y:S01]  /*14d0*/  IMAD.HI.U32 R8, R5, R42, RZ ;  /* 0x0000002a05087227 */ /* 0x008fe200078e00ff */
[----:B------:R-:W-:Y:S02]  /*14e0*/  STL [R1+0x7a8], R11 ;  /* 0x0007a80b01007387 */ /* 0x000fe40000100800 */
[----:B------:R-:W-:Y:S01]  /*14f0*/  IABS R38, R9 ;  /* 0x0000000900267213 */ /* 0x000fe20000000000 */
[----:B------:R-:W-:Y:S01]  /*1500*/  IMAD.MOV R4, RZ, RZ, -R4 ;  /* 0x000000ffff047224 */ /* 0x000fe200078e0a04 */
[----:B------:R-:W-:Y:S01]  /*1510*/  STL [R1+0x7ac], R9 ;  /* 0x0007ac0901007387 */ /* 0x000fe20000100800 */
[----:B0-----:R-:W-:Y:S02]  /*1520*/  VIADD R3, R15, 0x1f ;  /* 0x0000001f0f037836 */ /* 0x001fe40000000000 */
[----:B------:R-:W-:Y:S01]  /*1530*/  IMAD R43, R7, R6, R10 ;  /* 0x00000006072b7224 */ /* 0x000fe200078e020a */
[----:B------:R-:W-:Y:S01]  /*1540*/  IABS R10, R11 ;  /* 0x0000000b000a7213 */ /* 0x000fe20000000000 */
[----:B------:R-:W-:Y:S01]  /*1550*/  IMAD.HI.U32 R6, R5, R40, RZ ;  /* 0x0000002805067227 */ /* 0x000fe200078e00ff */
[----:B------:R0:W-:Y:S03]  /*1560*/  STL [R1+0x7bc], R3 ;  /* 0x0007bc0301007387 */ /* 0x0001e60000100800 */
[----:B------:R-:W-:-:S02]  /*1570*/  IMAD.MOV R8, RZ, RZ, -R8 ;  /* 0x000000ffff087224 */ /* 0x000fc400078e0a08 */
[----:B------:R-:W-:Y:S01]  /*1580*/  IMAD R41, R7, R4, R12 ;  /* 0x0000000407297224 */ /* 0x000fe200078e020c */
[----:B------:R-:W-:Y:S01]  /*1590*/  IABS R12, R3 ;  /* 0x00000003000c7213 */ /* 0x000fe20000000000 */
[----:B------:R-:W-:Y:S02]  /*15a0*/  IMAD.MOV R6, RZ, RZ, -R6 ;  /* 0x000000ffff067224 */ /* 0x000fe400078e0a06 */
[----:B------:R-:W-:-:S04]  /*15b0*/  IMAD.HI.U32 R4, R5, R10, RZ ;  /* 0x0000000a05047227 */ /* 0x000fc800078e00ff */
[----:B0-----:R-:W-:Y:S02]  /*15c0*/  VIADD R3, R15, 0x21 ;  /* 0x000000210f037836 */ /* 0x001fe40000000000 */
[----:B------:R-:W-:Y:S02]  /*15d0*/  IMAD R42, R7, R8, R42 ;  /* 0x00000008072a7224 */ /* 0x000fe400078e022a */
[----:B------:R-:W-:Y:S01]  /*15e0*/  VIADD R8, R15, 0x20 ;  /* 0x000000200f087836 */ /* 0x000fe20000000000 */
[----:B------:R-:W-:Y:S01]  /*15f0*/  IABS R9, R3 ;  /* 0x0000000300097213 */ /* 0x000fe20000000000 */
[----:B------:R-:W-:Y:S02]  /*1600*/  IMAD R40, R7, R6, R40 ;  /* 0x0000000607287224 */ /* 0x000fe400078e0228 */
[----:B------:R-:W-:Y:S01]  /*1610*/  IMAD.HI.U32 R6, R5, R38, RZ ;  /* 0x0000002605067227 */ /* 0x000fe200078e00ff */
[----:B------:R0:W-:Y:S01]  /*1620*/  STL [R1+0x7b8], R8 ;  /* 0x0007b80801007387 */ /* 0x0001e20000100800 */
[----:B------:R-:W-:-:S02]  /*1630*/  IABS R36, R8 ;  /* 0x0000000800247213 */ /* 0x000fc40000000000 */
[----:B------:R-:W-:Y:S01]  /*1640*/  IMAD.MOV R4, RZ, RZ, -R4 ;  /* 0x000000ffff047224 */ /* 0x000fe200078e0a04 */
[----:B------:R3:W-:Y:S01]  /*1650*/  STL [R1+0x7c0], R3 ;  /* 0x0007c00301007387 */ /* 0x0007e20000100800 */
[----:B------:R-:W-:Y:S02]  /*1660*/  IMAD.MOV R6, RZ, RZ, -R6 ;  /* 0x000000ffff067224 */ /* 0x000fe400078e0a06 */
[----:B------:R-:W-:Y:S02]  /*1670*/  IMAD R39, R7, R4, R10 ;  /* 0x0000000407277224 */ /* 0x000fe400078e020a */
[----:B------:R-:W-:Y:S02]  /*1680*/  IMAD.MOV.U32 R10, RZ, RZ, R9 ;  /* 0x000000ffff0a7224 */ /* 0x000fe400078e0009 */
[----:B0-----:R-:W-:-:S04]  /*1690*/  IMAD.HI.U32 R8, R5, R12, RZ ;  /* 0x0000000c05087227 */ /* 0x001fc800078e00ff */
[----:B------:R-:W-:Y:S02]  /*16a0*/  IMAD.MOV R8, RZ, RZ, -R8 ;  /* 0x000000ffff087224 */ /* 0x000fe400078e0a08 */
[----:B------:R-:W-:-:S04]  /*16b0*/  IMAD.HI.U32 R4, R5, R36, RZ ;  /* 0x0000002405047227 */ /* 0x000fc800078e00ff */
[----:B------:R-:W-:Y:S02]  /*16c0*/  IMAD R38, R7, R6, R38 ;  /* 0x0000000607267224 */ /* 0x000fe400078e0226 */
[----:B------:R-:W-:Y:S02]  /*16d0*/  VIADD R13, R15, 0x22 ;  /* 0x000000220f0d7836 */ /* 0x000fe40000000000 */
[----:B------:R-:W-:-:S03]  /*16e0*/  IMAD.HI.U32 R6, R5, R10, RZ ;  /* 0x0000000a05067227 */ /* 0x000fc600078e00ff */
[----:B------:R-:W-:Y:S01]  /*16f0*/  IABS R34, R13 ;  /* 0x0000000d00227213 */ /* 0x000fe20000000000 */
[----:B------:R-:W-:Y:S01]  /*1700*/  IMAD R37, R7, R8, R12 ;  /* 0x0000000807257224 */ /* 0x000fe200078e020c */
[----:B------:R-:W-:Y:S01]  /*1710*/  STL [R1+0x7c4], R13 ;  /* 0x0007c40d01007387 */ /* 0x000fe20000100800 */
[----:B------:R-:W-:Y:S02]  /*1720*/  IMAD.MOV R4, RZ, RZ, -R4 ;  /* 0x000000ffff047224 */ /* 0x000fe400078e0a04 */
[C---:B------:R-:W-:Y:S02]  /*1730*/  VIADD R11, R15.reuse, 0x23 ;  /* 0x000000230f0b7836 */ /* 0x040fe40000000000 */
[----:B------:R-:W-:Y:S02]  /*1740*/  IMAD.MOV R6, RZ, RZ, -R6 ;  /* 0x000000ffff067224 */ /* 0x000fe400078e0a06 */
[C---:B------:R-:W-:Y:S01]  /*1750*/  VIADD R8, R15.reuse, 0x25 ;  /* 0x000000250f087836 */ /* 0x040fe20000000000 */
[----:B------:R0:W-:Y:S01]  /*1760*/  STL [R1+0x7cc], R11 ;  /* 0x0007cc0b01007387 */ /* 0x0001e20000100800 */
[----:B---3--:R-:W-:-:S02]  /*1770*/  VIADD R3, R15, 0x24 ;  /* 0x000000240f037836 */ /* 0x008fc40000000000 */
[C---:B------:R-:W-:Y:S01]  /*1780*/  IMAD R36, R7.reuse, R4, R36 ;  /* 0x0000000407247224 */ /* 0x040fe200078e0224 */
[----:B------:R-:W-:Y:S01]  /*1790*/  IABS R4, R11 ;  /* 0x0000000b00047213 */ /* 0x000fe20000000000 */
[----:B------:R-:W-:Y:S01]  /*17a0*/  IMAD R35, R7, R6, R10 ;  /* 0x0000000607237224 */ /* 0x000fe200078e020a */
[----:B------:R3:W-:Y:S01]  /*17b0*/  STL [R1+0x7d0], R3 ;  /* 0x0007d00301007387 */ /* 0x0007e20000100800 */
[----:B------:R-:W-:Y:S01]  /*17c0*/  IMAD.HI.U32 R6, R5, R34, RZ ;  /* 0x0000002205067227 */ /* 0x000fe200078e00ff */
[----:B------:R-:W-:Y:S02]  /*17d0*/  IABS R32, R3 ;  /* 0x0000000300207213 */ /* 0x000fe40000000000 */
[----:B0-----:R-:W-:Y:S01]  /*17e0*/  IABS R11, R8 ;  /* 0x00000008000b7213 */ /* 0x001fe20000000000 */
[----:B------:R0:W-:Y:S01]  /*17f0*/  STL [R1+0x7c8], R8 ;  /* 0x0007c80801007387 */ /* 0x0001e20000100800 */
[----:B------:R-:W-:Y:S02]  /*1800*/  IMAD.MOV R10, RZ, RZ, -R6 ;  /* 0x000000ffff0a7224 */ /* 0x000fe400078e0a06 */
[----:B------:R-:W-:-:S02]  /*1810*/  VIADD R13, R15, 0x27 ;  /* 0x000000270f0d7836 */ /* 0x000fc40000000000 */
[----:B------:R-:W-:Y:S02]  /*1820*/  IMAD.MOV.U32 R6, RZ, RZ, R11 ;  /* 0x000000ffff067224 */ /* 0x000fe400078e000b */
[----:B---3--:R-:W-:Y:S01]  /*1830*/  VIADD R3, R15, 0x26 ;  /* 0x000000260f037836 */ /* 0x008fe20000000000 */
[----:B------:R-:W-:Y:S01]  /*1840*/  IABS R29, R13 ;  /* 0x0000000d001d7213 */ /* 0x000fe20000000000 */
[----:B------:R-:W-:-:S03]  /*1850*/  IMAD.HI.U32 R9, R5, R32, RZ ;  /* 0x0000002005097227 */ /* 0x000fc600078e00ff */
[----:B------:R3:W-:Y:S01]  /*1860*/  STL [R1+0x7b4], R3 ;  /* 0x0007b40301007387 */ /* 0x0007e20000100800 */
[C---:B0-----:R-:W-:Y:S01]  /*1870*/  IMAD.HI.U32 R8, R5.reuse, R4, RZ ;  /* 0x0000000405087227 */ /* 0x041fe200078e00ff */
[----:B------:R-:W-:Y:S02]  /*1880*/  IABS R30, R3 ;  /* 0x00000003001e7213 */ /* 0x000fe40000000000 */
[----:B------:R-:W-:Y:S01]  /*1890*/  STL [R1+0x7b0], R13 ;  /* 0x0007b00d01007387 */ /* 0x000fe20000100800 */
[----:B------:R-:W-:Y:S02]  /*18a0*/  IMAD.MOV R33, RZ, RZ, -R8 ;  /* 0x000000ffff217224 */ /* 0x000fe400078e0a08 */
[----:B------:R-:W-:-:S04]  /*18b0*/  IMAD.HI.U32 R8, R5, R6, RZ ;  /* 0x0000000605087227 */ /* 0x000fc800078e00ff */
[----:B------:R-:W-:Y:S02]  /*18c0*/  IMAD.MOV R8, RZ, RZ, -R8 ;  /* 0x000000ffff087224 */ /* 0x000fe400078e0a08 */
[----:B------:R-:W-:Y:S02]  /*18d0*/  VIADD R12, R15, 0x28 ;  /* 0x000000280f0c7836 */ /* 0x000fe40000000000 */
[----:B------:R-:W-:Y:S02]  /*18e0*/  IMAD R31, R7, R8, R6 ;  /* 0x00000008071f7224 */ /* 0x000fe400078e0206 */
[----:B------:R-:W-:Y:S01]  /*18f0*/  VIADD R8, R15, 0x2a ;  /* 0x0000002a0f087836 */ /* 0x000fe20000000000 */
[----:B------:R-:W-:Y:S01]  /*1900*/  STL [R1+0x7a4], R12 ;  /* 0x0007a40c01007387 */ /* 0x000fe20000100800 */
[----:B------:R-:W-:Y:S01]  /*1910*/  IMAD.HI.U32 R6, R5, R29, RZ ;  /* 0x0000001d05067227 */ /* 0x000fe200078e00ff */
[----:B------:R-:W-:Y:S02]  /*1920*/  IABS R28, R12 ;  /* 0x0000000c001c7213 */ /* 0x000fe40000000000 */
[----:B------:R-:W-:Y:S01]  /*1930*/  IABS R26, R8 ;  /* 0x00000008001a7213 */ /* 0x000fe20000000000 */
[----:B---3--:R-:W-:-:S02]  /*1940*/  VIADD R3, R15, 0x29 ;  /* 0x000000290f037836 */ /* 0x008fc40000000000 */
[----:B------:R-:W-:Y:S02]  /*1950*/  IMAD.MOV R9, RZ, RZ, -R9 ;  /* 0x000000ffff097224 */ /* 0x000fe400078e0a09 */
[----:B------:R-:W-:Y:S01]  /*1960*/  IMAD.MOV R6, RZ, RZ, -R6 ;  /* 0x000000ffff067224 */ /* 0x000fe200078e0a06 */
[----:B------:R0:W-:Y:S01]  /*1970*/  STL [R1+0x790], R3 ;  /* 0x0007900301007387 */ /* 0x0001e20000100800 */
[----:B------:R-:W-:Y:S01]  /*1980*/  IABS R27, R3 ;  /* 0x00000003001b7213 */ /* 0x000fe20000000000 */
[C---:B------:R-:W-:Y:S02]  /*1990*/  IMAD R32, R7.reuse, R9, R32 ;  /* 0x0000000907207224 */ /* 0x040fe400078e0220 */
[----:B------:R-:W-:Y:S01]  /*19a0*/  IMAD R29, R7, R6, R29 ;  /* 0x00000006071d7224 */ /* 0x000fe200078e021d */
[----:B------:R-:W-:Y:S01]  /*19b0*/  STL [R1+0x78c], R8 ;  /* 0x00078c0801007387 */ /* 0x000fe20000100800 */
[----:B------:R-:W-:Y:S02]  /*19c0*/  VIADD R9, R15, 0x2c ;  /* 0x0000002c0f097836 */ /* 0x000fe40000000000 */
[----:B------:R-:W-:-:S03]  /*19d0*/  IMAD.HI.U32 R6, R5, R26, RZ ;  /* 0x0000001a05067227 */ /* 0x000fc600078e00ff */
[----:B------:R-:W-:Y:S01]  /*19e0*/  IABS R24, R9 ;  /* 0x0000000900187213 */ /* 0x000fe20000000000 */
[C---:B0-----:R-:W-:Y:S02]  /*19f0*/  VIADD R3, R15.reuse, 0x2b ;  /* 0x0000002b0f037836 */ /* 0x041fe40000000000 */
[----:B------:R-:W-:Y:S02]  /*1a00*/  IMAD.MOV R6, RZ, RZ, -R6 ;  /* 0x000000ffff067224 */ /* 0x000fe400078e0a06 */
[----:B------:R-:W-:Y:S01]  /*1a10*/  VIADD R93, R15, 0x2e ;  /* 0x0000002e0f5d7836 */ /* 0x000fe20000000000 */
[----:B------:R0:W-:Y:S01]  /*1a20*/  STL [R1+0x780], R3 ;  /* 0x0007800301007387 */ /* 0x0001e20000100800 */
[----:B------:R-:W-:Y:S01]  /*1a30*/  IABS R25, R3 ;  /* 0x0000000300197213 */ /* 0x000fe20000000000 */
[----:B------:R-:W-:Y:S02]  /*1a40*/  IMAD R26, R7, R6, R26 ;  /* 0x00000006071a7224 */ /* 0x000fe400078e021a */
[----:B------:R-:W-:Y:S01]  /*1a50*/  STL [R1+0x76c], R9 ;  /* 0x00076c0901007387 */ /* 0x000fe20000100800 */
[----:B------:R-:W-:Y:S01]  /*1a60*/  VIADD R92, R15, 0x2f ;  /* 0x0000002f0f5c7836 */ /* 0x000fe20000000000 */
[----:B------:R-:W-:Y:S01]  /*1a70*/  IABS R22, R93 ;  /* 0x0000005d00167213 */ /* 0x000fe20000000000 */
[----:B------:R-:W-:-:S03]  /*1a80*/  IMAD.HI.U32 R6, R5, R24, RZ ;  /* 0x0000001805067227 */ /* 0x000fc600078e00ff */
[----:B------:R-:W-:Y:S01]  /*1a90*/  IABS R21, R92 ;  /* 0x0000005c00157213 */ /* 0x000fe20000000000 */
[C---:B0-----:R-:W-:Y:S02]  /*1aa0*/  VIADD R3, R15.reuse, 0x2d ;  /* 0x0000002d0f037836 */ /* 0x041fe40000000000 */
[C---:B------:R-:W-:Y:S02]  /*1ab0*/  VIADD R91, R15.reuse, 0x30 ;  /* 0x000000300f5b7836 */ /* 0x040fe40000000000 */
[C---:B------:R-:W-:Y:S01]  /*1ac0*/  VIADD R90, R15.reuse, 0x31 ;  /* 0x000000310f5a7836 */ /* 0x040fe20000000000 */
[----:B------:R-:W-:Y:S01]  /*1ad0*/  STL [R1+0x768], R3 ;  /* 0x0007680301007387 */ /* 0x000fe20000100800 */
[----:B------:R-:W-:Y:S01]  /*1ae0*/  IMAD.MOV R6, RZ, RZ, -R6 ;  /* 0x000000ffff067224 */ /* 0x000fe200078e0a06 */
[----:B------:R-:W-:Y:S01]  /*1af0*/  IABS R23, R3 ;  /* 0x0000000300177213 */ /* 0x000fe20000000000 */
[C---:B------:R-:W-:Y:S01]  /*1b00*/  VIADD R89, R15.reuse, 0x32 ;  /* 0x000000320f597836 */ /* 0x040fe20000000000 */
[----:B------:R-:W-:Y:S01]  /*1b10*/  STL [R1+0x75c], R93 ;  /* 0x00075c5d01007387 */ /* 0x000fe20000100800 */
[----:B------:R-:W-:Y:S01]  /*1b20*/  VIADD R88, R15, 0x33 ;  /* 0x000000330f587836 */ /* 0x000fe20000000000 */
[----:B------:R-:W-:Y:S01]  /*1b30*/  IABS R19, R90 ;  /* 0x0000005a00137213 */ /* 0x000fe20000000000 */
[----:B------:R-:W-:Y:S01]  /*1b40*/  IMAD R24, R7, R6, R24 ;  /* 0x0000000607187224 */ /* 0x000fe200078e0218 */
[----:B------:R0:W-:Y:S01]  /*1b50*/  STL [R1+0x7d8], R3 ;  /* 0x0007d80301007387 */ /* 0x0001e20000100800 */
[----:B------:R-:W-:Y:S01]  /*1b60*/  IMAD.HI.U32 R6, R5, R21, RZ ;  /* 0x0000001505067227 */ /* 0x000fe200078e00ff */
[----:B------:R-:W-:-:S02]  /*1b70*/  IABS R18, R89 ;  /* 0x0000005900127213 */ /* 0x000fc40000000000 */
[----:B------:R-:W-:Y:S01]  /*1b80*/  STL [R1+0x7dc], R93 ;  /* 0x0007dc5d01007387 */ /* 0x000fe20000100800 */
[----:B------:R-:W-:Y:S01]  /*1b90*/  IMAD R33, R7, R33, R4 ;  /* 0x0000002107217224 */ /* 0x000fe200078e0204 */
[----:B------:R-:W-:Y:S01]  /*1ba0*/  IABS R20, R91 ;  /* 0x0000005b00147213 */ /* 0x000fe20000000000 */
[----:B------:R-:W-:Y:S01]  /*1bb0*/  IMAD.HI.U32 R4, R5, R30, RZ ;  /* 0x0000001e05047227 */ /* 0x000fe200078e00ff */
[----:B------:R-:W-:Y:S01]  /*1bc0*/  STL [R1+0x748], R92 ;  /* 0x0007485c01007387 */ /* 0x000fe20000100800 */
[----:B------:R-:W-:Y:S02]  /*1bd0*/  IABS R17, R88 ;  /* 0x0000005800117213 */ /* 0x000fe40000000000 */
[----:B------:R-:W-:Y:S01]  /*1be0*/  IMAD.MOV R6, RZ, RZ, -R6 ;  /* 0x000000ffff067224 */ /* 0x000fe200078e0a06 */
[----:B------:R-:W-:Y:S01]  /*1bf0*/  STL [R1+0x7e0], R92 ;  /* 0x0007e05c01007387 */ /* 0x000fe20000100800 */
[----:B------:R-:W-:Y:S02]  /*1c00*/  IMAD.MOV R4, RZ, RZ, -R4 ;  /* 0x000000ffff047224 */ /* 0x000fe400078e0a04 */
[----:B------:R-:W-:Y:S01]  /*1c10*/  IMAD R21, R7, R6, R21 ;  /* 0x0000000607157224 */ /* 0x000fe200078e0215 */
[----:B------:R-:W-:Y:S01]  /*1c20*/  STL [R1+0x744], R91 ;  /* 0x0007445b01007387 */ /* 0x000fe20000100800 */
[----:B------:R-:W-:-:S03]  /*1c30*/  IMAD.HI.U32 R6, R5, R19, RZ ;  /* 0x0000001305067227 */ /* 0x000fc600078e00ff */
[----:B------:R-:W-:Y:S01]  /*1c40*/  STL [R1+0x7e4], R91 ;  /* 0x0007e45b01007387 */ /* 0x000fe20000100800 */
[----:B------:R-:W-:Y:S02]  /*1c50*/  IMAD R30, R7, R4, R30 ;  /* 0x00000004071e7224 */ /* 0x000fe400078e021e */
[----:B------:R-:W-:Y:S01]  /*1c60*/  IMAD.HI.U32 R4, R5, R27, RZ ;  /* 0x0000001b05047227 */ /* 0x000fe200078e00ff */
[----:B------:R-:W-:Y:S03]  /*1c70*/  STL [R1+0x72c], R90 ;  /* 0x00072c5a01007387 */ /* 0x000fe60000100800 */
[----:B------:R-:W-:Y:S01]  /*1c80*/  IMAD.MOV R6, RZ, RZ, -R6 ;  /* 0x000000ffff067224 */ /* 0x000fe200078e0a06 */
[----:B------:R-:W-:Y:S01]  /*1c90*/  STL [R1+0x7e8], R90 ;  /* 0x0007e85a01007387 */ /* 0x000fe20000100800 */
[----:B------:R-:W-:Y:S02]  /*1ca0*/  IMAD.MOV R4, RZ, RZ, -R4 ;  /* 0x000000ffff047224 */ /* 0x000fe400078e0a04 */
[C---:B------:R-:W-:Y:S01]  /*1cb0*/  IMAD R19, R7.reuse, R6, R19 ;  /* 0x0000000607137224 */ /* 0x040fe200078e0213 */
[----:B------:R-:W-:Y:S01]  /*1cc0*/  STL [R1+0x724], R89 ;  /* 0x0007245901007387 */ /* 0x000fe20000100800 */
[----:B------:R-:W-:-:S02]  /*1cd0*/  IMAD R27, R7, R4, R27 ;  /* 0x00000004071b7224 */ /* 0x000fc400078e021b */
[----:B------:R-:W-:Y:S01]  /*1ce0*/  IMAD.HI.U32 R4, R5, R25, RZ ;  /* 0x0000001905047227 */ /* 0x000fe200078e00ff */
[----:B------:R-:W-:Y:S03]  /*1cf0*/  STL [R1+0x720], R88 ;  /* 0x0007205801007387 */ /* 0x000fe60000100800 */
[----:B------:R-:W-:Y:S01]  /*1d00*/  IMAD.MOV R4, RZ, RZ, -R4 ;  /* 0x000000ffff047224 */ /* 0x000fe200078e0a04 */
[----:B------:R3:W-:Y:S01]  /*1d10*/  STL [R1+0x7ec], R89 ;  /* 0x0007ec5901007387 */ /* 0x0007e20000100800 */
[C---:B------:R-:W-:Y:S02]  /*1d20*/  IMAD R34, R7.reuse, R10, R34 ;  /* 0x0000000a07227224 */ /* 0x040fe400078e0222 */
[----:B------:R-:W-:Y:S01]  /*1d30*/  IMAD R25, R7, R4, R25 ;  /* 0x0000000407197224 */ /* 0x000fe200078e0219 */
[----:B0-----:R-:W0:Y:S01]  /*1d40*/  S2R R3, SR_TID.X ;  /* 0x0000000000037919 */ /* 0x001e220000002100 */
[----:B------:R-:W-:Y:S01]  /*1d50*/  IMAD.HI.U32 R4, R5, R22, RZ ;  /* 0x0000001605047227 */ /* 0x000fe200078e00ff */
[----:B------:R4:W-:Y:S03]  /*1d60*/  STL [R1+0x7f0], R88 ;  /* 0x0007f05801007387 */ /* 0x0009e60000100800 */
[----:B------:R-:W-:-:S02]  /*1d70*/  IMAD.MOV R4, RZ, RZ, -R4 ;  /* 0x000000ffff047224 */ /* 0x000fc400078e0a04 */
[----:B---3--:R-:W-:Y:S02]  /*1d80*/  IMAD.MOV.U32 R89, RZ, RZ, R15 ;  /* 0x000000ffff597224 */ /* 0x008fe400078e000f */
[----:B------:R-:W-:Y:S02]  /*1d90*/  IMAD R22, R7, R4, R22 ;  /* 0x0000000407167224 */ /* 0x000fe400078e0216 */
[C---:B------:R-:W-:Y:S02]  /*1da0*/  VIADD R87, R89.reuse, 0x34 ;  /* 0x0000003459577836 */ /* 0x040fe40000000000 */
[C---:B------:R-:W-:Y:S02]  /*1db0*/  VIADD R83, R89.reuse, 0x38 ;  /* 0x0000003859537836 */ /* 0x040fe40000000000 */
[C---:B------:R-:W-:Y:S01]  /*1dc0*/  VIADD R81, R89.reuse, 0x3a ;  /* 0x0000003a59517836 */ /* 0x040fe20000000000 */
[----:B------:R-:W-:Y:S01]  /*1dd0*/  IABS R16, R87 ;  /* 0x0000005700107213 */ /* 0x000fe20000000000 */
[----:B------:R-:W-:Y:S01]  /*1de0*/  VIADD R79, R89, 0x3c ;  /* 0x0000003c594f7836 */ /* 0x000fe20000000000 */
[----:B------:R-:W-:Y:S01]  /*1df0*/  IABS R12, R83 ;  /* 0x00000053000c7213 */ /* 0x000fe20000000000 */
[C---:B------:R-:W-:Y:S01]  /*1e00*/  IMAD.HI.U32 R4, R5.reuse, R20, RZ ;  /* 0x0000001405047227 */ /* 0x040fe200078e00ff */
[----:B------:R-:W-:Y:S01]  /*1e10*/  IABS R10, R81 ;  /* 0x00000051000a7213 */ /* 0x000fe20000000000 */
[----:B------:R-:W-:Y:S01]  /*1e20*/  STL [R1+0x718], R87 ;  /* 0x0007185701007387 */ /* 0x000fe20000100800 */
[----:B------:R-:W-:Y:S01]  /*1e30*/  IABS R9, R79 ;  /* 0x0000004f00097213 */ /* 0x000fe20000000000 */
[----:B------:R-:W-:-:S04]  /*1e40*/  IMAD.HI.U32 R6, R5, R16, RZ ;  /* 0x0000001005067227 */ /* 0x000fc800078e00ff */
[----:B------:R-:W-:Y:S02]  /*1e50*/  IMAD.MOV R6, RZ, RZ, -R6 ;  /* 0x000000ffff067224 */ /* 0x000fe400078e0a06 */
[----:B------:R-:W-:Y:S02]  /*1e60*/  VIADD R78, R89, 0x3d ;  /* 0x0000003d594e7836 */ /* 0x000fe40000000000 */
[----:B------:R-:W-:Y:S01]  /*1e70*/  IMAD R16, R7, R6, R16 ;  /* 0x0000000607107224 */ /* 0x000fe200078e0210 */
[----:B0-----:R-:W-:Y:S01]  /*1e80*/  LOP3.LUT R74, R3, 0x7f, RZ, 0xc0, !PT ;  /* 0x0000007f034a7812 */ /* 0x001fe200078ec0ff */
[----:B------:R-:W-:Y:S01]  /*1e90*/  IMAD.HI.U32 R6, R5, R12, RZ ;  /* 0x0000000c05067227 */ /* 0x000fe200078e00ff */
[----:B------:R-:W-:-:S03]  /*1ea0*/  SHF.R.U32.HI R3, RZ, 0x5, R3 ;  /* 0x00000005ff037819 */ /* 0x000fc60000011603 */
[----:B------:R-:W-:Y:S02]  /*1eb0*/  IMAD.MOV R6, RZ, RZ, -R6 ;  /* 0x000000ffff067224 */ /* 0x000fe400078e0a06 */
[----:B------:R-:W-:-:S04]  /*1ec0*/  IMAD.HI.U32 R72, R5, R9, RZ ;  /* 0x0000000905487227 */ /* 0x000fc800078e00ff */
[----:B------:R-:W-:Y:S02]  /*1ed0*/  IMAD R12, R7, R6, R12 ;  /* 0x00000006070c7224 */ /* 0x000fe400078e020c */
[----:B------:R-:W-:-:S04]  /*1ee0*/  IMAD.HI.U32 R6, R5, R10, RZ ;  /* 0x0000000a05067227 */ /* 0x000fc800078e00ff */
[----:B------:R-:W-:Y:S02]  /*1ef0*/  IMAD.MOV R6, RZ, RZ, -R6 ;  /* 0x000000ffff067224 */ /* 0x000fe400078e0a06 */
[C---:B------:R-:W-:Y:S02]  /*1f00*/  VIADD R86, R89.reuse, 0x35 ;  /* 0x0000003559567836 */ /* 0x040fe40000000000 */
[----:B------:R-:W-:Y:S02]  /*1f10*/  IMAD.MOV R4, RZ, RZ, -R4 ;  /* 0x000000ffff047224 */ /* 0x000fe400078e0a04 */
[----:B------:R-:W-:Y:S01]  /*1f20*/  VIADD R85, R89, 0x36 ;  /* 0x0000003659557836 */ /* 0x000fe20000000000 */
[----:B------:R-:W-:Y:S01]  /*1f30*/  STL [R1+0x714], R86 ;  /* 0x0007145601007387 */ /* 0x000fe20000100800 */
[----:B------:R-:W-:Y:S01]  /*1f40*/  IMAD R10, R7, R6, R10 ;  /* 0x00000006070a7224 */ /* 0x000fe200078e020a */
[----:B------:R-:W-:Y:S01]  /*1f50*/  IABS R6, R78 ;  /* 0x0000004e00067213 */ /* 0x000fe20000000000 */
[C---:B------:R-:W-:Y:S01]  /*1f60*/  VIADD R84, R89.reuse, 0x37 ;  /* 0x0000003759547836 */ /* 0x040fe20000000000 */
[----:B------:R-:W-:Y:S01]  /*1f70*/  STL [R1+0x710], R85 ;  /* 0x0007105501007387 */ /* 0x000fe20000100800 */
[----:B------:R-:W-:Y:S01]  /*1f80*/  IMAD.MOV R72, RZ, RZ, -R72 ;  /* 0x000000ffff487224 */ /* 0x000fe200078e0a48 */
[----:B------:R-:W-:Y:S01]  /*1f90*/  IABS R15, R86 ;  /* 0x00000056000f7213 */ /* 0x000fe20000000000 */
[----:B------:R-:W-:Y:S01]  /*1fa0*/  VIADD R82, R89, 0x39 ;  /* 0x0000003959527836 */ /* 0x000fe20000000000 */
[----:B------:R-:W-:Y:S01]  /*1fb0*/  STL [R1+0x704], R84 ;  /* 0x0007045401007387 */ /* 0x000fe20000100800 */
[----:B------:R-:W-:Y:S01]  /*1fc0*/  IMAD R20, R7, R4, R20 ;  /* 0x0000000407147224 */ /* 0x000fe200078e0214 */
[----:B------:R-:W-:Y:S01]  /*1fd0*/  IABS R14, R85 ;  /* 0x00000055000e7213 */ /* 0x000fe20000000000 */
[----:B------:R-:W-:Y:S01]  /*1fe0*/  IMAD.HI.U32 R4, R5, R17, RZ ;  /* 0x0000001105047227 */ /* 0x000fe200078e00ff */
[----:B------:R-:W-:Y:S01]  /*1ff0*/  STL [R1+0x700], R83 ;  /* 0x0007005301007387 */ /* 0x000fe20000100800 */
[----:B------:R-:W-:-:S02]  /*2000*/  IABS R11, R82 ;  /* 0x00000052000b7213 */ /* 0x000fc40000000000 */
[----:B------:R-:W-:Y:S01]  /*2010*/  VIADD R80, R89, 0x3b ;  /* 0x0000003b59507836 */ /* 0x000fe20000000000 */
[----:B------:R-:W-:Y:S01]  /*2020*/  STL [R1+0x6fc], R82 ;  /* 0x0006fc5201007387 */ /* 0x000fe20000100800 */
[----:B------:R-:W-:Y:S01]  /*2030*/  IMAD R9, R7, R72, R9 ;  /* 0x0000004807097224 */ /* 0x000fe200078e0209 */
[----:B------:R-:W-:Y:S01]  /*2040*/  IABS R13, R84 ;  /* 0x00000054000d7213 */ /* 0x000fe20000000000 */
[----:B------:R-:W-:Y:S01]  /*2050*/  IMAD.HI.U32 R72, R5, R6, RZ ;  /* 0x0000000605487227 */ /* 0x000fe200078e00ff */
[----:B------:R-:W-:Y:S03]  /*2060*/  STL [R1+0x6f8], R81 ;  /* 0x0006f85101007387 */ /* 0x000fe60000100800 */
[----:B------:R-:W-:Y:S01]  /*2070*/  VIADD R77, R89, 0x3f ;  /* 0x0000003f594d7836 */ /* 0x000fe20000000000 */
[----:B------:R-:W-:Y:S01]  /*2080*/  STL [R1+0x6f4], R80 ;  /* 0x0006f45001007387 */ /* 0x000fe20000100800 */
[----:B------:R-:W-:-:S02]  /*2090*/  IMAD.MOV R4, RZ, RZ, -R4 ;  /* 0x000000ffff047224 */ /* 0x000fc400078e0a04 */
[----:B------:R-:W-:Y:S01]  /*20a0*/  IMAD R75, R0, 0x80, R74 ;  /* 0x00000080004b7824 */ /* 0x000fe200078e024a */
[----:B------:R-:W-:Y:S01]  /*20b0*/  STL [R1+0x6f0], R79 ;  /* 0x0006f04f01007387 */ /* 0x000fe20000100800 */
[----:B------:R-:W-:Y:S02]  /*20c0*/  VIADD R76, R89, 0x3e ;  /* 0x0000003e594c7836 */ /* 0x000fe40000000000 */
[----:B------:R-:W-:Y:S01]  /*20d0*/  IMAD.MOV R72, RZ, RZ, -R72 ;  /* 0x000000ffff487224 */ /* 0x000fe200078e0a48 */
[----:B------:R-:W-:Y:S01]  /*20e0*/  STL [R1+0x6e4], R77 ;  /* 0x0006e44d01007387 */ /* 0x000fe20000100800 */
[----:B------:R-:W-:Y:S01]  /*20f0*/  IMAD R17, R7, R4, R17 ;  /* 0x0000000407117224 */ /* 0x000fe200078e0211 */
[----:B------:R-:W-:Y:S01]  /*2100*/  IABS R0, R75 ;  /* 0x0000004b00007213 */ /* 0x000fe20000000000 */
[----:B------:R-:W-:Y:S01]  /*2110*/  IMAD.HI.U32 R4, R5, R15, RZ ;  /* 0x0000000f05047227 */ /* 0x000fe200078e00ff */
[----:B------:R-:W-:Y:S03]  /*2120*/  STL [R1+0x6ec], R78 ;  /* 0x0006ec4e01007387 */ /* 0x000fe60000100800 */
[----:B------:R-:W-:Y:S01]  /*2130*/  IMAD R6, R7, R72, R6 ;  /* 0x0000004807067224 */ /* 0x000fe200078e0206 */
[----:B------:R-:W-:Y:S01]  /*2140*/  STL [R1+0x6d4], R75 ;  /* 0x0006d44b01007387 */ /* 0x000fe20000100800 */
[----:B------:R-:W-:-:S02]  /*2150*/  IMAD.MOV R4, RZ, RZ, -R4 ;  /* 0x000000ffff047224 */ /* 0x000fc400078e0a04 */
[----:B------:R-:W-:Y:S01]  /*2160*/  IMAD.HI.U32 R71, R71, R0, RZ ;  /* 0x0000000047477227 */ /* 0x000fe200078e00ff */
[----:B------:R-:W-:Y:S03]  /*2170*/  STL [R1+0x6e8], R76 ;  /* 0x0006e84c01007387 */ /* 0x000fe60000100800 */
[----:B------:R-:W-:Y:S01]  /*2180*/  IMAD R15, R7, R4, R15 ;  /* 0x00000004070f7224 */ /* 0x000fe200078e020f */
[----:B------:R-:W3:Y:S01]  /*2190*/  LDL R90, [R1+0x6e0] ;  /* 0x0006e000015a7983 */ /* 0x000ee20000100800 */
[----:B------:R-:W-:-:S03]  /*21a0*/  IMAD.HI.U32 R4, R5, R14, RZ ;  /* 0x0000000e05047227 */ /* 0x000fc600078e00ff */
[----:B------:R-:W5:Y:S01]  /*21b0*/  LDL R72, [R1+0x6dc] ;  /* 0x0006dc0001487983 */ /* 0x000f620000100800 */
[----:B------:R-:W-:Y:S02]  /*21c0*/  IMAD.MOV R71, RZ, RZ, -R71 ;  /* 0x000000ffff477224 */ /* 0x000fe400078e0a47 */
[----:B------:R-:W-:Y:S01]  /*21d0*/  IMAD.MOV R4, RZ, RZ, -R4 ;  /* 0x000000ffff047224 */ /* 0x000fe200078e0a04 */
[----:B------:R-:W2:Y:S01]  /*21e0*/  LDL R91, [R1+0x70c] ;  /* 0x00070c00015b7983 */ /* 0x000ea20000100800 */
[----:B------:R-:W-:Y:S02]  /*21f0*/  IMAD R0, R68, R71, R0 ;  /* 0x0000004744007224 */ /* 0x000fe400078e0200 */
[----:B------:R-:W-:Y:S01]  /*2200*/  IMAD.SHL.U32 R71, R3, 0x200000, RZ ;  /* 0x0020000003477824 */ /* 0x000fe200078e00ff */
[----:B------:R-:W2:Y:S01]  /*2210*/  LDL R92, [R1+0x708] ;  /* 0x00070800015c7983 */ /* 0x000ea20000100800 */
[----:B------:R-:W-:Y:S02]  /*2220*/  IMAD R14, R7, R4, R14 ;  /* 0x00000004070e7224 */ /* 0x000fe400078e020e */
[----:B------:R-:W-:Y:S01]  /*2230*/  IMAD.HI.U32 R4, R5, R11, RZ ;  /* 0x0000000b05047227 */ /* 0x000fe200078e00ff */
[----:B------:R-:W2:Y:S03]  /*2240*/  LDL R93, [R1+0x71c] ;  /* 0x00071c00015d7983 */ /* 0x000ea60000100800 */
[----:B------:R-:W-:Y:S01]  /*2250*/  IMAD.MOV R4, RZ, RZ, -R4 ;  /* 0x000000ffff047224 */ /* 0x000fe200078e0a04 */
[----:B------:R-:W2:Y:S01]  /*2260*/  LDL R3, [R1+0x728] ;  /* 0x0007280001037983 */ /* 0x000ea20000100800 */
[----:B------:R-:W-:-:S02]  /*2270*/  @!P0 IMAD.IADD R70, R70, 0x1, -R7 ;  /* 0x0000000146468824 */ /* 0x000fc400078e0a07 */
[C---:B------:R-:W-:Y:S01]  /*2280*/  IMAD R11, R7.reuse, R4, R11 ;  /* 0x00000004070b7224 */ /* 0x040fe200078e020b */
[----:B------:R-:W-:Y:S01]  /*2290*/  IABS R4, R77 ;  /* 0x0000004d00047213 */ /* 0x000fe20000000000 */
[--C-:B------:R-:W-:Y:S01]  /*22a0*/  @!P3 IMAD.IADD R66, R66, 0x1, -R7.reuse ;  /* 0x000000014242b824 */ /* 0x100fe200078e0a07 */
[----:B------:R-:W-:Y:S01]  /*22b0*/  ISETP.GT.U32.AND P0, PT, R7, R70, PT ;  /* 0x000000460700720c */ /* 0x000fe20003f04070 */
[----:B------:R-:W-:Y:S01]  /*22c0*/  @!P1 IMAD.IADD R67, R67, 0x1, -R7 ;  /* 0x0000000143439824 */ /* 0x000fe200078e0a07 */
[----:B------:R-:W-:Y:S01]  /*22d0*/  ISETP.GT.U32.AND P3, PT, R7, R59, PT ;  /* 0x0000003b0700720c */ /* 0x000fe20003f64070 */
[----:B------:R-:W-:Y:S01]  /*22e0*/  IMAD.HI.U32 R69, R5, R4, RZ ;  /* 0x0000000405457227 */ /* 0x000fe200078e00ff */
[----:B------:R-:W-:Y:S01]  /*22f0*/  ISETP.GT.U32.AND P1, PT, R7, R60, PT ;  /* 0x0000003c0700720c */ /* 0x000fe20003f24070 */
[----:B----4-:R-:W4:Y:S02]  /*2300*/  LDL R88, [R1+0x740] ;  /* 0x0007400001587983 */ /* 0x010f240000100800 */
[----:B------:R-:W-:-:S02]  /*2310*/  IMAD.MOV R69, RZ, RZ, -R69 ;  /* 0x000000ffff457224 */ /* 0x000fc400078e0a45 */
[--C-:B------:R-:W-:Y:S01]  /*2320*/  @!P2 IMAD.IADD R65, R65, 0x1, -R7.reuse ;  /* 0x000000014141a824 */ /* 0x100fe200078e0a07 */
[C---:B------:R-:W-:Y:S01]  /*2330*/  ISETP.GT.U32.AND P2, PT, R7.reuse, R58, PT ;  /* 0x0000003a0700720c */ /* 0x040fe20003f44070 */
[C---:B------:R-:W-:Y:S01]  /*2340*/  IMAD R4, R7.reuse, R69, R4 ;  /* 0x0000004507047224 */ /* 0x040fe200078e0204 */
[----:B------:R-:W-:Y:S01]  /*2350*/  IABS R69, R76 ;  /* 0x0000004c00457213 */ /* 0x000fe20000000000 */
[--C-:B------:R-:W-:Y:S01]  /*2360*/  @!P0 IMAD.IADD R70, R70, 0x1, -R7.reuse ;  /* 0x0000000146468824 */ /* 0x100fe200078e0a07 */
[C---:B------:R-:W-:Y:S01]  /*2370*/  ISETP.GT.U32.AND P0, PT, R7.reuse, R61, PT ;  /* 0x0000003d0700720c */ /* 0x040fe20003f04070 */
[--C-:B------:R-:W-:Y:S01]  /*2380*/  @!P5 IMAD.IADD R64, R64, 0x1, -R7.reuse ;  /* 0x000000014040d824 */ /* 0x100fe200078e0a07 */
[----:B------:R-:W-:Y:S01]  /*2390*/  ISETP.GT.U32.AND P4, PT, R7, R4, PT ;  /* 0x000000040700720c */ /* 0x000fe20003f84070 */
[--C-:B------:R-:W-:Y:S01]  /*23a0*/  @!P3 IMAD.IADD R59, R59, 0x1, -R7.reuse ;  /* 0x000000013b3bb824 */ /* 0x100fe200078e0a07 */
[----:B------:R-:W-:Y:S01]  /*23b0*/  ISETP.GT.U32.AND P5, PT, R7, R57, PT ;  /* 0x000000390700720c */ /* 0x000fe20003fa4070 */
[--C-:B------:R-:W-:Y:S01]  /*23c0*/  @!P6 IMAD.IADD R63, R63, 0x1, -R7.reuse ;  /* 0x000000013f3fe824 */ /* 0x100fe200078e0a07 */
[C---:B------:R-:W-:Y:S01]  /*23d0*/  ISETP.GT.U32.AND P3, PT, R7.reuse, R65, PT ;  /* 0x000000410700720c */ /* 0x040fe20003f64070 */
[--C-:B------:R-:W-:Y:S01]  /*23e0*/  @!P1 IMAD.IADD R60, R60, 0x1, -R7.reuse ;  /* 0x000000013c3c9824 */ /* 0x100fe200078e0a07 */
[C---:B------:R-:W-:Y:S01]  /*23f0*/  ISETP.GT.U32.AND P1, PT, R7.reuse, R66, PT ;  /* 0x000000420700720c */ /* 0x040fe20003f24070 */
[----:B------:R-:W-:Y:S01]  /*2400*/  @!P2 IMAD.IADD R58, R58, 0x1, -R7 ;  /* 0x000000013a3aa824 */ /* 0x000fe200078e0a07 */
[----:B------:R-:W-:Y:S01]  /*2410*/  ISETP.GT.U32.AND P2, PT, R7, R64, PT ;  /* 0x000000400700720c */ /* 0x000fe20003f44070 */
[----:B------:R-:W-:Y:S01]  /*2420*/  IMAD.HI.U32 R8, R5, R28, RZ ;  /* 0x0000001c05087227 */ /* 0x000fe200078e00ff */
[----:B------:R-:W-:-:S03]  /*2430*/  ISETP.GT.U32.AND P6, PT, R68, R0, PT ;  /* 0x000000004400720c */ /* 0x000fc60003fc4070 */
[--C-:B------:R-:W-:Y:S01]  /*2440*/  @!P4 IMAD.IADD R4, R4, 0x1, -R7.reuse ;  /* 0x000000010404c824 */ /* 0x100fe200078e0a07 */
[----:B------:R-:W-:Y:S01]  /*2450*/  ISETP.GT.U32.AND P4, PT, R7, R62, PT ;  /* 0x0000003e0700720c */ /* 0x000fe20003f84070 */
        /* <DEDUP_REMOVED lines=8> */
[--C-:B------:R-:W-:Y:S01]  /*24e0*/  @!P2 IMAD.IADD R64, R64, 0x1, -R7.reuse ;  /* 0x000000014040a824 */ /* 0x100fe200078e0a07 */
[C---:B------:R-:W-:Y:S01]  /*24f0*/  ISETP.GT.U32.AND P2, PT, R7.reuse, R58, PT ;  /* 0x0000003a0700720c */ /* 0x040fe20003f44070 */
[----:B------:R-:W-:Y:S01]  /*2500*/  @!P6 IMAD.IADD R0, R0, 0x1, -R68 ;  /* 0x000000010000e824 */ /* 0x000fe200078e0a44 */
[C---:B------:R-:W-:Y:S01]  /*2510*/  ISETP.GT.U32.AND P6, PT, R7.reuse, R57, PT ;  /* 0x000000390700720c */ /* 0x040fe20003fc4070 */
        /* <DEDUP_REMOVED lines=11> */
[----:B------:R-:W-:Y:S01]  /*25d0*/  ISETP.GT.U32.AND P2, PT, R7, R51, PT ;  /* 0x000000330700720c */ /* 0x000fe20003f44070 */
[--C-:B------:R-:W-:Y:S01]  /*25e0*/  @!P6 IMAD.IADD R57, R57, 0x1, -R7.reuse ;  /* 0x000000013939e824 */ /* 0x100fe200078e0a07 */
[C---:B------:R-:W-:Y:S01]  /*25f0*/  ISETP.GT.U32.AND P6, PT, R7.reuse, R50, PT ;  /* 0x000000320700720c */ /* 0x040fe20003fc4070 */
        /* <DEDUP_REMOVED lines=16> */
[--C-:B------:R-:W-:Y:S01]  /*2700*/  @!P0 IMAD.IADD R54, R54, 0x1, -R7.reuse ;  /* 0x0000000136368824 */ /* 0x100fe200078e0a07 */
[----:B------:R-:W-:Y:S01]  /*2710*/  ISETP.GT.U32.AND P0, PT, R7, R47, PT ;  /* 0x0000002f0700720c */ /* 0x000fe20003f04070 */
[----:B------:R-:W-:-:S02]  /*2720*/  @!P5 IMAD.IADD R49, R49, 0x1, -R7 ;  /* 0x000000013131d824 */ /* 0x000fc400078e0a07 */
        /* <DEDUP_REMOVED lines=12> */
[----:B------:R-:W-:Y:S01]  /*27f0*/  IMAD.MOV R8, RZ, RZ, -R8 ;  /* 0x000000ffff087224 */ /* 0x000fe200078e0a08 */
        /* <DEDUP_REMOVED lines=39> */
[----:B------:R-:W-:Y:S01]  /*2a70*/  ISETP.GT.U32.AND P0, PT, R7, R33, PT ;  /* 0x000000210700720c */ /* 0x000fe20003f04070 */
[--C-:B------:R-:W-:Y:S01]  /*2a80*/  @!P5 IMAD.IADD R41, R41, 0x1, -R7.reuse ;  /* 0x000000012929d824 */ /* 0x100fe200078e0a07 */
[----:B------:R-:W-:Y:S01]  /*2a90*/  ISETP.GT.U32.AND P5, PT, R7, R34, PT ;  /* 0x000000220700720c */ /* 0x000fe20003fa4070 */
[--C-:B------:R-:W-:Y:S02]  /*2aa0*/  @!P3 IMAD.IADD R31, R31, 0x1, -R7.reuse ;  /* 0x000000011f1fb824 */ /* 0x100fe400078e0a07 */
[--C-:B------:R-:W-:Y:S01]  /*2ab0*/  @!P1 IMAD.IADD R32, R32, 0x1, -R7.reuse ;  /* 0x0000000120209824 */ /* 0x100fe200078e0a07 */
[C---:B------:R-:W-:Y:S01]  /*2ac0*/  ISETP.GT.U32.AND P1, PT, R7.reuse, R38, PT ;  /* 0x000000260700720c */ /* 0x040fe20003f24070 */
[--C-:B------:R-:W-:Y:S01]  /*2ad0*/  @!P2 IMAD.IADD R42, R42, 0x1, -R7.reuse ;  /* 0x000000012a2aa824 */ /* 0x100fe200078e0a07 */
[C---:B------:R-:W-:Y:S01]  /*2ae0*/  ISETP.GT.U32.AND P2, PT, R7.reuse, R36, PT ;  /* 0x000000240700720c */ /* 0x040fe20003f44070 */
[C---:B------:R-:W-:Y:S01]  /*2af0*/  IMAD R28, R7.reuse, R8, R28 ;  /* 0x00000008071c7224 */ /* 0x040fe200078e021c */
[----:B------:R-:W-:Y:S01]  /*2b00*/  ISETP.GT.U32.AND P6, PT, R7, R41, PT ;  /* 0x000000290700720c */ /* 0x000fe20003fc4070 */
[--C-:B------:R-:W-:Y:S01]  /*2b10*/  @!P4 IMAD.IADD R37, R37, 0x1, -R7.reuse ;  /* 0x000000012525c824 */ /* 0x100fe200078e0a07 */
[----:B------:R-:W-:Y:S01]  /*2b20*/  ISETP.GT.U32.AND P4, PT, R7, R43, PT ;  /* 0x0000002b0700720c */ /* 0x000fe20003f84070 */
[--C-:B------:R-:W-:Y:S01]  /*2b30*/  @!P0 IMAD.IADD R33, R33, 0x1, -R7.reuse ;  /* 0x0000000121218824 */ /* 0x100fe200078e0a07 */
[C---:B------:R-:W-:Y:S01]  /*2b40*/  ISETP.GT.U32.AND P0, PT, R7.reuse, R39, PT ;  /* 0x000000270700720c */ /* 0x040fe20003f04070 */
[----:B------:R-:W-:Y:S01]  /*2b50*/  @!P5 IMAD.IADD R34, R34, 0x1, -R7 ;  /* 0x000000012222d824 */ /* 0x000fe200078e0a07 */
[----:B------:R-:W-:Y:S01]  /*2b60*/  ISETP.GT.U32.AND P5, PT, R7, R40, PT ;  /* 0x000000280700720c */ /* 0x000fe20003fa4070 */
[----:B------:R-:W-:Y:S01]  /*2b70*/  IMAD.HI.U32 R8, R5, R23, RZ ;  /* 0x0000001705087227 */ /* 0x000fe200078e00ff */
[----:B------:R-:W-:-:S03]  /*2b80*/  ISETP.GT.U32.AND P3, PT, R7, R37, PT ;  /* 0x000000250700720c */ /* 0x000fc60003f64070 */
[----:B------:R-:W-:Y:S02]  /*2b90*/  IMAD.MOV R8, RZ, RZ, -R8 ;  /* 0x000000ffff087224 */ /* 0x000fe400078e0a08 */
        /* <DEDUP_REMOVED lines=8> */
[----:B------:R-:W-:Y:S01]  /*2c20*/  @!P3 IMAD.IADD R37, R37, 0x1, -R7 ;  /* 0x000000012525b824 */ /* 0x000fe200078e0a07 */
[C---:B------:R-:W-:Y:S01]  /*2c30*/  ISETP.GT.U32.AND P3, PT, R7.reuse, R30, PT ;  /* 0x0000001e0700720c */ /* 0x040fe20003f64070 */
[----:B------:R-:W-:-:S02]  /*2c40*/  IMAD R23, R7, R8, R23 ;  /* 0x0000000807177224 */ /* 0x000fc400078e0217 */
        /* <DEDUP_REMOVED lines=14> */
[----:B------:R-:W-:Y:S01]  /*2d30*/  @!P2 IMAD.IADD R29, R29, 0x1, -R7 ;  /* 0x000000011d1da824 */ /* 0x000fe200078e0a07 */
[----:B------:R-:W-:Y:S01]  /*2d40*/  ISETP.GT.U32.AND P2, PT, R7, R22, PT ;  /* 0x000000160700720c */ /* 0x000fe20003f44070 */
[----:B------:R-:W-:-:S04]  /*2d50*/  IMAD.HI.U32 R8, R5, R18, RZ ;  /* 0x0000001205087227 */ /* 0x000fc800078e00ff */
        /* <DEDUP_REMOVED lines=8> */
[----:B------:R-:W-:Y:S02]  /*2de0*/  IMAD.MOV R8, RZ, RZ, -R8 ;  /* 0x000000ffff087224 */ /* 0x000fe400078e0a08 */
[----:B------:R-:W-:Y:S01]  /*2df0*/  @!P0 IMAD.IADD R26, R26, 0x1, -R7 ;  /* 0x000000011a1a8824 */ /* 0x000fe200078e0a07 */
[C---:B------:R-:W-:Y:S01]  /*2e00*/  ISETP.GT.U32.AND P0, PT, R7.reuse, R19, PT ;  /* 0x000000130700720c */ /* 0x040fe20003f04070 */
[----:B------:R-:W-:-:S02]  /*2e10*/  IMAD R18, R7, R8, R18 ;  /* 0x0000000807127224 */ /* 0x000fc400078e0212 */
[--C-:B------:R-:W-:Y:S02]  /*2e20*/  @!P1 IMAD.IADD R25, R25, 0x1, -R7.reuse ;  /* 0x0000000119199824 */ /* 0x100fe400078e0a07 */
        /* <DEDUP_REMOVED lines=10> */
[----:B------:R-:W-:Y:S01]  /*2ed0*/  IMAD.HI.U32 R8, R5, R13, RZ ;  /* 0x0000000d05087227 */ /* 0x000fe200078e00ff */
[----:B------:R-:W-:-:S03]  /*2ee0*/  ISETP.GT.U32.AND P3, PT, R7, R23, PT ;  /* 0x000000170700720c */ /* 0x000fc60003f64070 */
[----:B------:R-:W-:Y:S02]  /*2ef0*/  IMAD.MOV R8, RZ, RZ, -R8 ;  /* 0x000000ffff087224 */ /* 0x000fe400078e0a08 */
[----:B------:R-:W-:Y:S01]  /*2f00*/  @!P0 IMAD.IADD R19, R19, 0x1, -R7 ;  /* 0x0000000113138824 */ /* 0x000fe200078e0a07 */
        /* <DEDUP_REMOVED lines=16> */
[----:B------:R-:W-:Y:S02]  /*3010*/  IMAD.MOV R73, RZ, RZ, -R73 ;  /* 0x000000ffff497224 */ /* 0x000fe400078e0a49 */
[--C-:B------:R-:W-:Y:S01]  /*3020*/  @!P0 IMAD.IADD R25, R25, 0x1, -R7.reuse ;  /* 0x0000000119198824 */ /* 0x100fe200078e0a07 */
[C---:B------:R-:W-:Y:S01]  /*3030*/  ISETP.GT.U32.AND P0, PT, R7.reuse, R18, PT ;  /* 0x000000120700720c */ /* 0x040fe20003f04070 */
[C---:B------:R-:W-:Y:S02]  /*3040*/  IMAD R8, R7.reuse, R73, R8 ;  /* 0x0000004907087224 */ /* 0x040fe400078e0208 */
        /* <DEDUP_REMOVED lines=10> */
[----:B------:R-:W-:Y:S01]  /*30f0*/  @!P3 IMAD.IADD R16, R16, 0x1, -R7 ;  /* 0x000000011010b824 */ /* 0x000fe200078e0a07 */
[----:B------:R-:W-:Y:S01]  /*3100*/  ISETP.GT.U32.AND P3, PT, R7, R8, PT ;  /* 0x000000080700720c */ /* 0x000fe20003f64070 */
[----:B------:R-:W-:Y:S01]  /*3110*/  IMAD.HI.U32 R5, R5, R69, RZ ;  /* 0x0000004505057227 */ /* 0x000fe200078e00ff */
[----:B------:R-:W4:Y:S03]  /*3120*/  LDL R73, [R1+0x6d8] ;  /* 0x0006d80001497983 */ /* 0x000f260000100800 */
[----:B------:R-:W-:-:S02]  /*3130*/  IMAD.MOV R5, RZ, RZ, -R5 ;  /* 0x000000ffff057224 */ /* 0x000fc400078e0a05 */
[----:B------:R-:W-:Y:S01]  /*3140*/  @!P0 IMAD.IADD R18, R18, 0x1, -R7 ;  /* 0x0000000112128824 */ /* 0x000fe200078e0a07 */
[C---:B------:R-:W-:Y:S01]  /*3150*/  ISETP.GT.U32.AND P0, PT, R7.reuse, R11, PT ;  /* 0x0000000b0700720c */ /* 0x040fe20003f04070 */
[----:B------:R-:W-:Y:S02]  /*3160*/  IMAD R5, R7, R5, R69 ;  /* 0x0000000507057224 */ /* 0x000fe400078e0245 */
[--C-:B------:R-:W-:Y:S02]  /*3170*/  @!P1 IMAD.IADD R17, R17, 0x1, -R7.reuse ;  /* 0x0000000111119824 */ /* 0x100fe400078e0a07 */
        /* <DEDUP_REMOVED lines=11> */
[----:B------:R-:W-:Y:S01]  /*3230*/  LOP3.LUT R71, R71, 0x600000, RZ, 0xc0, !PT ;  /* 0x0060000047477812 */ /* 0x000fe200078ec0ff */
[----:B------:R-:W0:Y:S02]  /*3240*/  LDS R69, [UR9] ;  /* 0x00000009ff457984 */ /* 0x000e240008000800 */
[----:B------:R-:W-:-:S02]  /*3250*/  @!P2 IMAD.IADD R9, R9, 0x1, -R7 ;  /* 0x000000010909a824 */ /* 0x000fc400078e0a07 */
[--C-:B------:R-:W-:Y:S01]  /*3260*/  @!P4 IMAD.IADD R6, R6, 0x1, -R7.reuse ;  /* 0x000000010606c824 */ /* 0x100fe200078e0a07 */
[----:B------:R-:W-:Y:S01]  /*3270*/  ISETP.GT.U32.AND P2, PT, R7, R13, PT ;  /* 0x0000000d0700720c */ /* 0x000fe20003f44070 */
[--C-:B------:R-:W-:Y:S01]  /*3280*/  @!P5 IMAD.IADD R5, R5, 0x1, -R7.reuse ;  /* 0x000000010505d824 */ /* 0x100fe200078e0a07 */
[----:B------:R-:W-:Y:S01]  /*3290*/  ISETP.GT.U32.AND P4, PT, R7, R12, PT ;  /* 0x0000000c0700720c */ /* 0x000fe20003f84070 */
[--C-:B------:R-:W-:Y:S01]  /*32a0*/  @!P6 IMAD.IADD R17, R17, 0x1, -R7.reuse ;  /* 0x000000011111e824 */ /* 0x100fe200078e0a07 */
[C---:B------:R-:W-:Y:S01]  /*32b0*/  ISETP.GT.U32.AND P5, PT, R7.reuse, R11, PT ;  /* 0x0000000b0700720c */ /* 0x040fe20003fa4070 */
[----:B------:R-:W-:Y:S01]  /*32c0*/  @!P3 IMAD.IADD R14, R14, 0x1, -R7 ;  /* 0x000000010e0eb824 */ /* 0x000fe200078e0a07 */
[C---:B------:R-:W-:Y:S02]  /*32d0*/  ISETP.GT.U32.AND P3, PT, R7.reuse, R9, PT ;  /* 0x000000090700720c */ /* 0x040fe40003f64070 */
[----:B------:R-:W-:-:S05]  /*32e0*/  ISETP.GT.U32.AND P6, PT, R7, R6, PT ;  /* 0x000000060700720c */ /* 0x000fca0003fc4070 */
[--C-:B------:R-:W-:Y:S01]  /*32f0*/  @!P2 IMAD.IADD R13, R13, 0x1, -R7.reuse ;  /* 0x000000010d0da824 */ /* 0x100fe200078e0a07 */
[----:B------:R-:W-:Y:S01]  /*3300*/  ISETP.GT.U32.AND P2, PT, R7, R5, PT ;  /* 0x000000050700720c */ /* 0x000fe20003f44070 */
[--C-:B------:R-:W-:Y:S01]  /*3310*/  @!P4 IMAD.IADD R12, R12, 0x1, -R7.reuse ;  /* 0x000000010c0cc824 */ /* 0x100fe200078e0a07 */
[----:B------:R-:W-:Y:S01]  /*3320*/  ISETP.GT.U32.AND P4, PT, R68, R0, PT ;  /* 0x000000004400720c */ /* 0x000fe20003f84070 */
[--C-:B------:R-:W-:Y:S01]  /*3330*/  @!P5 IMAD.IADD R11, R11, 0x1, -R7.reuse ;  /* 0x000000010b0bd824 */ /* 0x100fe200078e0a07 */
[----:B------:R-:W-:Y:S01]  /*3340*/  ISETP.GE.AND P5, PT, R89, RZ, PT ;  /* 0x000000ff5900720c */ /* 0x000fe20003fa6270 */
[--C-:B------:R-:W-:Y:S01]  /*3350*/  @!P3 IMAD.IADD R9, R9, 0x1, -R7.reuse ;  /* 0x000000010909b824 */ /* 0x100fe200078e0a07 */
[----:B------:R-:W4:Y:S01]  /*3360*/  LDL R89, [R1+0x73c] ;  /* 0x00073c0001597983 */ /* 0x000f220000100800 */
[--C-:B------:R-:W-:Y:S01]  /*3370*/  @!P6 IMAD.IADD R6, R6, 0x1, -R7.reuse ;  /* 0x000000010606e824 */ /* 0x100fe200078e0a07 */
[----:B---3--:R-:W-:Y:S02]  /*3380*/  ISETP.GE.AND P6, PT, R90, RZ, PT ;  /* 0x000000ff5a00720c */ /* 0x008fe40003fc6270 */
[----:B-----5:R-:W-:Y:S01]  /*3390*/  ISETP.GE.AND P3, PT, R72, RZ, PT ;  /* 0x000000ff4800720c */ /* 0x020fe20003f66270 */
[----:B------:R-:W3:Y:S02]  /*33a0*/  LDL R90, [R1+0x738] ;  /* 0x00073800015a7983 */ /* 0x000ee40000100800 */
[----:B------:R-:W-:Y:S01]  /*33b0*/  @!P2 IMAD.IADD R5, R5, 0x1, -R7 ;  /* 0x000000010505a824 */ /* 0x000fe200078e0a07 */
[----:B--2---:R-:W-:Y:S01]  /*33c0*/  ISETP.GE.AND P2, PT, R91, RZ, PT ;  /* 0x000000ff5b00720c */ /* 0x004fe20003f46270 */
[----:B------:R-:W-:Y:S01]  /*33d0*/  @!P4 IMAD.IADD R0, R0, 0x1, -R68 ;  /* 0x000000010000c824 */ /* 0x000fe200078e0a44 */
[----:B------:R-:W2:Y:S01]  /*33e0*/  LDL R91, [R1+0x730] ;  /* 0x00073000015b7983 */ /* 0x000ea20000100800 */
[----:B------:R-:W-:Y:S01]  /*33f0*/  @!P5 IMAD.MOV R70, RZ, RZ, -R70 ;  /* 0x000000ffff46d224 */ /* 0x000fe200078e0a46 */
[----:B------:R-:W-:-:S02]  /*3400*/  ISETP.GE.AND P4, PT, R92, RZ, PT ;  /* 0x000000ff5c00720c */ /* 0x000fc40003f86270 */
[----:B------:R-:W5:Y:S01]  /*3410*/  LDL R92, [R1+0x750] ;  /* 0x00075000015c7983 */ /* 0x000f620000100800 */
[----:B------:R-:W-:Y:S02]  /*3420*/  ISETP.GE.AND P5, PT, R93, RZ, PT ;  /* 0x000000ff5d00720c */ /* 0x000fe40003fa6270 */
[----:B------:R-:W-:Y:S01]  /*3430*/  @!P3 IMAD.MOV R66, RZ, RZ, -R66 ;  /* 0x000000ffff42b224 */ /* 0x000fe200078e0a42 */
[----:B------:R-:W5:Y:S01]  /*3440*/  LDL R93, [R1+0x74c] ;  /* 0x00074c00015d7983 */ /* 0x000f620000100800 */
[----:B------:R-:W-:-:S03]  /*3450*/  ISETP.GE.AND P3, PT, R3, RZ, PT ;  /* 0x000000ff0300720c */ /* 0x000fc60003f66270 */
[----:B------:R-:W5:Y:S01]  /*3460*/  LDL R3, [R1+0x754] ;  /* 0x0007540001037983 */ /* 0x000f620000100800 */
[----:B------:R-:W-:-:S03]  /*3470*/  ISETP.GT.U32.AND P1, PT, R7, R10, PT ;  /* 0x0000000a0700720c */ /* 0x000fc60003f24070 */
[----:B------:R-:W5:Y:S10]  /*3480*/  LDL R72, [R1+0x774] ;  /* 0x0007740001487983 */ /* 0x000f740000100800 */
[----:B------:R-:W-:Y:S01]  /*3490*/  @!P1 IMAD.IADD R10, R10, 0x1, -R7 ;  /* 0x000000010a0a9824 */ /* 0x000fe200078e0a07 */
[----:B------:R-:W-:-:S13]  /*34a0*/  ISETP.GT.U32.AND P1, PT, R7, R15, PT ;  /* 0x0000000f0700720c */ /* 0x000fda0003f24070 */
[----:B------:R-:W-:Y:S01]  /*34b0*/  @!P1 IMAD.IADD R15, R15, 0x1, -R7 ;  /* 0x000000010f0f9824 */ /* 0x000fe200078e0a07 */
[----:B------:R-:W-:-:S13]  /*34c0*/  ISETP.GT.U32.AND P1, PT, R7, R8, PT ;  /* 0x000000080700720c */ /* 0x000fda0003f24070 */
[----:B------:R-:W-:Y:S02]  /*34d0*/  @!P1 IMAD.IADD R8, R8, 0x1, -R7 ;  /* 0x0000000108089824 */ /* 0x000fe400078e0a07 */
[----:B------:R-:W-:Y:S02]  /*34e0*/  @!P2 IMAD.MOV R64, RZ, RZ, -R64 ;  /* 0x000000ffff40a224 */ /* 0x000fe400078e0a40 */
[----:B------:R-:W-:Y:S02]  /*34f0*/  @!P4 IMAD.MOV R63, RZ, RZ, -R63 ;  /* 0x000000ffff3fc224 */ /* 0x000fe400078e0a3f */
[----:B------:R-:W-:Y:S01]  /*3500*/  @!P3 IMAD.MOV R61, RZ, RZ, -R61 ;  /* 0x000000ffff3db224 */ /* 0x000fe200078e0a3d */
[----:B----4-:R-:W-:Y:S02]  /*3510*/  ISETP.GE.AND P1, PT, R73, RZ, PT ;  /* 0x000000ff4900720c */ /* 0x010fe40003f26270 */
[----:B------:R-:W4:Y:S11]  /*3520*/  LDL R73, [R1+0x734] ;  /* 0x0007340001497983 */ /* 0x000f360000100800 */
[----:B------:R-:W-:Y:S01]  /*3530*/  @!P1 IMAD.MOV R65, RZ, RZ, -R65 ;  /* 0x000000ffff419224 */ /* 0x000fe200078e0a41 */
[----:B------:R-:W-:-:S02]  /*3540*/  ISETP.GE.AND P1, PT, R88, RZ, PT ;  /* 0x000000ff5800720c */ /* 0x000fc40003f26270 */
[----:B------:R-:W4:Y:S11]  /*3550*/  LDL R88, [R1+0x758] ;  /* 0x0007580001587983 */ /* 0x000f360000100800 */
[----:B------:R-:W-:Y:S01]  /*3560*/  @!P1 IMAD.MOV R60, RZ, RZ, -R60 ;  /* 0x000000ffff3c9224 */ /* 0x000fe200078e0a3c */
[----:B------:R-:W-:-:S02]  /*3570*/  ISETP.GE.AND P2, PT, R89, RZ, PT ;  /* 0x000000ff5900720c */ /* 0x000fc40003f46270 */
[----:B------:R-:W4:Y:S01]  /*3580*/  LDL R89, [R1+0x760] ;  /* 0x0007600001597983 */ /* 0x000f220000100800 */
[----:B---3--:R-:W-:-:S03]  /*3590*/  ISETP.GE.AND P4, PT, R90, RZ, PT ;  /* 0x000000ff5a00720c */ /* 0x008fc60003f86270 */
[----:B------:R-:W3:Y:S01]  /*35a0*/  LDL R90, [R1+0x764] ;  /* 0x00076400015a7983 */ /* 0x000ee20000100800 */
[----:B--2---:R-:W-:-:S03]  /*35b0*/  ISETP.GE.AND P3, PT, R91, RZ, PT ;  /* 0x000000ff5b00720c */ /* 0x004fc60003f66270 */
[----:B------:R-:W2:Y:S03]  /*35c0*/  LDL R91, [R1+0x770] ;  /* 0x00077000015b7983 */ /* 0x000ea60000100800 */
[----:B------:R-:W-:Y:S01]  /*35d0*/  @!P2 IMAD.MOV R59, RZ, RZ, -R59 ;  /* 0x000000ffff3ba224 */ /* 0x000fe200078e0a3b */
[----:B-----5:R-:W-:Y:S02]  /*35e0*/  ISETP.GE.AND P1, PT, R92, RZ, PT ;  /* 0x000000ff5c00720c */ /* 0x020fe40003f26270 */
[----:B------:R-:W5:Y:S01]  /*35f0*/  LDL R92, [R1+0x778] ;  /* 0x00077800015c7983 */ /* 0x000f620000100800 */
[----:B------:R-:W-:Y:S01]  /*3600*/  ISETP.GE.AND P2, PT, R93, RZ, PT ;  /* 0x000000ff5d00720c */ /* 0x000fe20003f46270 */
[----:B------:R-:W-:Y:S02]  /*3610*/  @!P4 IMAD.MOV R58, RZ, RZ, -R58 ;  /* 0x000000ffff3ac224 */ /* 0x000fe400078e0a3a */
[----:B------:R-:W5:Y:S01]  /*3620*/  LDL R93, [R1+0x77c] ;  /* 0x00077c00015d7983 */ /* 0x000f620000100800 */
[----:B------:R-:W-:-:S03]  /*3630*/  ISETP.GE.AND P4, PT, R3, RZ, PT ;  /* 0x000000ff0300720c */ /* 0x000fc60003f86270 */
[----:B------:R-:W5:Y:S01]  /*3640*/  LDL R3, [R1+0x784] ;  /* 0x0007840001037983 */ /* 0x000f620000100800 */
[----:B------:R-:W-:Y:S02]  /*3650*/  @!P5 IMAD.MOV R62, RZ, RZ, -R62 ;  /* 0x000000ffff3ed224 */ /* 0x000fe400078e0a3e */
[----:B------:R-:W-:Y:S02]  /*3660*/  @!P3 IMAD.MOV R56, RZ, RZ, -R56 ;  /* 0x000000ffff38b224 */ /* 0x000fe400078e0a38 */
[----:B------:R-:W-:-:S05]  /*3670*/  @!P1 IMAD.MOV R55, RZ, RZ, -R55 ;  /* 0x000000ffff379224 */ /* 0x000fca00078e0a37 */
[----:B------:R-:W-:Y:S01]  /*3680*/  @!P4 IMAD.MOV R53, RZ, RZ, -R53 ;  /* 0x000000ffff35c224 */ /* 0x000fe200078e0a35 */
[----:B------:R-:W-:Y:S02]  /*3690*/  ISETP.GT.U32.AND P0, PT, R7, R16, PT ;  /* 0x000000100700720c */ /* 0x000fe40003f04070 */
[----:B------:R-:W-:Y:S01]  /*36a0*/  R2UR UR10, R71 ;  /* 0x00000000470a72ca */ /* 0x000fe200000e0000 */
[----:B------:R-:W-:Y:S01]  /*36b0*/  @!P2 IMAD.MOV R54, RZ, RZ, -R54 ;  /* 0x000000ffff36a224 */ /* 0x000fe200078e0a36 */
[----:B------:R-:W0:Y:S01]  /*36c0*/  LDCU.64 UR20, c[0x0][0x358] ;  /* 0x00006b00ff1477ac */ /* 0x000e220008000a00 */
[----:B------:R-:W-:Y:S01]  /*36d0*/  UMOV UR7, 0x1 ;  /* 0x0000000100077882 */ /* 0x000fe20000000000 */
[----:B------:R-:W-:Y:S01]  /*36e0*/  BAR.SYNC.DEFER_BLOCKING 0x0 ;  /* 0x0000000000007b1d */ /* 0x000fe20000010000 */
[----:B----4-:R-:W-:Y:S02]  /*36f0*/  ISETP.GE.AND P5, PT, R73, RZ, PT ;  /* 0x000000ff4900720c */ /* 0x010fe40003fa6270 */
[----:B------:R-:W-:-:S11]  /*3700*/  ISETP.GE.AND P3, PT, R89, RZ, PT ;  /* 0x000000ff5900720c */ /* 0x000fd60003f66270 */
[----:B------:R-:W-:Y:S01]  /*3710*/  @!P5 IMAD.MOV R57, RZ, RZ, -R57 ;  /* 0x000000ffff39d224 */ /* 0x000fe200078e0a39 */
[----:B------:R-:W-:Y:S01]  /*3720*/  ISETP.GE.AND P5, PT, R88, RZ, PT ;  /* 0x000000ff5800720c */ /* 0x000fe20003fa6270 */
[----:B------:R-:W4:Y:S01]  /*3730*/  LDL R73, [R1+0x788] ;  /* 0x0007880001497983 */ /* 0x000f220000100800 */
[----:B---3--:R-:W-:-:S03]  /*3740*/  ISETP.GE.AND P1, PT, R90, RZ, PT ;  /* 0x000000ff5a00720c */ /* 0x008fc60003f26270 */
[----:B------:R-:W3:Y:S04]  /*3750*/  LDL R88, [R1+0x798] ;  /* 0x0007980001587983 */ /* 0x000ee80000100800 */
[----:B------:R-:W3:Y:S01]  /*3760*/  LDL R89, [R1+0x794] ;  /* 0x0007940001597983 */ /* 0x000ee20000100800 */
[----:B--2---:R-:W-:Y:S01]  /*3770*/  ISETP.GE.AND P4, PT, R91, RZ, PT ;  /* 0x000000ff5b00720c */ /* 0x004fe20003f86270 */
[----:B------:R-:W-:Y:S02]  /*3780*/  @!P3 IMAD.MOV R51, RZ, RZ, -R51 ;  /* 0x000000ffff33b224 */ /* 0x000fe400078e0a33 */
[----:B------:R-:W2:Y:S01]  /*3790*/  LDL R90, [R1+0x79c] ;  /* 0x00079c00015a7983 */ /* 0x000ea20000100800 */
[----:B------:R-:W-:Y:S01]  /*37a0*/  @!P5 IMAD.MOV R52, RZ, RZ, -R52 ;  /* 0x000000ffff34d224 */ /* 0x000fe200078e0a34 */
[----:B-----5:R-:W-:Y:S01]  /*37b0*/  ISETP.GE.AND P5, PT, R92, RZ, PT ;  /* 0x000000ff5c00720c */ /* 0x020fe20003fa6270 */
[----:B------:R-:W-:Y:S01]  /*37c0*/  @!P1 IMAD.MOV R50, RZ, RZ, -R50 ;  /* 0x000000ffff329224 */ /* 0x000fe200078e0a32 */
[----:B------:R-:W5:Y:S01]  /*37d0*/  LDL R91, [R1+0x7a0] ;  /* 0x0007a000015b7983 */ /* 0x000f620000100800 */
[----:B------:R-:W-:-:S02]  /*37e0*/  ISETP.GE.AND P3, PT, R93, RZ, PT ;  /* 0x000000ff5d00720c */ /* 0x000fc40003f66270 */
[----:B------:R-:W-:Y:S01]  /*37f0*/  ISETP.GE.AND P1, PT, R3, RZ, PT ;  /* 0x000000ff0300720c */ /* 0x000fe20003f26270 */
[----:B------:R-:W5:Y:S04]  /*3800*/  LDL R92, [R1+0x7a8] ;  /* 0x0007a800015c7983 */ /* 0x000f680000100800 */
[----:B------:R-:W5:Y:S04]  /*3810*/  LDL R93, [R1+0x7ac] ;  /* 0x0007ac00015d7983 */ /* 0x000f680000100800 */
[----:B------:R-:W5:Y:S01]  /*3820*/  LDL R3, [R1+0x7bc] ;  /* 0x0007bc0001037983 */ /* 0x000f620000100800 */
[----:B------:R-:W-:Y:S01]  /*3830*/  ISETP.GE.AND P2, PT, R72, RZ, PT ;  /* 0x000000ff4800720c */ /* 0x000fe20003f46270 */
[----:B------:R-:W-:-:S02]  /*3840*/  @!P4 IMAD.MOV R48, RZ, RZ, -R48 ;  /* 0x000000ffff30c224 */ /* 0x000fc400078e0a30 */
[----:B------:R-:W5:Y:S01]  /*3850*/  LDL R72, [R1+0x7b8] ;  /* 0x0007b80001487983 */ /* 0x000f620000100800 */
[----:B------:R-:W-:Y:S02]  /*3860*/  @!P5 IMAD.MOV R47, RZ, RZ, -R47 ;  /* 0x000000ffff2fd224 */ /* 0x000fe400078e0a2f */
[----:B------:R-:W-:Y:S01]  /*3870*/  @!P0 IMAD.IADD R16, R16, 0x1, -R7 ;  /* 0x0000000110108824 */ /* 0x000fe200078e0a07 */
[----:B------:R-:W5:Y:S06]  /*3880*/  LDL R71, [R1+0x78c] ;  /* 0x00078c0001477983 */ /* 0x000f6c0000100800 */
[----:B------:R-:W-:-:S02]  /*3890*/  @!P2 IMAD.MOV R49, RZ, RZ, -R49 ;  /* 0x000000ffff31a224 */ /* 0x000fc400078e0a31 */
[----:B------:R-:W-:Y:S02]  /*38a0*/  @!P3 IMAD.MOV R46, RZ, RZ, -R46 ;  /* 0x000000ffff2eb224 */ /* 0x000fe400078e0a2e */
[----:B------:R-:W-:Y:S01]  /*38b0*/  @!P1 IMAD.MOV R45, RZ, RZ, -R45 ;  /* 0x000000ffff2d9224 */ /* 0x000fe200078e0a2d */
[----:B----4-:R-:W-:Y:S02]  /*38c0*/  ISETP.GE.AND P2, PT, R73, RZ, PT ;  /* 0x000000ff4900720c */ /* 0x010fe40003f46270 */
[----:B------:R-:W4:Y:S01]  /*38d0*/  LDL R73, [R1+0x7c0] ;  /* 0x0007c00001497983 */ /* 0x000f220000100800 */
[----:B---3--:R-:W-:-:S03]  /*38e0*/  ISETP.GE.AND P4, PT, R88, RZ, PT ;  /* 0x000000ff5800720c */ /* 0x008fc60003f86270 */
[----:B------:R-:W3:Y:S01]  /*38f0*/  LDL R88, [R1+0x7c4] ;  /* 0x0007c40001587983 */ /* 0x000ee20000100800 */
[----:B------:R-:W-:-:S03]  /*3900*/  ISETP.GE.AND P5, PT, R89, RZ, PT ;  /* 0x000000ff5900720c */ /* 0x000fc60003fa6270 */
[----:B------:R-:W3:Y:S01]  /*3910*/  LDL R89, [R1+0x7cc] ;  /* 0x0007cc0001597983 */ /* 0x000ee20000100800 */
[----:B--2---:R-:W-:Y:S02]  /*3920*/  ISETP.GE.AND P3, PT, R90, RZ, PT ;  /* 0x000000ff5a00720c */ /* 0x004fe40003f66270 */
[----:B------:R-:W-:Y:S01]  /*3930*/  @!P2 IMAD.MOV R44, RZ, RZ, -R44 ;  /* 0x000000ffff2ca224 */ /* 0x000fe200078e0a2c */
[----:B------:R-:W2:Y:S01]  /*3940*/  LDL R90, [R1+0x7d0] ;  /* 0x0007d000015a7983 */ /* 0x000ea20000100800 */
[----:B-----5:R-:W-:Y:S01]  /*3950*/  ISETP.GE.AND P1, PT, R91, RZ, PT ;  /* 0x000000ff5b00720c */ /* 0x020fe20003f26270 */
[----:B------:R-:W-:Y:S02]  /*3960*/  @!P4 IMAD.MOV R43, RZ, RZ, -R43 ;  /* 0x000000ffff2bc224 */ /* 0x000fe400078e0a2b */
[----:B------:R-:W5:Y:S01]  /*3970*/  LDL R91, [R1+0x7c8] ;  /* 0x0007c800015b7983 */ /* 0x000f620000100800 */
[----:B------:R-:W-:Y:S01]  /*3980*/  ISETP.GE.AND P2, PT, R92, RZ, PT ;  /* 0x000000ff5c00720c */ /* 0x000fe20003f46270 */
[----:B------:R-:W-:-:S02]  /*3990*/  @!P5 IMAD.MOV R42, RZ, RZ, -R42 ;  /* 0x000000ffff2ad224 */ /* 0x000fc400078e0a2a */
[----:B------:R-:W5:Y:S01]  /*39a0*/  LDL R92, [R1+0x7b4] ;  /* 0x0007b400015c7983 */ /* 0x000f620000100800 */
[----:B------:R-:W-:-:S03]  /*39b0*/  ISETP.GE.AND P4, PT, R93, RZ, PT ;  /* 0x000000ff5d00720c */ /* 0x000fc60003f86270 */
[----:B------:R-:W5:Y:S01]  /*39c0*/  LDL R93, [R1+0x7b0] ;  /* 0x0007b000015d7983 */ /* 0x000f620000100800 */
[----:B------:R-:W-:-:S03]  /*39d0*/  ISETP.GE.AND P5, PT, R3, RZ, PT ;  /* 0x000000ff0300720c */ /* 0x000fc60003fa6270 */
[----:B------:R-:W5:Y:S01]  /*39e0*/  LDL R3, [R1+0x7a4] ;  /* 0x0007a40001037983 */ /* 0x000f620000100800 */
[----:B------:R-:W-:Y:S01]  /*39f0*/  ISETP.GT.U32.AND P0, PT, R7, R10, PT ;  /* 0x0000000a0700720c */ /* 0x000fe20003f04070 */
[----:B------:R-:W-:Y:S01]  /*3a00*/  @!P3 IMAD.MOV R41, RZ, RZ, -R41 ;  /* 0x000000ffff29b224 */ /* 0x000fe200078e0a29 */
[----:B------:R-:W-:Y:S01]  /*3a10*/  ISETP.GE.AND P3, PT, R72, RZ, PT ;  /* 0x000000ff4800720c */ /* 0x000fe20003f66270 */
[----:B------:R-:W-:Y:S01]  /*3a20*/  @!P1 IMAD.MOV R40, RZ, RZ, -R40 ;  /* 0x000000ffff289224 */ /* 0x000fe200078e0a28 */
[----:B------:R-:W5:Y:S01]  /*3a30*/  LDL R72, [R1+0x780] ;  /* 0x0007800001487983 */ /* 0x000f620000100800 */
[----:B------:R-:W-:Y:S02]  /*3a40*/  @!P2 IMAD.MOV R39, RZ, RZ, -R39 ;  /* 0x000000ffff27a224 */ /* 0x000fe400078e0a27 */
[----:B------:R-:W-:Y:S02]  /*3a50*/  @!P4 IMAD.MOV R38, RZ, RZ, -R38 ;  /* 0x000000ffff26c224 */ /* 0x000fe400078e0a26 */
[----:B------:R-:W-:-:S04]  /*3a60*/  @!P5 IMAD.MOV R37, RZ, RZ, -R37 ;  /* 0x000000ffff25d224 */ /* 0x000fc800078e0a25 */
[----:B------:R-:W-:Y:S02]  /*3a70*/  @!P0 IMAD.IADD R10, R10, 0x1, -R7 ;  /* 0x000000010a0a8824 */ /* 0x000fe400078e0a07 */
[----:B------:R-:W5:Y:S01]  /*3a80*/  LDL R7, [R1+0x790] ;  /* 0x0007900001077983 */ /* 0x000f620000100800 */
[----:B------:R-:W-:Y:S01]  /*3a90*/  @!P3 IMAD.MOV R36, RZ, RZ, -R36 ;  /* 0x000000ffff24b224 */ /* 0x000fe200078e0a24 */
[----:B----4-:R-:W-:Y:S02]  /*3aa0*/  ISETP.GE.AND P1, PT, R73, RZ, PT ;  /* 0x000000ff4900720c */ /* 0x010fe40003f26270 */
[----:B------:R-:W4:Y:S01]  /*3ab0*/  LDL R73, [R1+0x76c] ;  /* 0x00076c0001497983 */ /* 0x000f220000100800 */
[----:B---3--:R-:W-:-:S03]  /*3ac0*/  ISETP.GE.AND P2, PT, R88, RZ, PT ;  /* 0x000000ff5800720c */ /* 0x008fc60003f46270 */
[----:B------:R-:W3:Y:S01]  /*3ad0*/  LDL.LU R88, [R1+0x7f0] ;  /* 0x0007f00001587983 */ /* 0x000ee20000300800 */
[----:B------:R-:W-:-:S03]  /*3ae0*/  ISETP.GE.AND P4, PT, R89, RZ, PT ;  /* 0x000000ff5900720c */ /* 0x000fc60003f86270 */
[----:B------:R-:W3:Y:S01]  /*3af0*/  LDL.LU R89, [R1+0x7ec] ;  /* 0x0007ec0001597983 */ /* 0x000ee20000300800 */
[----:B--2---:R-:W-:Y:S02]  /*3b00*/  ISETP.GE.AND P5, PT, R90, RZ, PT ;  /* 0x000000ff5a00720c */ /* 0x004fe40003fa6270 */
[----:B------:R-:W-:Y:S01]  /*3b10*/  @!P1 IMAD.MOV R35, RZ, RZ, -R35 ;  /* 0x000000ffff239224 */ /* 0x000fe200078e0a23 */
[----:B------:R-:W2:Y:S01]  /*3b20*/  LDL.LU R90, [R1+0x7e8] ;  /* 0x0007e800015a7983 */ /* 0x000ea20000300800 */
[----:B-----5:R-:W-:Y:S01]  /*3b30*/  ISETP.GE.AND P3, PT, R91, RZ, PT ;  /* 0x000000ff5b00720c */ /* 0x020fe20003f66270 */
[----:B------:R-:W-:Y:S02]  /*3b40*/  @!P2 IMAD.MOV R34, RZ, RZ, -R34 ;  /* 0x000000ffff22a224 */ /* 0x000fe400078e0a22 */
[----:B------:R-:W5:Y:S01]  /*3b50*/  LDL.LU R91, [R1+0x7e4] ;  /* 0x0007e400015b7983 */ /* 0x000f620000300800 */
[----:B------:R-:W-:Y:S01]  /*3b60*/  ISETP.GE.AND P1, PT, R92, RZ, PT ;  /* 0x000000ff5c00720c */ /* 0x000fe20003f26270 */
[----:B------:R-:W-:-:S02]  /*3b70*/  @!P4 IMAD.MOV R33, RZ, RZ, -R33 ;  /* 0x000000ffff21c224 */ /* 0x000fc400078e0a21 */
[----:B------:R-:W2:Y:S01]  /*3b80*/  LDL.LU R92, [R1+0x7e0] ;  /* 0x0007e000015c7983 */ /* 0x000ea20000300800 */
[----:B------:R-:W-:-:S03]  /*3b90*/  ISETP.GE.AND P2, PT, R93, RZ, PT ;  /* 0x000000ff5d00720c */ /* 0x000fc60003f46270 */
[----:B------:R-:W2:Y:S01]  /*3ba0*/  LDL.LU R93, [R1+0x7dc] ;  /* 0x0007dc00015d7983 */ /* 0x000ea20000300800 */
[----:B------:R-:W-:-:S03]  /*3bb0*/  ISETP.GE.AND P4, PT, R3, RZ, PT ;  /* 0x000000ff0300720c */ /* 0x000fc60003f86270 */
[----:B------:R-:W2:Y:S10]  /*3bc0*/  LDL.LU R3, [R1+0x7d8] ;  /* 0x0007d80001037983 */ /* 0x000eb40000300800 */
[----:B------:R-:W-:-:S02]  /*3bd0*/  @!P4 IMAD.MOV R28, RZ, RZ, -R28 ;  /* 0x000000ffff1cc224 */ /* 0x000fc400078e0a1c */
[----:B------:R-:W-:Y:S01]  /*3be0*/  @!P2 IMAD.MOV R29, RZ, RZ, -R29 ;  /* 0x000000ffff1da224 */ /* 0x000fe200078e0a1d */
[----:B--2---:R-:W-:Y:S02]  /*3bf0*/  ISETP.GE.AND P4, PT, R3, RZ, PT ;  /* 0x000000ff0300720c */ /* 0x004fe40003f86270 */
[----:B------:R-:W2:Y:S01]  /*3c00*/  LDL.LU R3, [R1+0x7d4] ;  /* 0x0007d40001037983 */ /* 0x000ea20000300800 */
[----:B----4-:R-:W-:-:S13]  /*3c10*/  ISETP.GE.AND P2, PT, R73, RZ, PT ;  /* 0x000000ff4900720c */ /* 0x010fda0003f46270 */
[----:B------:R-:W-:Y:S01]  /*3c20*/  @!P2 IMAD.MOV R24, RZ, RZ, -R24 ;  /* 0x000000ffff18a224 */ /* 0x000fe200078e0a18 */
[----:B------:R-:W-:-:S13]  /*3c30*/  ISETP.GE.AND P2, PT, R90, RZ, PT ;  /* 0x000000ff5a00720c */ /* 0x000fda0003f46270 */
[----:B------:R-:W-:Y:S01]  /*3c40*/  @!P2 IMAD.MOV R19, RZ, RZ, -R19 ;  /* 0x000000ffff13a224 */ /* 0x000fe200078e0a13 */
[----:B------:R-:W-:Y:S01]  /*3c50*/  ISETP.GE.AND P2, PT, R85, RZ, PT ;  /* 0x000000ff5500720c */ /* 0x000fe20003f46270 */
[----:B------:R-:W-:-:S12]  /*3c60*/  @!P5 IMAD.MOV R32, RZ, RZ, -R32 ;  /* 0x000000ffff20d224 */ /* 0x000fd800078e0a20 */
[----:B------:R-:W-:Y:S01]  /*3c70*/  @!P2 IMAD.MOV R14, RZ, RZ, -R14 ;  /* 0x000000ffff0ea224 */ /* 0x000fe200078e0a0e */
[----:B------:R-:W-:Y:S01]  /*3c80*/  ISETP.GE.AND P2, PT, R80, RZ, PT ;  /* 0x000000ff5000720c */ /* 0x000fe20003f46270 */
[----:B------:R-:W-:Y:S01]  /*3c90*/  @!P1 IMAD.MOV R30, RZ, RZ, -R30 ;  /* 0x000000ffff1e9224 */ /* 0x000fe200078e0a1e */
[----:B------:R-:W-:Y:S01]  /*3ca0*/  ISETP.GE.AND P5, PT, R7, RZ, PT ;  /* 0x000000ff0700720c */ /* 0x000fe20003fa6270 */
[----:B------:R-:W-:Y:S01]  /*3cb0*/  @!P3 IMAD.MOV R31, RZ, RZ, -R31 ;  /* 0x000000ffff1fb224 */ /* 0x000fe200078e0a1f */
[----:B------:R-:W-:Y:S01]  /*3cc0*/  ISETP.GE.AND P1, PT, R72, RZ, PT ;  /* 0x000000ff4800720c */ /* 0x000fe20003f26270 */
[----:B------:R-:W-:Y:S01]  /*3cd0*/  @!P6 IMAD.MOV R67, RZ, RZ, -R67 ;  /* 0x000000ffff43e224 */ /* 0x000fe200078e0a43 */
[----:B------:R-:W-:Y:S01]  /*3ce0*/  ISETP.GE.AND P3, PT, R71, RZ, PT ;  /* 0x000000ff4700720c */ /* 0x000fe20003f66270 */
[----:B------:R-:W-:Y:S01]  /*3cf0*/  @!P4 IMAD.MOV R23, RZ, RZ, -R23 ;  /* 0x000000ffff17c224 */ /* 0x000fe200078e0a17 */
[----:B------:R-:W4:Y:S05]  /*3d00*/  LDC R7, c[0x0][0x3a0] ;  /* 0x0000e800ff077b82 */ /* 0x000f2a0000000800 */
[----:B------:R-:W-:-:S02]  /*3d10*/  @!P2 IMAD.MOV R8, RZ, RZ, -R8 ;  /* 0x000000ffff08a224 */ /* 0x000fc400078e0a08 */
[----:B------:R-:W-:Y:S01]  /*3d20*/  @!P5 IMAD.MOV R27, RZ, RZ, -R27 ;  /* 0x000000ffff1bd224 */ /* 0x000fe200078e0a1b */
[----:B------:R-:W-:Y:S01]  /*3d30*/  ISETP.GE.AND P5, PT, R93, RZ, PT ;  /* 0x000000ff5d00720c */ /* 0x000fe20003fa6270 */
[----:B------:R-:W-:Y:S01]  /*3d40*/  @!P1 IMAD.MOV R25, RZ, RZ, -R25 ;  /* 0x000000ffff199224 */ /* 0x000fe200078e0a19 */
[----:B-----5:R-:W-:Y:S01]  /*3d50*/  ISETP.GE.AND P1, PT, R91, RZ, PT ;  /* 0x000000ff5b00720c */ /* 0x020fe20003f26270 */
[----:B------:R-:W-:Y:S01]  /*3d60*/  @!P3 IMAD.MOV R26, RZ, RZ, -R26 ;  /* 0x000000ffff1ab224 */ /* 0x000fe200078e0a1a */
[----:B------:R-:W-:Y:S02]  /*3d70*/  ISETP.GE.AND P3, PT, R92, RZ, PT ;  /* 0x000000ff5c00720c */ /* 0x000fe40003f66270 */
[----:B---3--:R-:W-:-:S07]  /*3d80*/  ISETP.GE.AND P4, PT, R89, RZ, PT ;  /* 0x000000ff5900720c */ /* 0x008fce0003f86270 */
[----:B------:R-:W-:Y:S01]  /*3d90*/  @!P5 IMAD.MOV R22, RZ, RZ, -R22 ;  /* 0x000000ffff16d224 */ /* 0x000fe200078e0a16 */
[----:B------:R-:W-:Y:S01]  /*3da0*/  ISETP.GE.AND P5, PT, R88, RZ, PT ;  /* 0x000000ff5800720c */ /* 0x000fe20003fa6270 */
[----:B------:R-:W-:Y:S01]  /*3db0*/  @!P1 IMAD.MOV R20, RZ, RZ, -R20 ;  /* 0x000000ffff149224 */ /* 0x000fe200078e0a14 */
[----:B------:R-:W-:Y:S01]  /*3dc0*/  ISETP.GE.AND P1, PT, R86, RZ, PT ;  /* 0x000000ff5600720c */ /* 0x000fe20003f26270 */
[----:B------:R-:W-:Y:S01]  /*3dd0*/  @!P3 IMAD.MOV R21, RZ, RZ, -R21 ;  /* 0x000000ffff15b224 */ /* 0x000fe200078e0a15 */
[----:B------:R-:W-:Y:S01]  /*3de0*/  ISETP.GE.AND P3, PT, R87, RZ, PT ;  /* 0x000000ff5700720c */ /* 0x000fe20003f66270 */
[----:B------:R-:W-:Y:S01]  /*3df0*/  @!P4 IMAD.MOV R18, RZ, RZ, -R18 ;  /* 0x000000ffff12c224 */ /* 0x000fe200078e0a12 */
[----:B------:R-:W-:-:S07]  /*3e00*/  ISETP.GE.AND P4, PT, R84, RZ, PT ;  /* 0x000000ff5400720c */ /* 0x000fce0003f86270 */
        /* <DEDUP_REMOVED lines=13> */
[----:B------:R-:W-:Y:S02]  /*3ee0*/  ISETP.GE.AND P3, PT, R77, RZ, PT ;  /* 0x000000ff4d00720c */ /* 0x000fe40003f66270 */
[----:B0-----:R-:W-:Y:S02]  /*3ef0*/  R2UR UR8, R69 ;  /* 0x00000000450872ca */ /* 0x001fe400000e0000 */
[----:B------:R-:W0:Y:S01]  /*3f00*/  LDC.64 R68, c[0x0][0x3a8] ;  /* 0x0000ea00ff447b82 */ /* 0x000e220000000a00 */
[----:B------:R-:W-:Y:S01]  /*3f10*/  @!P4 IMAD.MOV R9, RZ, RZ, -R9 ;  /* 0x000000ffff09c224 */ /* 0x000fe200078e0a09 */
[----:B------:R-:W-:-:S03]  /*3f20*/  ISETP.GE.AND P6, PT, R75, RZ, PT ;  /* 0x000000ff4b00720c */ /* 0x000fc60003fc6270 */
[----:B------:R-:W-:Y:S01]  /*3f30*/  @!P5 IMAD.MOV R6, RZ, RZ, -R6 ;  /* 0x000000ffff06d224 */ /* 0x000fe200078e0a06 */
[----:B------:R-:W-:Y:S01]  /*3f40*/  ISETP.NE.AND P0, PT, R2, RZ, PT ;  /* 0x000000ff0200720c */ /* 0x000fe20003f05270 */
[----:B------:R-:W-:Y:S02]  /*3f50*/  @!P1 IMAD.MOV R5, RZ, RZ, -R5 ;  /* 0x000000ffff059224 */ /* 0x000fe400078e0a05 */
[----:B------:R-:W-:-:S06]  /*3f60*/  @!P3 IMAD.MOV R4, RZ, RZ, -R4 ;  /* 0x000000ffff04b224 */ /* 0x000fcc00078e0a04 */
[----:B------:R-:W-:-:S04]  /*3f70*/  @!P6 IMAD.MOV R0, RZ, RZ, -R0 ;  /* 0x000000ffff00e224 */ /* 0x000fc800078e0a00 */
[----:B------:R-:W-:Y:S01]  /*3f80*/  @!P0 LOP3.LUT R0, RZ, R2, RZ, 0x33, !PT ;  /* 0x00000002ff008212 */ /* 0x000fe200078e33ff */
[----:B----4-:R-:W-:-:S05]  /*3f90*/  VIADD R2, R7, 0xffffff82 ;  /* 0xffffff8207027836 */ /* 0x010fca0000000000 */
[----:B------:R-:W-:Y:S01]  /*3fa0*/  ISETP.GE.U32.AND P4, PT, R2, 0x7fffff03, PT ;  /* 0x7fffff030200780c */ /* 0x000fe20003f86070 */
[----:B------:R-:W-:Y:S02]  /*3fb0*/  VIADD R2, R7, 0xffffff83 ;  /* 0xffffff8307027836 */ /* 0x000fe40000000000 */
[----:B-1----:R-:W-:-:S03]  /*3fc0*/  IMAD R0, R0, UR4, RZ ;  /* 0x0000000400007c24 */ /* 0x002fc6000f8e02ff */
[----:B------:R-:W-:Y:S02]  /*3fd0*/  ISETP.GE.U32.AND P1, PT, R2, 0x7fffff04, PT ;  /* 0x7fffff040200780c */ /* 0x000fe40003f26070 */
[----:B--2---:R-:W-:Y:S02]  /*3fe0*/  ISETP.NE.AND P2, PT, R3, RZ, PT ;  /* 0x000000ff0300720c */ /* 0x004fe40003f45270 */
[----:B------:R-:W-:-:S04]  /*3ff0*/  LOP3.LUT R3, RZ, R3, RZ, 0x33, !PT ;  /* 0x00000003ff037212 */ /* 0x000fc800078e33ff */
[----:B------:R-:W-:-:S05]  /*4000*/  SEL R70, R3, R70, !P2 ;  /* 0x0000004603467207 */ /* 0x000fca0005000000 */
[----:B------:R1:W-:Y:S02]  /*4010*/  STL [R1+0xac], R70 ;  /* 0x0000ac4601007387 */ /* 0x0003e40000100800 */
[C---:B-1----:R-:W-:Y:S02]  /*4020*/  SEL R70, R3.reuse, R67, !P2 ;  /* 0x0000004303467207 */ /* 0x042fe40005000000 */
[C---:B------:R-:W-:Y:S02]  /*4030*/  SEL R67, R3.reuse, R66, !P2 ;  /* 0x0000004203437207 */ /* 0x040fe40005000000 */
[C---:B------:R-:W-:Y:S02]  /*4040*/  SEL R66, R3.reuse, R65, !P2 ;  /* 0x0000004103427207 */ /* 0x040fe40005000000 */
[C---:B------:R-:W-:Y:S01]  /*4050*/  SEL R65, R3.reuse, R64, !P2 ;  /* 0x0000004003417207 */ /* 0x040fe20005000000 */
[----:B------:R1:W-:Y:S01]  /*4060*/  STL [R1+0xb0], R70 ;  /* 0x0000b04601007387 */ /* 0x0003e20000100800 */
[----:B------:R-:W-:-:S02]  /*4070*/  SEL R64, R3, R63, !P2 ;  /* 0x0000003f03407207 */ /* 0x000fc40005000000 */
[C---:B------:R-:W-:Y:S01]  /*4080*/  SEL R63, R3.reuse, R62, !P2 ;  /* 0x0000003e033f7207 */ /* 0x040fe20005000000 */
[----:B------:R2:W-:Y:S01]  /*4090*/  STL [R1+0xb4], R67 ;  /* 0x0000b44301007387 */ /* 0x0005e20000100800 */
[C---:B------:R-:W-:Y:S02]  /*40a0*/  SEL R62, R3.reuse, R61, !P2 ;  /* 0x0000003d033e7207 */ /* 0x040fe40005000000 */
[C---:B------:R-:W-:Y:S01]  /*40b0*/  SEL R61, R3.reuse, R60, !P2 ;  /* 0x0000003c033d7207 */ /* 0x040fe20005000000 */
[----:B------:R2:W-:Y:S01]  /*40c0*/  STL [R1+0xbc], R66 ;  /* 0x0000bc4201007387 */ /* 0x0005e20000100800 */
[C---:B------:R-:W-:Y:S02]  /*40d0*/  SEL R60, R3.reuse, R59, !P2 ;  /* 0x0000003b033c7207 */ /* 0x040fe40005000000 */
[C---:B------:R-:W-:Y:S01]  /*40e0*/  SEL R59, R3.reuse, R58, !P2 ;  /* 0x0000003a033b7207 */ /* 0x040fe20005000000 */
[----:B------:R2:W-:Y:S01]  /*40f0*/  STL [R1+0xc0], R65 ;  /* 0x0000c04101007387 */ /* 0x0005e20000100800 */
[----:B------:R-:W-:-:S03]  /*4100*/  SEL R58, R3, R57, !P2 ;  /* 0x00000039033a7207 */ /* 0x000fc60005000000 */
        /* <DEDUP_REMOVED lines=104> */
[----:B------:R2:W-:Y:S04]  /*4790*/  STL [R1+0x194], R12 ;  /* 0x0001940c01007387 */ /* 0x0005e80000100800 */
[----:B------:R2:W-:Y:S04]  /*47a0*/  STL [R1+0x198], R11 ;  /* 0x0001980b01007387 */ /* 0x0005e80000100800 */
[----:B------:R2:W-:Y:S01]  /*47b0*/  STL [R1+0x19c], R10 ;  /* 0x00019c0a01007387 */ /* 0x0005e20000100800 */
[----:B------:R-:W-:-:S03]  /*47c0*/  VIADD R3, R7, 0xffffff80 ;  /* 0xffffff8007037836 */ /* 0x000fc60000000000 */
[----:B------:R2:W-:Y:S04]  /*47d0*/  STL [R1+0x1a0], R9 ;  /* 0x0001a00901007387 */ /* 0x0005e80000100800 */
[----:B------:R2:W-:Y:S04]  /*47e0*/  STL [R1+0x1a4], R8 ;  /* 0x0001a40801007387 */ /* 0x0005e80000100800 */
[----:B------:R2:W-:Y:S04]  /*47f0*/  STL [R1+0x1a8], R6 ;  /* 0x0001a80601007387 */ /* 0x0005e80000100800 */
[----:B------:R2:W-:Y:S01]  /*4800*/  STL [R1+0x1ac], R5 ;  /* 0x0001ac0501007387 */ /* 0x0005e20000100800 */
[----:B------:R-:W-:Y:S01]  /*4810*/  ISETP.GE.U32.AND P3, PT, R3, 0x7fffff01, PT ;  /* 0x7fffff010300780c */ /* 0x000fe20003f66070 */
[----:B0-----:R-:W-:-:S02]  /*4820*/  IMAD R3, R74, R69, RZ ;  /* 0x000000454a037224 */ /* 0x001fc400078e02ff */
[----:B------:R-:W-:-:S03]  /*4830*/  VIADD R4, R7, 0xffffff81 ;  /* 0xffffff8107047836 */ /* 0x000fc60000000000 */
[----:B-1----:R-:W-:Y:S02]  /*4840*/  LEA R70, P6, R3, UR14, 0x1 ;  /* 0x0000000e03467c11 */ /* 0x002fe4000f8c08ff */
[----:B------:R-:W-:Y:S01]  /*4850*/  ISETP.GE.U32.AND P0, PT, R4, 0x7fffff02, PT ;  /* 0x7fffff020400780c */ /* 0x000fe20003f06070 */
[----:B------:R-:W-:Y:S01]  /*4860*/  VIADD R4, R7, 0xffffff84 ;  /* 0xffffff8407047836 */ /* 0x000fe20000000000 */
[----:B------:R-:W-:Y:S02]  /*4870*/  LEA.HI.X.SX32 R3, R3, UR15, 0x1, P6 ;  /* 0x0000000f03037c11 */ /* 0x000fe4000b0f0eff */
[----:B------:R-:W-:Y:S02]  /*4880*/  LEA R2, P6, R0, UR12, 0x1 ;  /* 0x0000000c00027c11 */ /* 0x000fe4000f8c08ff */
[----:B------:R-:W-:Y:S02]  /*4890*/  ISETP.GE.U32.AND P5, PT, R4, 0x7fffff05, PT ;  /* 0x7fffff050400780c */ /* 0x000fe40003fa6070 */
[----:B------:R-:W-:-:S02]  /*48a0*/  ISETP.NE.U32.AND P2, PT, R74, RZ, PT ;  /* 0x000000ff4a00720c */ /* 0x000fc40003f45070 */
[----:B------:R-:W-:Y:S01]  /*48b0*/  LEA.HI.X.SX32 R0, R0, UR13, 0x1, P6 ;  /* 0x0000000d00007c11 */ /* 0x000fe2000b0f0eff */
[----:B--2---:R-:W-:Y:S10]  /*48c0*/  BRA.U UP0, `(.L_x_5) ;  /* 0x0000000100187547 */ /* 0x004ff4000b800000 */
[----:B------:R-:W-:Y:S01]  /*48d0*/  ELECT P6, URZ, PT ;  /* 0x0000000000ff782f */ /* 0x000fe200038c0000 */
[----:B------:R-:W-:Y:S01]  /*48e0*/  IMAD.MOV.U32 R4, RZ, RZ, 0x1 ;  /* 0x00000001ff047424 */ /* 0x000fe200078e00ff */
[----:B------:R-:W-:Y:S01]  /*48f0*/  UMOV UR4, 0x40 ;  /* 0x0000004000047882 */ /* 0x000fe20000000000 */
[----:B------:R-:W-:Y:S01]  /*4900*/  UVIRTCOUNT.DEALLOC.SMPOOL 0x80 ;  /* 0x000000800000784c */ /* 0x000fe20000000000 */
[----:B------:R-:W-:-:S09]  /*4910*/  ULEA UR4, UR5, UR4, 0x18 ;  /* 0x0000000405047291 */ /* 0x000fd2000f8ec0ff */
[----:B------:R0:W-:Y:S03]  /*4920*/  @P6 STS.U8 [UR4], R4 ;  /* 0x00000004ff006988 */ /* 0x0001e60008000004 */
.L_x_5:
[----:B------:R-:W-:Y:S01]  /*4930*/  UIADD3 UR10, UPT, UPT, UR8, UR10, URZ ;  /* 0x0000000a080a7290 */ /* 0x000fe2000fffe0ff */
[C---:B------:R-:W-:Y:S01]  /*4940*/  IMAD R6, R68.reuse, 0xfe, RZ ;  /* 0x000000fe44067824 */ /* 0x040fe200078e02ff */
[----:B------:R-:W-:Y:S01]  /*4950*/  VOTEU.ALL UP1, P2 ;  /* 0x0000000000ff7886 */ /* 0x000fe20001020000 */
[----:B------:R-:W-:Y:S01]  /*4960*/  UIADD3 UR6, UPT, UPT, UR9, 0x8000, URZ ;  /* 0x0000800009067890 */ /* 0x000fe2000fffe0ff */
[C---:B------:R-:W-:Y:S01]  /*4970*/  IMAD R5, R68.reuse, 0x7f, RZ ;  /* 0x0000007f44057824 */ /* 0x040fe200078e02ff */
[----:B------:R-:W-:Y:S01]  /*4980*/  VOTEU.ALL UP2, P2 ;  /* 0x0000000000ff7886 */ /* 0x000fe20001040000 */
[----:B0-----:R-:W-:Y:S01]  /*4990*/  IMAD R4, R68, 0xfc, RZ ;  /* 0x000000fc44047824 */ /* 0x001fe200078e02ff */
[----:B------:R-:W-:-:S04]  /*49a0*/  @!UP1 UIADD3 UR4, UPT, UPT, -UR7, 0x100000, URZ ;  /* 0x0010000007049890 */ /* 0x000fc8000fffe1ff */
[----:B------:R-:W-:Y:S02]  /*49b0*/  @!UP1 USHF.L.U32 UR5, UR4, 0xb, URZ ;  /* 0x0000000b04059899 */ /* 0x000fe400080006ff */
[----:B------:R-:W-:Y:S01]  /*49c0*/  @!UP1 USHF.L.U32 UR4, UR4, 0x1, URZ ;  /* 0x0000000104049899 */ /* 0x000fe200080006ff */
[----:B------:R0:W-:Y:S01]  /*49d0*/  STL [R1+0x800], R48 ;  /* 0x0008003001007387 */ /* 0x0001e20000100800 */
[----:B------:R-:W-:Y:S01]  /*49e0*/  IADD3 R6, P6, PT, R6, R2, RZ ;  /* 0x0000000206067210 */ /* 0x000fe20007fde0ff */
[----:B------:R-:W-:Y:S01]  /*49f0*/  IMAD R8, R68, 0x7e, RZ ;  /* 0x0000007e44087824 */ /* 0x000fe200078e02ff */
[----:B------:R-:W-:Y:S01]  /*4a00*/  PRMT R10, RZ, 0x7610, R10 ;  /* 0x00007610ff0a7816 */ /* 0x000fe2000000000a */
[----:B------:R-:W-:Y:S01]  /*4a10*/  STTM.x64 tmem[UR10], RZ ;  /* 0x000000ff000079ed */ /* 0x000fe2000834000a */
[----:B------:R-:W1:Y:S02]  /*4a20*/  FENCE.VIEW.ASYNC.T ;  /* 0x00000000000073c6 */ /* 0x000e640000000200 */
[----:B-1----:R-:W-:Y:S01]  /*4a30*/  BAR.SYNC.DEFER_BLOCKING 0x0 ;  /* 0x0000000000007b1d */ /* 0x002fe20000010000 */
[----:B------:R-:W-:Y:S01]  /*4a40*/  LEA.HI.X.SX32 R5, R5, R0, 0x1, P6 ;  /* 0x0000000005057211 */ /* 0x000fe200030f0eff */
[----:B------:R-:W-:Y:S01]  /*4a50*/  VIADD R9, R7, 0xffffff85 ;  /* 0xffffff8507097836 */ /* 0x000fe20000000000 */
[----:B0-----:R-:W-:Y:S01]  /*4a60*/  IADD3 R48, P6, PT, R4, R2, RZ ;  /* 0x0000000204307210 */ /* 0x001fe20007fde0ff */
[----:B------:R-:W-:Y:S01]  /*4a70*/  @!P3 IMAD.MOV.U32 R4, RZ, RZ, R6 ;  /* 0x000000ffff04b224 */ /* 0x000fe200078e0006 */
[----:B------:R-:W-:Y:S01]  /*4a80*/  PRMT R11, RZ, 0x7610, R11 ;  /* 0x00007610ff0b7816 */ /* 0x000fe2000000000b */
[----:B------:R-:W0:Y:S01]  /*4a90*/  LDCU UR11, c[0x0][0x3b0] ;  /* 0x00007600ff0b77ac */ /* 0x000e220008000800 */
[----:B------:R1:W-:Y:S01]  /*4aa0*/  STL [R1+0x7fc], R47 ;  /* 0x0007fc2f01007387 */ /* 0x0003e20000100800 */
[----:B------:R-:W-:-:S02]  /*4ab0*/  PRMT R12, RZ, 0x7610, R12 ;  /* 0x00007610ff0c7816 */ /* 0x000fc4000000000c */
[----:B------:R-:W-:Y:S01]  /*4ac0*/  PRMT R13, RZ, 0x7610, R13 ;  /* 0x00007610ff0d7816 */ /* 0x000fe2000000000d */
[----:B------:R-:W-:Y:S01]  /*4ad0*/  STL [R1+0x7f8], R46 ;  /* 0x0007f82e01007387 */ /* 0x000fe20000100800 */
[----:B------:R-:W-:Y:S01]  /*4ae0*/  PRMT R14, RZ, 0x7610, R14 ;  /* 0x00007610ff0e7816 */ /* 0x000fe2000000000e */
[----:B------:R-:W2:Y:S02]  /*4af0*/  LDCU UR12, c[0x0][0x3b0] ;  /* 0x00007600ff0c77ac */ /* 0x000ea40008000800 */
[----:B------:R-:W-:Y:S01]  /*4b00*/  STL [R1+0x7f4], R45 ;  /* 0x0007f42d01007387 */ /* 0x000fe20000100800 */
[----:B-1----:R-:W-:Y:S01]  /*4b10*/  PRMT R47, RZ, 0x7610, R47 ;  /* 0x00007610ff2f7816 */ /* 0x002fe2000000002f */
[----:B------:R-:W1:Y:S02]  /*4b20*/  LDCU UR13, c[0x0][0x3b0] ;  /* 0x00007600ff0d77ac */ /* 0x000e640008000800 */
[----:B------:R-:W-:Y:S01]  /*4b30*/  STL [R1+0x7f0], R44 ;  /* 0x0007f02c01007387 */ /* 0x000fe20000100800 */
[----:B------:R-:W-:-:S02]  /*4b40*/  PRMT R15, RZ, 0x7610, R15 ;  /* 0x00007610ff0f7816 */ /* 0x000fc4000000000f */
[----:B------:R-:W-:Y:S01]  /*4b50*/  PRMT R17, RZ, 0x7610, R17 ;  /* 0x00007610ff117816 */ /* 0x000fe20000000011 */
[----:B------:R-:W3:Y:S02]  /*4b60*/  FENCE.VIEW.ASYNC.S ;  /* 0x00000000000073c6 */ /* 0x000ee40000000000 */
[----:B---3--:R3:W4:Y:S02]  /*4b70*/  @!UP2 SYNCS.EXCH.64 URZ, [UR6], UR4 ;  /* 0x0000000406ffa5b2 */ /* 0x0087240008000100 */
[----:B----4-:R-:W-:Y:S01]  /*4b80*/  BAR.SYNC.DEFER_BLOCKING 0x0 ;  /* 0x0000000000007b1d */ /* 0x010fe20000010000 */
[----:B------:R-:W-:Y:S02]  /*4b90*/  PRMT R20, RZ, 0x7610, R20 ;  /* 0x00007610ff147816 */ /* 0x000fe40000000014 */
[----:B------:R-:W-:Y:S02]  /*4ba0*/  PRMT R31, RZ, 0x7610, R31 ;  /* 0x00007610ff1f7816 */ /* 0x000fe4000000001f */
[----:B------:R-:W-:Y:S01]  /*4bb0*/  PRMT R39, RZ, 0x7610, R39 ;  /* 0x00007610ff277816 */ /* 0x000fe20000000027 */
[----:B------:R-:W4:Y:S01]  /*4bc0*/  LDCU UR14, c[0x0][0x3b0] ;  /* 0x00007600ff0e77ac */ /* 0x000f220008000800 */
[----:B------:R-:W-:Y:S01]  /*4bd0*/  STL [R1+0x7ec], R43 ;  /* 0x0007ec2b01007387 */ /* 0x000fe20000100800 */
[----:B------:R-:W-:Y:S01]  /*4be0*/  PRMT R35, RZ, 0x7610, R35 ;  /* 0x00007610ff237816 */ /* 0x000fe20000000023 */
[----:B------:R-:W0:Y:S02]  /*4bf0*/  LDCU UR15, c[0x0][0x3b0] ;  /* 0x00007600ff0f77ac */ /* 0x000e240008000800 */
        /* <DEDUP_REMOVED lines=9> */
[----:B------:R0:W2:Y:S01]  /*4c90*/  @!P3 LDG.E.U16 R47, desc[UR20][R4.64] ;  /* 0x00000014042fb981 */ /* 0x0000a2000c1e1500 */
[----:B------:R-:W-:Y:S01]  /*4ca0*/  PRMT R66, RZ, 0x7610, R66 ;  /* 0x00007610ff427816 */ /* 0x000fe20000000042 */
[----:B------:R-:W0:Y:S02]  /*4cb0*/  LDCU UR19, c[0x0][0x3b0] ;  /* 0x00007600ff1377ac */ /* 0x000e240008000800 */
[----:B------:R-:W-:Y:S01]  /*4cc0*/  STL [R1+0x7dc], R70 ;  /* 0x0007dc4601007387 */ /* 0x000fe20000100800 */
[----:B------:R-:W-:Y:S01]  /*4cd0*/  PRMT R36, RZ, 0x7610, R36 ;  /* 0x00007610ff247816 */ /* 0x000fe20000000024 */
[----:B------:R-:W1:Y:S02]  /*4ce0*/  LDCU UR22, c[0x0][0x3b0] ;  /* 0x00007600ff1677ac */ /* 0x000e640008000800 */
        /* <DEDUP_REMOVED lines=9> */
[----:B------:R3:W-:Y:S01]  /*4d80*/  STL [R1+0x6ac], R5 ;  /* 0x0006ac0501007387 */ /* 0x0007e20000100800 */
[----:B0-----:R-:W-:Y:S01]  /*4d90*/  IMAD R4, R68, 0xfa, RZ ;  /* 0x000000fa44047824 */ /* 0x001fe200078e02ff */
[----:B------:R-:W-:Y:S01]  /*4da0*/  PRMT R30, RZ, 0x7610, R30 ;  /* 0x00007610ff1e7816 */ /* 0x000fe2000000001e */
[----:B------:R-:W0:Y:S01]  /*4db0*/  LDCU UR26, c[0x0][0x3b0] ;  /* 0x00007600ff1a77ac */ /* 0x000e220008000800 */
[----:B------:R4:W-:Y:S01]  /*4dc0*/  STL [R1+0x6a8], R48 ;  /* 0x0006a83001007387 */ /* 0x0009e20000100800 */
[----:B------:R-:W-:-:S02]  /*4dd0*/  PRMT R29, RZ, 0x7610, R29 ;  /* 0x00007610ff1d7816 */ /* 0x000fc4000000001d */
[----:B------:R-:W-:Y:S01]  /*4de0*/  PRMT R28, RZ, 0x7610, R28 ;  /* 0x00007610ff1c7816 */ /* 0x000fe2000000001c */
[----:B------:R-:W0:Y:S01]  /*4df0*/  LDCU UR27, c[0x0][0x3b0] ;  /* 0x00007600ff1b77ac */ /* 0x000e220008000800 */
[----:B---3--:R-:W-:Y:S01]  /*4e00*/  IMAD.MOV.U32 R5, RZ, RZ, R48 ;  /* 0x000000ffff057224 */ /* 0x008fe200078e0030 */
[----:B------:R-:W-:Y:S01]  /*4e10*/  PRMT R27, RZ, 0x7610, R27 ;  /* 0x00007610ff1b7816 */ /* 0x000fe2000000001b */
[----:B------:R-:W3:Y:S01]  /*4e20*/  LDCU UR28, c[0x0][0x3b0] ;  /* 0x00007600ff1c77ac */ /* 0x000ee20008000800 */
[----:B----4-:R-:W-:Y:S02]  /*4e30*/  LEA.HI.X.SX32 R48, R8, R0, 0x1, P6 ;  /* 0x0000000008307211 */ /* 0x010fe400030f0eff */
[----:B------:R-:W-:Y:S01]  /*4e40*/  PRMT R26, RZ, 0x7610, R26 ;  /* 0x00007610ff1a7816 */ /* 0x000fe2000000001a */
[----:B------:R-:W4:Y:S02]  /*4e50*/  LDCU UR29, c[0x0][0x3b0] ;  /* 0x00007600ff1d77ac */ /* 0x000f240008000800 */
[----:B------:R-:W-:Y:S01]  /*4e60*/  STL [R1+0x6a4], R48 ;  /* 0x0006a43001007387 */ /* 0x000fe20000100800 */
[----:B------:R-:W-:Y:S01]  /*4e70*/  PRMT R25, RZ, 0x7610, R25 ;  /* 0x00007610ff197816 */ /* 0x000fe20000000019 */
[----:B------:R-:W0:Y:S01]  /*4e80*/  LDCU UR30, c[0x0][0x3b0] ;  /* 0x00007600ff1e77ac */ /* 0x000e220008000800 */
[----:B------:R-:W-:-:S02]  /*4e90*/  PRMT R24, RZ, 0x7610, R24 ;  /* 0x00007610ff187816 */ /* 0x000fc40000000018 */
[----:B------:R-:W-:Y:S01]  /*4ea0*/  PRMT R23, RZ, 0x7610, R23 ;  /* 0x00007610ff177816 */ /* 0x000fe20000000017 */
[----:B------:R-:W0:Y:S01]  /*4eb0*/  LDCU UR31, c[0x0][0x3b0] ;  /* 0x00007600ff1f77ac */ /* 0x000e220008000800 */
[----:B------:R-:W-:Y:S02]  /*4ec0*/  PRMT R22, RZ, 0x7610, R22 ;  /* 0x00007610ff167816 */ /* 0x000fe40000000016 */
[----:B------:R-:W-:Y:S01]  /*4ed0*/  PRMT R21, RZ, 0x7610, R21 ;  /* 0x00007610ff157816 */ /* 0x000fe20000000015 */
[----:B------:R-:W0:Y:S01]  /*4ee0*/  LDCU UR32, c[0x0][0x3b0] ;  /* 0x00007600ff2077ac */ /* 0x000e220008000800 */
[----:B------:R-:W-:Y:S02]  /*4ef0*/  PRMT R19, RZ, 0x7610, R19 ;  /* 0x00007610ff137816 */ /* 0x000fe40000000013 */
        /* <DEDUP_REMOVED lines=62> */
[----:B------:R-:W-:Y:S01]  /*52e0*/  PRMT R49, RZ, 0x7610, R49 ;  /* 0x00007610ff317816 */ /* 0x000fe20000000031 */
[----:B------:R-:W0:Y:S01]  /*52f0*/  LDCU UR54, c[0x0][0x3b0] ;  /* 0x00007600ff3677ac */ /* 0x000e220008000800 */
        /* <DEDUP_REMOVED lines=8> */
[----:B--2---:R2:W-:Y:S02]  /*5380*/  STL [R1+0xa4], R47 ;  /* 0x0000a42f01007387 */ /* 0x0045e40000100800 */
[----:B--2---:R-:W-:Y:S01]  /*5390*/  IADD3 R47, P6, PT, R4, R2, RZ ;  /* 0x00000002042f7210 */ /* 0x004fe20007fde0ff */
[----:B------:R-:W-:-:S02]  /*53a0*/  IMAD.MOV.U32 R4, RZ, RZ, R48 ;  /* 0x000000ffff047224 */ /* 0x000fc400078e0030 */
[----:B------:R-:W-:Y:S01]  /*53b0*/  IMAD R6, R68, 0x7d, RZ ;  /* 0x0000007d44067824 */ /* 0x000fe200078e02ff */
[----:B------:R-:W2:Y:S02]  /*53c0*/  LDL.LU R48, [R1+0x800] ;  /* 0x0008000001307983 */ /* 0x000ea40000300800 */
[----:B------:R-:W-:-:S04]  /*53d0*/  @!P0 LOP3.LUT R5, R5, R4, RZ, 0x3c, !PT ;  /* 0x0000000405058212 */ /* 0x000fc800078e3cff */
[----:B------:R-:W-:-:S04]  /*53e0*/  @!P0 LOP3.LUT R4, R5, R4, RZ, 0x3c, !PT ;  /* 0x0000000405048212 */ /* 0x000fc800078e3cff */
[----:B------:R-:W-:-:S05]  /*53f0*/  @!P0 LOP3.LUT R5, R5, R4, RZ, 0x3c, !PT ;  /* 0x0000000405058212 */ /* 0x000fca00078e3cff */
[----:B------:R0:W2:Y:S01]  /*5400*/  @!P0 LDG.E.U16 R10, desc[UR20][R4.64] ;  /* 0x00000014040a8981 */ /* 0x0000a2000c1e1500 */
[----:B------:R-:W-:-:S03]  /*5410*/  PRMT R46, RZ, 0x7610, R46 ;  /* 0x00007610ff2e7816 */ /* 0x000fc6000000002e */
[----:B------:R-:W-:Y:S01]  /*5420*/  STL [R1+0x6a0], R47 ;  /* 0x0006a02f01007387 */ /* 0x000fe20000100800 */
[----:B0-----:R-:W-:Y:S01]  /*5430*/  LEA.HI.X.SX32 R5, R6, R0, 0x1, P6 ;  /* 0x0000000006057211 */ /* 0x001fe200030f0eff */
[----:B------:R-:W-:-:S04]  /*5440*/  IMAD R4, R68, 0xf8, RZ ;  /* 0x000000f844047824 */ /* 0x000fc800078e02ff */
[----:B------:R-:W-:Y:S04]  /*5450*/  STL [R1+0x69c], R5 ;  /* 0x00069c0501007387 */ /* 0x000fe80000100800 */
[----:B--2---:R0:W-:Y:S02]  /*5460*/  STL [R1+0xa8], R10 ;  /* 0x0000a80a01007387 */ /* 0x0041e40000100800 */
[----:B0-----:R-:W-:Y:S01]  /*5470*/  IADD3 R10, P6, PT, R4, R2, RZ ;  /* 0x00000002040a7210 */ /* 0x001fe20007fde0ff */
[----:B------:R-:W-:-:S05]  /*5480*/  @!P4 IMAD.MOV.U32 R4, RZ, RZ, R47 ;  /* 0x000000ffff04c224 */ /* 0x000fca00078e002f */
[----:B------:R0:W2:Y:S01]  /*5490*/  @!P4 LDG.E.U16 R46, desc[UR20][R4.64] ;  /* 0x00000014042ec981 */ /* 0x0000a2000c1e1500 */
[----:B------:R-:W-:Y:S01]  /*54a0*/  ISETP.GE.U32.AND P3, PT, R9, 0x7fffff06, PT ;  /* 0x7fffff060900780c */ /* 0x000fe20003f66070 */
[----:B------:R-:W-:-:S05]  /*54b0*/  VIADD R9, R7, 0xffffff86 ;  /* 0xffffff8607097836 */ /* 0x000fca0000000000 */
[----:B------:R-:W-:Y:S01]  /*54c0*/  ISETP.GE.U32.AND P0, PT, R9, 0x7fffff07, PT ;  /* 0x7fffff070900780c */ /* 0x000fe20003f06070 */
[C---:B------:R-:W-:Y:S02]  /*54d0*/  IMAD R9, R68.reuse, 0x7c, RZ ;  /* 0x0000007c44097824 */ /* 0x040fe400078e02ff */
[----:B0-----:R-:W-:-:S03]  /*54e0*/  IMAD R4, R68, 0xf6, RZ ;  /* 0x000000f644047824 */ /* 0x001fc600078e02ff */
[----:B------:R-:W-:Y:S01]  /*54f0*/  LEA.HI.X.SX32 R47, R9, R0, 0x1, P6 ;  /* 0x00000000092f7211 */ /* 0x000fe200030f0eff */
[----:B------:R-:W-:Y:S01]  /*5500*/  STL [R1+0x698], R10 ;  /* 0x0006980a01007387 */ /* 0x000fe20000100800 */
[----:B------:R-:W-:-:S03]  /*5510*/  IMAD.MOV.U32 R5, RZ, RZ, R10 ;  /* 0x000000ffff057224 */ /* 0x000fc600078e000a */
[----:B------:R-:W-:Y:S04]  /*5520*/  STL [R1+0x694], R47 ;  /* 0x0006942f01007387 */ /* 0x000fe80000100800 */
[----:B--2---:R0:W-:Y:S02]  /*5530*/  STL [R1+0x9c], R46 ;  /* 0x00009c2e01007387 */ /* 0x0041e40000100800 */
[----:B0-----:R-:W-:Y:S01]  /*5540*/  IADD3 R46, P6, PT, R4, R2, RZ ;  /* 0x00000002042e7210 */ /* 0x001fe20007fde0ff */
[----:B------:R-:W-:Y:S02]  /*5550*/  IMAD.MOV.U32 R4, RZ, RZ, R47 ;  /* 0x000000ffff047224 */ /* 0x000fe400078e002f */
[----:B------:R-:W-:Y:S01]  /*5560*/  VIADD R6, R7, 0xffffff87 ;  /* 0xffffff8707067836 */ /* 0x000fe20000000000 */
[----:B------:R-:W2:Y:S02]  /*5570*/  LDL.LU R47, [R1+0x7fc] ;  /* 0x0007fc00012f7983 */ /* 0x000ea40000300800 */
[----:B------:R-:W-:-:S04]  /*5580*/  @!P1 LOP3.LUT R5, R5, R4, RZ, 0x3c, !PT ;  /* 0x0000000405059212 */ /* 0x000fc800078e3cff */
[----:B------:R-:W-:-:S04]  /*5590*/  @!P1 LOP3.LUT R4, R5, R4, RZ, 0x3c, !PT ;  /* 0x0000000405049212 */ /* 0x000fc800078e3cff */
[----:B------:R-:W-:-:S05]  /*55a0*/  @!P1 LOP3.LUT R5, R5, R4, RZ, 0x3c, !PT ;  /* 0x0000000405059212 */ /* 0x000fca00078e3cff */
[----:B------:R0:W2:Y:S01]  /*55b0*/  @!P1 LDG.E.U16 R11, desc[UR20][R4.64] ;  /* 0x00000014040b9981 */ /* 0x0000a2000c1e1500 */
[----:B------:R-:W-:Y:S01]  /*55c0*/  ISETP.GE.U32.AND P4, PT, R6, 0x7fffff08, PT ;  /* 0x7fffff080600780c */ /* 0x000fe20003f86070 */
[----:B------:R-:W-:Y:S02]  /*55d0*/  IMAD R6, R68, 0x7b, RZ ;  /* 0x0000007b44067824 */ /* 0x000fe400078e02ff */
[----:B------:R-:W-:Y:S03]  /*55e0*/  STL [R1+0x690], R46 ;  /* 0x0006902e01007387 */ /* 0x000fe60000100800 */
[----:B0-----:R-:W-:Y:S01]  /*55f0*/  LEA.HI.X.SX32 R5, R6, R0, 0x1, P6 ;  /* 0x0000000006057211 */ /* 0x001fe200030f0eff */
[----:B------:R-:W-:Y:S01]  /*5600*/  IMAD R4, R68, 0xf4, RZ ;  /* 0x000000f444047824 */ /* 0x000fe200078e02ff */
[----:B------:R-:W-:-:S03]  /*5610*/  PRMT R45, RZ, 0x7610, R45 ;  /* 0x00007610ff2d7816 */ /* 0x000fc6000000002d */
[----:B------:R-:W-:Y:S04]  /*5620*/  STL [R1+0x68c], R5 ;  /* 0x00068c0501007387 */ /* 0x000fe80000100800 */
[----:B--2---:R0:W-:Y:S02]  /*5630*/  STL [R1+0xa0], R11 ;  /* 0x0000a00b01007387 */ /* 0x0041e40000100800 */
[----:B0-----:R-:W-:Y:S01]  /*5640*/  IADD3 R11, P6, PT, R4, R2, RZ ;  /* 0x00000002040b7210 */ /* 0x001fe20007fde0ff */
[----:B------:R-:W-:-:S05]  /*5650*/  @!P5 IMAD.MOV.U32 R4, RZ, RZ, R46 ;  /* 0x000000ffff04d224 */ /* 0x000fca00078e002e */
[----:B------:R0:W2:Y:S01]  /*5660*/  @!P5 LDG.E.U16 R45, desc[UR20][R4.64] ;  /* 0x00000014042dd981 */ /* 0x0000a2000c1e1500 */
[----:B------:R-:W-:-:S05]  /*5670*/  VIADD R10, R7, 0xffffff88 ;  /* 0xffffff88070a7836 */ /* 0x000fca0000000000 */
[----:B------:R-:W-:Y:S01]  /*5680*/  ISETP.GE.U32.AND P1, PT, R10, 0x7fffff09, PT ;  /* 0x7fffff090a00780c */ /* 0x000fe20003f26070 */
[C---:B------:R-:W-:Y:S01]  /*5690*/  IMAD R10, R68.reuse, 0x7a, RZ ;  /* 0x0000007a440a7824 */ /* 0x040fe200078e02ff */
[----:B------:R-:W-:Y:S01]  /*56a0*/  STL [R1+0x688], R11 ;  /* 0x0006880b01007387 */ /* 0x000fe20000100800 */
[----:B0-----:R-:W-:-:S03]  /*56b0*/  IMAD R4, R68, 0xf2, RZ ;  /* 0x000000f244047824 */ /* 0x001fc600078e02ff */
[----:B------:R-:W-:Y:S01]  /*56c0*/  LEA.HI.X.SX32 R46, R10, R0, 0x1, P6 ;  /* 0x000000000a2e7211 */ /* 0x000fe200030f0eff */
[----:B------:R-:W-:-:S04]  /*56d0*/  IMAD.MOV.U32 R5, RZ, RZ, R11 ;  /* 0x000000ffff057224 */ /* 0x000fc800078e000b */
        /* <DEDUP_REMOVED lines=98> */
[----:B------:R-:W-:-:S04]  /*5d00*/  IMAD R4, R68, 0xe4, RZ ;  /* 0x000000e444047824 */ /* 0x000fc800078e02ff */
        /* <DEDUP_REMOVED lines=23> */
[----:B------:R-:W-:Y:S02]  /*5e80*/  VIADD R15, R7, 0xffffff92 ;  /* 0xffffff92070f7836 */ /* 0x000fe40000000000 */
[----:B------:R-:W-:-:S03]  /*5e90*/  IMAD R6, R68, 0x71, RZ ;  /* 0x0000007144067824 */ /* 0x000fc600078e02ff */
[----:B------:R-:W-:Y:S02]  /*5ea0*/  ISETP.GE.U32.AND P1, PT, R15, 0x7fffff13, PT ;  /* 0x7fffff130f00780c */ /* 0x000fe40003f26070 */
[----:B------:R-:W-:Y:S01]  /*5eb0*/  LEA.HI.X.SX32 R15, R6, R0, 0x1, P6 ;  /* 0x00000000060f7211 */ /* 0x000fe200030f0eff */
[----:B0-----:R-:W-:Y:S01]  /*5ec0*/  IMAD R4, R68, 0xe0, RZ ;  /* 0x000000e044047824 */ /* 0x001fe200078e02ff */
[----:B------:R-:W-:Y:S01]  /*5ed0*/  STL [R1+0x640], R17 ;  /* 0x0006401101007387 */ /* 0x000fe20000100800 */
[----:B------:R-:W-:-:S03]  /*5ee0*/  IMAD.MOV.U32 R5, RZ, RZ, R17 ;  /* 0x000000ffff057224 */ /* 0x000fc600078e0011 */
[----:B------:R-:W-:Y:S01]  /*5ef0*/  STL [R1+0x63c], R15 ;  /* 0x00063c0f01007387 */ /* 0x000fe20000100800 */
[----:B------:R-:W-:-:S03]  /*5f00*/  PRMT R41, RZ, 0x7610, R41 ;  /* 0x00007610ff297816 */ /* 0x000fc60000000029 */
[----:B--2---:R0:W-:Y:S02]  /*5f10*/  STL [R1+0x78], R20 ;  /* 0x0000781401007387 */ /* 0x0041e40000100800 */
[----:B0-----:R-:W-:Y:S01]  /*5f20*/  IADD3 R20, P6, PT, R4, R2, RZ ;  /* 0x0000000204147210 */ /* 0x001fe20007fde0ff */
[----:B------:R-:W-:Y:S02]  /*5f30*/  @!P5 IMAD.MOV.U32 R4, RZ, RZ, R5 ;  /* 0x000000ffff04d224 */ /* 0x000fe400078e0005 */
[----:B------:R-:W-:-:S05]  /*5f40*/  @!P5 IMAD.MOV.U32 R5, RZ, RZ, R15 ;  /* 0x000000ffff05d224 */ /* 0x000fca00078e000f */
[----:B------:R0:W2:Y:S01]  /*5f50*/  @!P5 LDG.E.U16 R41, desc[UR20][R4.64] ;  /* 0x000000140429d981 */ /* 0x0000a2000c1e1500 */
[----:B------:R-:W-:-:S03]  /*5f60*/  IMAD R17, R68, 0x70, RZ ;  /* 0x0000007044117824 */ /* 0x000fc600078e02ff */
[----:B------:R-:W-:Y:S01]  /*5f70*/  STL [R1+0x638], R20 ;  /* 0x0006381401007387 */ /* 0x000fe20000100800 */
[----:B0-----:R-:W-:Y:S02]  /*5f80*/  IMAD R4, R68, 0xde, RZ ;  /* 0x000000de44047824 */ /* 0x001fe400078e02ff */
[----:B------:R-:W-:Y:S01]  /*5f90*/  IMAD.MOV.U32 R5, RZ, RZ, R20 ;  /* 0x000000ffff057224 */ /* 0x000fe200078e0014 */
[----:B--2---:R0:W-:Y:S02]  /*5fa0*/  STL [R1+0x6c], R41 ;  /* 0x00006c2901007387 */ /* 0x0041e40000100800 */
[----:B0-----:R-:W-:Y:S02]  /*5fb0*/  LEA.HI.X.SX32 R41, R17, R0, 0x1, P6 ;  /* 0x0000000011297211 */ /* 0x001fe400030f0eff */
[----:B------:R-:W-:-:S03]  /*5fc0*/  IADD3 R20, P6, PT, R4, R2, RZ ;  /* 0x0000000204147210 */ /* 0x000fc60007fde0ff */
[----:B------:R-:W-:-:S05]  /*5fd0*/  IMAD.MOV.U32 R4, RZ, RZ, R41 ;  /* 0x000000ffff047224 */ /* 0x000fca00078e0029 */
[----:B------:R-:W-:-:S04]  /*5fe0*/  @!P3 LOP3.LUT R5, R5, R4, RZ, 0x3c, !PT ;  /* 0x000000040505b212 */ /* 0x000fc800078e3cff */
[----:B------:R-:W-:-:S04]  /*5ff0*/  @!P3 LOP3.LUT R4, R5, R4, RZ, 0x3c, !PT ;  /* 0x000000040504b212 */ /* 0x000fc800078e3cff */
[----:B------:R-:W-:-:S05]  /*6000*/  @!P3 LOP3.LUT R5, R5, R4, RZ, 0x3c, !PT ;  /* 0x000000040505b212 */ /* 0x000fca00078e3cff */
[----:B------:R0:W2:Y:S01]  /*6010*/  @!P3 LDG.E.U16 R31, desc[UR20][R4.64] ;  /* 0x00000014041fb981 */ /* 0x0000a2000c1e1500 */
[C---:B------:R-:W-:Y:S02]  /*6020*/  VIADD R6, R7.reuse, 0xffffff93 ;  /* 0xffffff9307067836 */ /* 0x040fe40000000000 */
[----:B------:R-:W-:-:S03]  /*6030*/  VIADD R15, R7, 0xffffff94 ;  /* 0xffffff94070f7836 */ /* 0x000fc60000000000 */
[----:B------:R-:W-:Y:S01]  /*6040*/  ISETP.GE.U32.AND P5, PT, R6, 0x7fffff14, PT ;  /* 0x7fffff140600780c */ /* 0x000fe20003fa6070 */
[C---:B------:R-:W-:Y:S01]  /*6050*/  IMAD R6, R68.reuse, 0x6f, RZ ;  /* 0x0000006f44067824 */ /* 0x040fe200078e02ff */
[----:B------:R-:W-:Y:S01]  /*6060*/  ISETP.GE.U32.AND P3, PT, R15, 0x7fffff15, PT ;  /* 0x7fffff150f00780c */ /* 0x000fe20003f66070 */
[----:B------:R1:W-:Y:S01]  /*6070*/  STL [R1+0x634], R41 ;  /* 0x0006342901007387 */ /* 0x0003e20000100800 */
[----:B0-----:R-:W-:Y:S02]  /*6080*/  IMAD R4, R68, 0xdc, RZ ;  /* 0x000000dc44047824 */ /* 0x001fe400078e02ff */
[----:B------:R-:W-:Y:S01]  /*6090*/  LEA.HI.X.SX32 R15, R6, R0, 0x1, P6 ;  /* 0x00000000060f7211 */ /* 0x000fe200030f0eff */
[----:B------:R-:W-:Y:S01]  /*60a0*/  IMAD.MOV.U32 R5, RZ, RZ, R20 ;  /* 0x000000ffff057224 */ /* 0x000fe200078e0014 */
[----:B------:R-:W-:Y:S01]  /*60b0*/  PRMT R40, RZ, 0x7610, R40 ;  /* 0x00007610ff287816 */ /* 0x000fe20000000028 */
[----:B-1----:R-:W3:Y:S04]  /*60c0*/  LDL.LU R41, [R1+0x7e4] ;  /* 0x0007e40001297983 */ /* 0x002ee80000300800 */
[----:B------:R-:W-:Y:S04]  /*60d0*/  STL [R1+0x630], R20 ;  /* 0x0006301401007387 */ /* 0x000fe80000100800 */
[----:B------:R-:W-:Y:S04]  /*60e0*/  STL [R1+0x62c], R15 ;  /* 0x00062c0f01007387 */ /* 0x000fe80000100800 */
[----:B--2---:R0:W-:Y:S02]  /*60f0*/  STL [R1+0x70], R31 ;  /* 0x0000701f01007387 */ /* 0x0041e40000100800 */
[----:B0-----:R-:W-:Y:S01]  /*6100*/  IADD3 R31, P6, PT, R4, R2, RZ ;  /* 0x00000002041f7210 */ /* 0x001fe20007fde0ff */
[----:B------:R-:W-:-:S02]  /*6110*/  @!P0 IMAD.MOV.U32 R4, RZ, RZ, R5 ;  /* 0x000000ffff048224 */ /* 0x000fc400078e0005 */
        /* <DEDUP_REMOVED lines=33> */
[----:B------:R-:W-:Y:S02]  /*6330*/  STL [R1+0x618], R39 ;  /* 0x0006182701007387 */ /* 0x000fe40000100800 */
[----:B0-----:R-:W-:Y:S01]  /*6340*/  LEA.HI.X.SX32 R5, R31, R0, 0x1, P6 ;  /* 0x000000001f057211 */ /* 0x001fe200030f0eff */
[----:B------:R-:W-:Y:S02]  /*6350*/  IMAD R4, R68, 0xd6, RZ ;  /* 0x000000d644047824 */ /* 0x000fe400078e02ff */
[----:B------:R-:W-:Y:S02]  /*6360*/  VIADD R6, R7, 0xffffff97 ;  /* 0xffffff9707067836 */ /* 0x000fe40000000000 */
[----:B------:R-:W-:Y:S03]  /*6370*/  STL [R1+0x614], R5 ;  /* 0x0006140501007387 */ /* 0x000fe60000100800 */
[----:B------:R-:W-:Y:S01]  /*6380*/  ISETP.GE.U32.AND P1, PT, R6, 0x7fffff18, PT ;  /* 0x7fffff180600780c */ /* 0x000fe20003f26070 */
[----:B------:R-:W-:Y:S01]  /*6390*/  IMAD R6, R68, 0x6b, RZ ;  /* 0x0000006b44067824 */ /* 0x000fe200078e02ff */
[----:B------:R-:W-:Y:S01]  /*63a0*/  PRMT R69, RZ, 0x7610, R69 ;  /* 0x00007610ff457816 */ /* 0x000fe20000000045 */
[----:B--2---:R0:W-:Y:S02]  /*63b0*/  STL [R1+0x60], R70 ;  /* 0x0000604601007387 */ /* 0x0041e40000100800 */
[----:B0-----:R-:W-:Y:S01]  /*63c0*/  IADD3 R70, P6, PT, R4, R2, RZ ;  /* 0x0000000204467210 */ /* 0x001fe20007fde0ff */
[----:B------:R-:W-:-:S05]  /*63d0*/  @!P5 IMAD.MOV.U32 R4, RZ, RZ, R39 ;  /* 0x000000ffff04d224 */ /* 0x000fca00078e0027 */
[----:B------:R0:W2:Y:S02]  /*63e0*/  @!P5 LDG.E.U16 R35, desc[UR20][R4.64] ;  /* 0x000000140423d981 */ /* 0x0000a4000c1e1500 */
[----:B0-----:R-:W-:Y:S01]  /*63f0*/  IMAD R4, R68, 0xd4, RZ ;  /* 0x000000d444047824 */ /* 0x001fe200078e02ff */
[----:B------:R-:W-:-:S04]  /*6400*/  LEA.HI.X.SX32 R5, R6, R0, 0x1, P6 ;  /* 0x0000000006057211 */ /* 0x000fc800030f0eff */
[----:B------:R-:W-:Y:S01]  /*6410*/  IADD3 R39, P6, PT, R4, R2, RZ ;  /* 0x0000000204277210 */ /* 0x000fe20007fde0ff */
[----:B------:R-:W-:-:S05]  /*6420*/  @!P3 IMAD.MOV.U32 R4, RZ, RZ, R70 ;  /* 0x000000ffff04b224 */ /* 0x000fca00078e0046 */
[----:B------:R0:W3:Y:S04]  /*6430*/  @!P3 LDG.E.U16 R69, desc[UR20][R4.64] ;  /* 0x000000140445b981 */ /* 0x0000e8000c1e1500 */
[----:B------:R-:W-:Y:S01]  /*6440*/  STL [R1+0x610], R70 ;  /* 0x0006104601007387 */ /* 0x000fe20000100800 */
[----:B------:R-:W-:Y:S02]  /*6450*/  VIADD R6, R7, 0xffffff99 ;  /* 0xffffff9907067836 */ /* 0x000fe40000000000 */
[----:B0-----:R-:W-:-:S03]  /*6460*/  IMAD R4, R68, 0xd2, RZ ;  /* 0x000000d244047824 */ /* 0x001fc600078e02ff */
[----:B------:R-:W-:Y:S01]  /*6470*/  ISETP.GE.U32.AND P3, PT, R6, 0x7fffff1a, PT ;  /* 0x7fffff1a0600780c */ /* 0x000fe20003f66070 */
[C---:B------:R-:W-:Y:S01]  /*6480*/  IMAD R6, R68.reuse, 0x69, RZ ;  /* 0x0000006944067824 */ /* 0x040fe200078e02ff */
[----:B--2---:R0:W-:Y:S02]  /*6490*/  STL [R1+0x5c], R35 ;  /* 0x00005c2301007387 */ /* 0x0041e40000100800 */
[----:B0-----:R-:W-:Y:S02]  /*64a0*/  IMAD R35, R68, 0x6a, RZ ;  /* 0x0000006a44237824 */ /* 0x001fe400078e02ff */
[----:B------:R0:W-:Y:S03]  /*64b0*/  STL [R1+0x60c], R5 ;  /* 0x00060c0501007387 */ /* 0x0001e60000100800 */
[----:B------:R-:W-:Y:S01]  /*64c0*/  LEA.HI.X.SX32 R70, R35, R0, 0x1, P6 ;  /* 0x0000000023467211 */ /* 0x000fe200030f0eff */
[----:B------:R-:W-:Y:S04]  /*64d0*/  STL [R1+0x608], R39 ;  /* 0x0006082701007387 */ /* 0x000fe80000100800 */
[----:B------:R-:W-:Y:S01]  /*64e0*/  STL [R1+0x604], R70 ;  /* 0x0006044601007387 */ /* 0x000fe20000100800 */
[----:B0-----:R-:W-:-:S03]  /*64f0*/  @!P0 IMAD.MOV.U32 R5, RZ, RZ, R70 ;  /* 0x000000ffff058224 */ /* 0x001fc600078e0046 */
[----:B---3--:R0:W-:Y:S02]  /*6500*/  STL [R1+0x58], R69 ;  /* 0x0000584501007387 */ /* 0x0081e40000100800 */
[----:B0-----:R-:W-:Y:S01]  /*6510*/  IADD3 R69, P6, PT, R4, R2, RZ ;  /* 0x0000000204457210 */ /* 0x001fe20007fde0ff */
[----:B------:R-:W-:-:S03]  /*6520*/  @!P0 IMAD.MOV.U32 R4, RZ, RZ, R39 ;  /* 0x000000ffff048224 */ /* 0x000fc600078e0027 */
[----:B------:R-:W-:Y:S02]  /*6530*/  LEA.HI.X.SX32 R70, R6, R0, 0x1, P6 ;  /* 0x0000000006467211 */ /* 0x000fe400030f0eff */
[----:B------:R0:W2:Y:S02]  /*6540*/  @!P0 LDG.E.U16 R38, desc[UR20][R4.64] ;  /* 0x0000001404268981 */ /* 0x0000a4000c1e1500 */
[----:B0-----:R-:W-:Y:S02]  /*6550*/  IMAD R4, R68, 0xd0, RZ ;  /* 0x000000d044047824 */ /* 0x001fe400078e02ff */
[----:B------:R-:W-:-:S03]  /*6560*/  @!P4 IMAD.MOV.U32 R5, RZ, RZ, R70 ;  /* 0x000000ffff05c224 */ /* 0x000fc600078e0046 */
[----:B------:R-:W-:Y:S01]  /*6570*/  IADD3 R39, P6, PT, R4, R2, RZ ;  /* 0x0000000204277210 */ /* 0x000fe20007fde0ff */
[----:B------:R-:W-:-:S05]  /*6580*/  @!P4 IMAD.MOV.U32 R4, RZ, RZ, R69 ;  /* 0x000000ffff04c224 */ /* 0x000fca00078e0045 */
[----:B------:R0:W3:Y:S04]  /*6590*/  @!P4 LDG.E.U16 R67, desc[UR20][R4.64] ;  /* 0x000000140443c981 */ /* 0x0000e8000c1e1500 */
[----:B------:R-:W-:Y:S01]  /*65a0*/  STL [R1+0x600], R69 ;  /* 0x0006004501007387 */ /* 0x000fe20000100800 */
[----:B0-----:R-:W-:-:S03]  /*65b0*/  IMAD R4, R68, 0xce, RZ ;  /* 0x000000ce44047824 */ /* 0x001fc600078e02ff */
[----:B--2---:R0:W-:Y:S02]  /*65c0*/  STL [R1+0x54], R38 ;  /* 0x0000542601007387 */ /* 0x0041e40000100800 */
[----:B0-----:R-:W-:Y:S02]  /*65d0*/  IMAD R38, R68, 0x68, RZ ;  /* 0x0000006844267824 */ /* 0x001fe400078e02ff */
[----:B------:R-:W-:Y:S03]  /*65e0*/  STL [R1+0x5fc], R70 ;  /* 0x0005fc4601007387 */ /* 0x000fe60000100800 */
[----:B------:R-:W-:Y:S01]  /*65f0*/  LEA.HI.X.SX32 R69, R38, R0, 0x1, P6 ;  /* 0x0000000026457211 */ /* 0x000fe200030f0eff */
[----:B------:R-:W-:Y:S04]  /*6600*/  STL [R1+0x5f8], R39 ;  /* 0x0005f82701007387 */ /* 0x000fe80000100800 */
[----:B------:R-:W-:Y:S01]  /*6610*/  STL [R1+0x5f4], R69 ;  /* 0x0005f44501007387 */ /* 0x000fe20000100800 */
[----:B------:R-:W-:-:S03]  /*6620*/  @!P1 IMAD.MOV.U32 R5, RZ, RZ, R69 ;  /* 0x000000ffff059224 */ /* 0x000fc600078e0045 */
[----:B---3--:R0:W-:Y:S02]  /*6630*/  STL [R1+0x50], R67 ;  /* 0x0000504301007387 */ /* 0x0081e40000100800 */
[----:B0-----:R-:W-:Y:S01]  /*6640*/  IADD3 R67, P6, PT, R4, R2, RZ ;  /* 0x0000000204437210 */ /* 0x001fe20007fde0ff */
[----:B------:R-:W-:-:S05]  /*6650*/  @!P1 IMAD.MOV.U32 R4, RZ, RZ, R39 ;  /* 0x000000ffff049224 */ /* 0x000fca00078e0027 */
[----:B------:R0:W2:Y:S01]  /*6660*/  @!P1 LDG.E.U16 R37, desc[UR20][R4.64] ;  /* 0x0000001404259981 */ /* 0x0000a2000c1e1500 */
[C---:B------:R-:W-:Y:S02]  /*6670*/  VIADD R6, R7.reuse, 0xffffff9b ;  /* 0xffffff9b07067836 */ /* 0x040fe40000000000 */
[----:B------:R-:W-:-:S03]  /*6680*/  VIADD R15, R7, 0xffffff98 ;  /* 0xffffff98070f7836 */ /* 0x000fc60000000000 */
[----:B------:R-:W-:Y:S01]  /*6690*/  ISETP.GE.U32.AND P4, PT, R6, 0x7fffff1c, PT ;  /* 0x7fffff1c0600780c */ /* 0x000fe20003f86070 */
[C---:B------:R-:W-:Y:S01]  /*66a0*/  IMAD R6, R68.reuse, 0x67, RZ ;  /* 0x0000006744067824 */ /* 0x040fe200078e02ff */
[----:B------:R-:W-:Y:S01]  /*66b0*/  ISETP.GE.U32.AND P5, PT, R15, 0x7fffff19, PT ;  /* 0x7fffff190f00780c */ /* 0x000fe20003fa6070 */
[----:B0-----:R-:W-:-:S03]  /*66c0*/  IMAD R4, R68, 0xcc, RZ ;  /* 0x000000cc44047824 */ /* 0x001fc600078e02ff */
[----:B------:R-:W-:Y:S01]  /*66d0*/  LEA.HI.X.SX32 R69, R6, R0, 0x1, P6 ;  /* 0x0000000006457211 */ /* 0x000fe200030f0eff */
[----:B------:R-:W-:Y:S04]  /*66e0*/  STL [R1+0x5f0], R67 ;  /* 0x0005f04301007387 */ /* 0x000fe80000100800 */
[----:B------:R-:W-:Y:S04]  /*66f0*/  STL [R1+0x5ec], R69 ;  /* 0x0005ec4501007387 */ /* 0x000fe80000100800 */
[----:B------:R-:W-:Y:S01]  /*6700*/  @!P5 IMAD.MOV.U32 R5, RZ, RZ, R69 ;  /* 0x000000ffff05d224 */ /* 0x000fe200078e0045 */
[----:B--2---:R0:W-:Y:S02]  /*6710*/  STL [R1+0x4c], R37 ;  /* 0x00004c2501007387 */ /* 0x0041e40000100800 */
[----:B0-----:R-:W-:Y:S01]  /*6720*/  IADD3 R37, P6, PT, R4, R2, RZ ;  /* 0x0000000204257210 */ /* 0x001fe20007fde0ff */
[----:B------:R-:W-:-:S05]  /*6730*/  @!P5 IMAD.MOV.U32 R4, RZ, RZ, R67 ;  /* 0x000000ffff04d224 */ /* 0x000fca00078e0043 */
[----:B------:R0:W2:Y:S01]  /*6740*/  @!P5 LDG.E.U16 R66, desc[UR20][R4.64] ;  /* 0x000000140442d981 */ /* 0x0000a2000c1e1500 */
[----:B------:R-:W-:-:S05]  /*6750*/  IMAD R39, R68, 0x66, RZ ;  /* 0x0000006644277824 */ /* 0x000fca00078e02ff */
[----:B------:R-:W-:Y:S01]  /*6760*/  LEA.HI.X.SX32 R67, R39, R0, 0x1, P6 ;  /* 0x0000000027437211 */ /* 0x000fe200030f0eff */
[----:B------:R-:W-:Y:S01]  /*6770*/  STL [R1+0x5e8], R37 ;  /* 0x0005e82501007387 */ /* 0x000fe20000100800 */
[----:B0-----:R-:W-:-:S03]  /*6780*/  IMAD R4, R68, 0xca, RZ ;  /* 0x000000ca44047824 */ /* 0x001fc600078e02ff */
[----:B------:R-:W-:Y:S01]  /*6790*/  STL [R1+0x5e4], R67 ;  /* 0x0005e44301007387 */ /* 0x000fe20000100800 */
[----:B------:R-:W-:-:S03]  /*67a0*/  @!P3 IMAD.MOV.U32 R5, RZ, RZ, R67 ;  /* 0x000000ffff05b224 */ /* 0x000fc600078e0043 */
[----:B--2---:R0:W-:Y:S02]  /*67b0*/  STL [R1+0x48], R66 ;  /* 0x0000484201007387 */ /* 0x0041e40000100800 */
        /* <DEDUP_REMOVED lines=190> */
[----:B------:R-:W-:Y:S01]  /*73a0*/  PRMT R3, RZ, 0x7610, R3 ;  /* 0x00007610ff037816 */ /* 0x000fe20000000003 */
[----:B------:R-:W-:Y:S02]  /*73b0*/  @!P0 IMAD.MOV.U32 R5, RZ, RZ, R21 ;  /* 0x000000ffff058224 */ /* 0x000fe400078e0015 */
        /* <DEDUP_REMOVED lines=18> */
[----:B------:R-:W-:Y:S02]  /*74e0*/  IMAD R28, R68, 0x54, RZ ;  /* 0x00000054441c7824 */ /* 0x000fe400078e02ff */
[----:B------:R-:W-:-:S03]  /*74f0*/  VIADD R15, R7, 0xffffffac ;  /* 0xffffffac070f7836 */ /* 0x000fc60000000000 */
[----:B------:R-:W-:Y:S01]  /*7500*/  LEA.HI.X.SX32 R18, R28, R0, 0x1, P6 ;  /* 0x000000001c127211 */ /* 0x000fe200030f0eff */
[----:B------:R-:W-:Y:S01]  /*7510*/  VIADD R6, R7, 0xffffffaf ;  /* 0xffffffaf07067836 */ /* 0x000fe20000000000 */
[----:B------:R-:W-:Y:S01]  /*7520*/  STL [R1+0x558], R3 ;  /* 0x0005580301007387 */ /* 0x000fe20000100800 */
[----:B0-----:R-:W-:-:S03]  /*7530*/  IMAD R4, R68, 0xa6, RZ ;  /* 0x000000a644047824 */ /* 0x001fc600078e02ff */
[----:B------:R0:W-:Y:S01]  /*7540*/  STL [R1+0x554], R18 ;  /* 0x0005541201007387 */ /* 0x0001e20000100800 */
[----:B------:R-:W-:Y:S01]  /*7550*/  ISETP.GE.U32.AND P5, PT, R15, 0x7fffff2d, PT ;  /* 0x7fffff2d0f00780c */ /* 0x000fe20003fa6070 */
[----:B------:R-:W-:Y:S01]  /*7560*/  @!P1 IMAD.MOV.U32 R5, RZ, RZ, R18 ;  /* 0x000000ffff059224 */ /* 0x000fe200078e0012 */
[----:B------:R-:W-:Y:S01]  /*7570*/  ISETP.GE.U32.AND P4, PT, R6, 0x7fffff30, PT ;  /* 0x7fffff300600780c */ /* 0x000fe20003f86070 */
[C---:B------:R-:W-:Y:S02]  /*7580*/  IMAD R6, R68.reuse, 0x53, RZ ;  /* 0x0000005344067824 */ /* 0x040fe400078e02ff */
[----:B------:R-:W-:Y:S02]  /*7590*/  VIADD R15, R7, 0xffffffae ;  /* 0xffffffae070f7836 */ /* 0x000fe40000000000 */
[----:B0-----:R-:W-:-:S03]  /*75a0*/  IMAD R18, R68, 0x52, RZ ;  /* 0x0000005244127824 */ /* 0x001fc600078e02ff */
[----:B------:R-:W-:Y:S01]  /*75b0*/  ISETP.GE.U32.AND P0, PT, R15, 0x7fffff2f, PT ;  /* 0x7fffff2f0f00780c */ /* 0x000fe20003f06070 */
[C---:B------:R-:W-:Y:S02]  /*75c0*/  IMAD R27, R68.reuse, 0x50, RZ ;  /* 0x00000050441b7824 */ /* 0x040fe400078e02ff */
[----:B------:R-:W-:Y:S02]  /*75d0*/  VIADD R15, R7, 0xffffffb0 ;  /* 0xffffffb0070f7836 */ /* 0x000fe40000000000 */
[C---:B------:R-:W-:Y:S02]  /*75e0*/  IMAD R26, R68.reuse, 0x4e, RZ ;  /* 0x0000004e441a7824 */ /* 0x040fe400078e02ff */
[C---:B------:R-:W-:Y:S02]  /*75f0*/  IMAD R25, R68.reuse, 0x4c, RZ ;  /* 0x0000004c44197824 */ /* 0x040fe400078e02ff */
[C---:B------:R-:W-:Y:S02]  /*7600*/  IMAD R24, R68.reuse, 0x4a, RZ ;  /* 0x0000004a44187824 */ /* 0x040fe400078e02ff */
[----:B------:R-:W-:-:S02]  /*7610*/  IMAD R22, R68, 0x48, RZ ;  /* 0x0000004844167824 */ /* 0x000fc400078e02ff */
[----:B------:R-:W-:Y:S01]  /*7620*/  IMAD R21, R68, 0x46, RZ ;  /* 0x0000004644157824 */ /* 0x000fe200078e02ff */
[----:B--2---:R0:W-:Y:S02]  /*7630*/  STL [R1], R16 ;  /* 0x0000001001007387 */ /* 0x0041e40000100800 */
[----:B0-----:R-:W-:Y:S01]  /*7640*/  IADD3 R16, P6, PT, R4, R2, RZ ;  /* 0x0000000204107210 */ /* 0x001fe20007fde0ff */
[----:B------:R-:W-:-:S03]  /*7650*/  @!P1 IMAD.MOV.U32 R4, RZ, RZ, R3 ;  /* 0x000000ffff049224 */ /* 0x000fc600078e0003 */
[----:B------:R-:W-:Y:S02]  /*7660*/  LEA.HI.X.SX32 R19, R6, R0, 0x1, P6 ;  /* 0x0000000006137211 */ /* 0x000fe400030f0eff */
[----:B------:R0:W5:Y:S02]  /*7670*/  @!P1 LDG.E.U16 R93, desc[UR20][R4.64] ;  /* 0x00000014045d9981 */ /* 0x000164000c1e1500 */
[----:B0-----:R-:W-:Y:S02]  /*7680*/  IMAD R4, R68, 0xa4, RZ ;  /* 0x000000a444047824 */ /* 0x001fe400078e02ff */
[----:B------:R-:W-:-:S03]  /*7690*/  @!P5 IMAD.MOV.U32 R5, RZ, RZ, R19 ;  /* 0x000000ffff05d224 */ /* 0x000fc600078e0013 */
[----:B------:R-:W-:Y:S01]  /*76a0*/  IADD3 R3, P6, PT, R4, R2, RZ ;  /* 0x0000000204037210 */ /* 0x000fe20007fde0ff */
[----:B------:R-:W-:Y:S01]  /*76b0*/  @!P5 IMAD.MOV.U32 R4, RZ, RZ, R16 ;  /* 0x000000ffff04d224 */ /* 0x000fe200078e0010 */
[----:B------:R-:W-:Y:S01]  /*76c0*/  STL [R1+0x550], R16 ;  /* 0x0005501001007387 */ /* 0x000fe20000100800 */
[----:B------:R-:W-:-:S03]  /*76d0*/  VIADD R6, R7, 0xffffffb1 ;  /* 0xffffffb107067836 */ /* 0x000fc60000000000 */
[----:B------:R0:W5:Y:S04]  /*76e0*/  @!P5 LDG.E.U16 R92, desc[UR20][R4.64] ;  /* 0x00000014045cd981 */ /* 0x000168000c1e1500 */
[----:B------:R1:W-:Y:S01]  /*76f0*/  STL [R1+0x54c], R19 ;  /* 0x00054c1301007387 */ /* 0x0003e20000100800 */
[----:B0-----:R-:W-:Y:S01]  /*7700*/  IMAD R4, R68, 0xa2, RZ ;  /* 0x000000a244047824 */ /* 0x001fe200078e02ff */
[----:B-1----:R-:W-:-:S04]  /*7710*/  LEA.HI.X.SX32 R19, R18, R0, 0x1, P6 ;  /* 0x0000000012137211 */ /* 0x002fc800030f0eff */
[----:B------:R-:W-:Y:S01]  /*7720*/  IADD3 R16, P6, PT, R4, R2, RZ ;  /* 0x0000000204107210 */ /* 0x000fe20007fde0ff */
[----:B------:R-:W-:Y:S01]  /*7730*/  @!P3 IMAD.MOV.U32 R4, RZ, RZ, R3 ;  /* 0x000000ffff04b224 */ /* 0x000fe200078e0003 */
[----:B------:R-:W-:Y:S01]  /*7740*/  ISETP.GE.U32.AND P5, PT, R6, 0x7fffff32, PT ;  /* 0x7fffff320600780c */ /* 0x000fe20003fa6070 */
[----:B------:R-:W-:Y:S02]  /*7750*/  @!P3 IMAD.MOV.U32 R5, RZ, RZ, R19 ;  /* 0x000000ffff05b224 */ /* 0x000fe400078e0013 */
[C---:B------:R-:W-:Y:S01]  /*7760*/  IMAD R6, R68.reuse, 0x51, RZ ;  /* 0x0000005144067824 */ /* 0x040fe200078e02ff */
[----:B------:R-:W-:Y:S04]  /*7770*/  STL [R1+0x548], R3 ;  /* 0x0005480301007387 */ /* 0x000fe80000100800 */
[----:B------:R0:W5:Y:S04]  /*7780*/  @!P3 LDG.E.U16 R91, desc[UR20][R4.64] ;  /* 0x00000014045bb981 */ /* 0x000168000c1e1500 */
[----:B------:R1:W-:Y:S01]  /*7790*/  STL [R1+0x544], R19 ;  /* 0x0005441301007387 */ /* 0x0003e20000100800 */
[----:B0-----:R-:W-:Y:S01]  /*77a0*/  IMAD R4, R68, 0xa0, RZ ;  /* 0x000000a044047824 */ /* 0x001fe200078e02ff */
[----:B-1----:R-:W-:-:S04]  /*77b0*/  LEA.HI.X.SX32 R19, R6, R0, 0x1, P6 ;  /* 0x0000000006137211 */ /* 0x002fc800030f0eff */
[----:B------:R-:W-:Y:S01]  /*77c0*/  IADD3 R3, P6, PT, R4, R2, RZ ;  /* 0x0000000204037210 */ /* 0x000fe20007fde0ff */
[----:B------:R-:W-:Y:S02]  /*77d0*/  @!P0 IMAD.MOV.U32 R4, RZ, RZ, R16 ;  /* 0x000000ffff048224 */ /* 0x000fe400078e0010 */
[----:B------:R-:W-:Y:S01]  /*77e0*/  @!P0 IMAD.MOV.U32 R5, RZ, RZ, R19 ;  /* 0x000000ffff058224 */ /* 0x000fe200078e0013 */
[----:B------:R-:W-:Y:S01]  /*77f0*/  STL [R1+0x540], R16 ;  /* 0x0005401001007387 */ /* 0x000fe20000100800 */
[----:B------:R-:W-:-:S03]  /*7800*/  VIADD R6, R7, 0xffffffb3 ;  /* 0xffffffb307067836 */ /* 0x000fc60000000000 */
[----:B------:R0:W5:Y:S04]  /*7810*/  @!P0 LDG.E.U16 R90, desc[UR20][R4.64] ;  /* 0x00000014045a8981 */ /* 0x000168000c1e1500 */
[----:B------:R1:W-:Y:S01]  /*7820*/  STL [R1+0x53c], R19 ;  /* 0x00053c1301007387 */ /* 0x0003e20000100800 */
[----:B------:R-:W-:Y:S01]  /*7830*/  ISETP.GE.U32.AND P1, PT, R15, 0x7fffff31, PT ;  /* 0x7fffff310f00780c */ /* 0x000fe20003f26070 */
        /* <DEDUP_REMOVED lines=17> */
[----:B------:R0:W5:Y:S01]  /*7950*/  @!P1 LDG.E.U16 R88, desc[UR20][R4.64] ;  /* 0x0000001404589981 */ /* 0x000162000c1e1500 */
[----:B------:R-:W-:-:S03]  /*7960*/  VIADD R6, R7, 0xffffffb5 ;  /* 0xffffffb507067836 */ /* 0x000fc60000000000 */
        /* <DEDUP_REMOVED lines=92> */
[----:B------:R-:W-:Y:S02]  /*7f30*/  VIADD R15, R7, 0xffffffbc ;  /* 0xffffffbc070f7836 */ /* 0x000fe40000000000 */
[----:B------:R-:W-:Y:S01]  /*7f40*/  IMAD R6, R68, 0x45, RZ ;  /* 0x0000004544067824 */ /* 0x000fe200078e02ff */
[----:B------:R-:W-:Y:S02]  /*7f50*/  STL [R1+0x4e8], R3 ;  /* 0x0004e80301007387 */ /* 0x000fe40000100800 */
[----:B------:R-:W-:-:S02]  /*7f60*/  ISETP.GE.U32.AND P3, PT, R15, 0x7fffff3d, PT ;  /* 0x7fffff3d0f00780c */ /* 0x000fc40003f66070 */
[----:B------:R0:W5:Y:S01]  /*7f70*/  @!P4 LDG.E.U16 R79, desc[UR20][R4.64] ;  /* 0x00000014044fc981 */ /* 0x000162000c1e1500 */
[----:B------:R-:W-:-:S03]  /*7f80*/  VIADD R15, R7, 0xffffffbe ;  /* 0xffffffbe070f7836 */ /* 0x000fc60000000000 */
[----:B------:R1:W-:Y:S01]  /*7f90*/  STL [R1+0x4e4], R19 ;  /* 0x0004e41301007387 */ /* 0x0003e20000100800 */
[----:B0-----:R-:W-:Y:S01]  /*7fa0*/  IMAD R4, R68, 0x88, RZ ;  /* 0x0000008844047824 */ /* 0x001fe200078e02ff */
[----:B-1----:R-:W-:-:S04]  /*7fb0*/  LEA.HI.X.SX32 R19, R6, R0, 0x1, P6 ;  /* 0x0000000006137211 */ /* 0x002fc800030f0eff */
[----:B------:R-:W-:Y:S01]  /*7fc0*/  IADD3 R3, P6, PT, R4, R2, RZ ;  /* 0x0000000204037210 */ /* 0x000fe20007fde0ff */
[----:B------:R-:W-:Y:S01]  /*7fd0*/  @!P1 IMAD.MOV.U32 R4, RZ, RZ, R16 ;  /* 0x000000ffff049224 */ /* 0x000fe200078e0010 */
[----:B------:R-:W-:Y:S01]  /*7fe0*/  ISETP.GE.U32.AND P4, PT, R15, 0x7fffff3f, PT ;  /* 0x7fffff3f0f00780c */ /* 0x000fe20003f86070 */
[----:B------:R-:W-:Y:S02]  /*7ff0*/  @!P1 IMAD.MOV.U32 R5, RZ, RZ, R19 ;  /* 0x000000ffff059224 */ /* 0x000fe400078e0013 */
[----:B------:R-:W-:Y:S01]  /*8000*/  IMAD R15, R68, 0x44, RZ ;  /* 0x00000044440f7824 */ /* 0x000fe200078e02ff */
        /* <DEDUP_REMOVED lines=10> */
[----:B------:R-:W-:-:S03]  /*80b0*/  IMAD R6, R68, 0x43, RZ ;  /* 0x0000004344067824 */ /* 0x000fc600078e02ff */
[----:B------:R0:W5:Y:S02]  /*80c0*/  @!P5 LDG.E.U16 R77, desc[UR20][R4.64] ;  /* 0x00000014044dd981 */ /* 0x000164000c1e1500 */
[----:B------:R-:W-:Y:S02]  /*80d0*/  LEA.HI.X.SX32 R67, R6, R0, 0x1, P6 ;  /* 0x0000000006437211 */ /* 0x000fe400030f0eff */
[----:B------:R1:W-:Y:S01]  /*80e0*/  STL [R1+0x4d8], R3 ;  /* 0x0004d80301007387 */ /* 0x0003e20000100800 */
[----:B0-----:R-:W-:Y:S02]  /*80f0*/  IMAD R4, R68, 0x84, RZ ;  /* 0x0000008444047824 */ /* 0x001fe400078e02ff */
[----:B------:R-:W-:-:S03]  /*8100*/  @!P3 IMAD.MOV.U32 R5, RZ, RZ, R67 ;  /* 0x000000ffff05b224 */ /* 0x000fc600078e0043 */
[----:B-1----:R-:W-:Y:S01]  /*8110*/  IADD3 R3, P6, PT, R4, R2, RZ ;  /* 0x0000000204037210 */ /* 0x002fe20007fde0ff */
[----:B------:R-:W-:Y:S01]  /*8120*/  @!P3 IMAD.MOV.U32 R4, RZ, RZ, R66 ;  /* 0x000000ffff04b224 */ /* 0x000fe200078e0042 */
[----:B------:R0:W-:Y:S01]  /*8130*/  STL [R1+0x4d4], R19 ;  /* 0x0004d41301007387 */ /* 0x0001e20000100800 */
[----:B------:R-:W-:-:S03]  /*8140*/  VIADD R6, R7, 0xffffffc1 ;  /* 0xffffffc107067836 */ /* 0x000fc60000000000 */
[----:B------:R1:W5:Y:S01]  /*8150*/  @!P3 LDG.E.U16 R76, desc[UR20][R4.64] ;  /* 0x00000014044cb981 */ /* 0x000362000c1e1500 */
[----:B------:R-:W-:Y:S02]  /*8160*/  VIADD R16, R7, 0xffffffc0 ;  /* 0xffffffc007107836 */ /* 0x000fe40000000000 */
[C---:B0-----:R-:W-:Y:S01]  /*8170*/  IMAD R19, R68.reuse, 0x42, RZ ;  /* 0x0000004244137824 */ /* 0x041fe200078e02ff */
[----:B------:R-:W-:Y:S01]  /*8180*/  STL [R1+0x4d0], R66 ;  /* 0x0004d04201007387 */ /* 0x000fe20000100800 */
[----:B-1----:R-:W-:-:S03]  /*8190*/  IMAD R4, R68, 0x82, RZ ;  /* 0x0000008244047824 */ /* 0x002fc600078e02ff */
[----:B------:R0:W-:Y:S01]  /*81a0*/  STL [R1+0x4cc], R67 ;  /* 0x0004cc4301007387 */ /* 0x0001e20000100800 */
[----:B------:R-:W-:Y:S01]  /*81b0*/  ISETP.GE.U32.AND P3, PT, R6, 0x7fffff42, PT ;  /* 0x7fffff420600780c */ /* 0x000fe20003f66070 */
[----:B------:R-:W-:Y:S01]  /*81c0*/  IMAD R6, R68, 0x41, RZ ;  /* 0x0000004144067824 */ /* 0x000fe200078e02ff */
[----:B------:R-:W-:Y:S01]  /*81d0*/  ISETP.GE.U32.AND P5, PT, R16, 0x7fffff41, PT ;  /* 0x7fffff411000780c */ /* 0x000fe20003fa6070 */
[----:B------:R-:W-:Y:S01]  /*81e0*/  STL [R1+0x4c8], R3 ;  /* 0x0004c80301007387 */ /* 0x000fe20000100800 */
[----:B0-----:R-:W-:Y:S02]  /*81f0*/  LEA.HI.X.SX32 R67, R19, R0, 0x1, P6 ;  /* 0x0000000013437211 */ /* 0x001fe400030f0eff */
[----:B------:R-:W-:Y:S01]  /*8200*/  IADD3 R66, P6, PT, R4, R2, RZ ;  /* 0x0000000204427210 */ /* 0x000fe20007fde0ff */
[----:B------:R-:W-:Y:S02]  /*8210*/  @!P0 IMAD.MOV.U32 R4, RZ, RZ, R3 ;  /* 0x000000ffff048224 */ /* 0x000fe400078e0003 */
[----:B------:R0:W-:Y:S01]  /*8220*/  STL [R1+0x4c4], R67 ;  /* 0x0004c44301007387 */ /* 0x0001e20000100800 */
[----:B------:R-:W-:-:S02]  /*8230*/  @!P0 IMAD.MOV.U32 R5, RZ, RZ, R67 ;  /* 0x000000ffff058224 */ /* 0x000fc400078e0043 */
[C---:B------:R-:W-:Y:S01]  /*8240*/  VIADD R16, R7.reuse, 0xffffffc2 ;  /* 0xffffffc207107836 */ /* 0x040fe20000000000 */
[----:B------:R1:W-:Y:S04]  /*8250*/  STL [R1+0x4c0], R66 ;  /* 0x0004c04201007387 */ /* 0x0003e80000100800 */
[----:B------:R2:W5:Y:S01]  /*8260*/  @!P0 LDG.E.U16 R75, desc[UR20][R4.64] ;  /* 0x00000014044b8981 */ /* 0x000562000c1e1500 */
[----:B0-----:R-:W-:Y:S01]  /*8270*/  LEA.HI.X.SX32 R67, R6, R0, 0x1, P6 ;  /* 0x0000000006437211 */ /* 0x001fe200030f0eff */
[C---:B------:R-:W-:Y:S01]  /*8280*/  IMAD.SHL.U32 R6, R68.reuse, 0x40, RZ ;  /* 0x0000004044067824 */ /* 0x040fe200078e00ff */
[----:B------:R-:W-:Y:S02]  /*8290*/  LEA R3, P6, R68, R2, 0x7 ;  /* 0x0000000244037211 */ /* 0x000fe400078c38ff */
[----:B------:R-:W-:Y:S01]  /*82a0*/  ISETP.GE.U32.AND P0, PT, R16, 0x7fffff43, PT ;  /* 0x7fffff431000780c */ /* 0x000fe20003f06070 */
[----:B------:R-:W-:-:S02]  /*82b0*/  VIADD R16, R7, 0xffffffc3 ;  /* 0xffffffc307107836 */ /* 0x000fc40000000000 */
[----:B--2---:R-:W-:Y:S01]  /*82c0*/  @!P4 IMAD.MOV.U32 R4, RZ, RZ, R66 ;  /* 0x000000ffff04c224 */ /* 0x004fe200078e0042 */
[----:B-1----:R-:W-:Y:S01]  /*82d0*/  LEA.HI.X.SX32 R66, R6, R0, 0x1, P6 ;  /* 0x0000000006427211 */ /* 0x002fe200030f0eff */
[----:B------:R-:W-:Y:S01]  /*82e0*/  @!P4 IMAD.MOV.U32 R5, RZ, RZ, R67 ;  /* 0x000000ffff05c224 */ /* 0x000fe200078e0043 */
[----:B------:R-:W-:Y:S01]  /*82f0*/  IADD3 R8, P6, PT, R8, R2, RZ ;  /* 0x0000000208087210 */ /* 0x000fe20007fde0ff */
[----:B------:R-:W-:Y:S01]  /*8300*/  IMAD R6, R68, 0x3f, RZ ;  /* 0x0000003f44067824 */ /* 0x000fe200078e02ff */
[----:B------:R-:W-:Y:S04]  /*8310*/  STL [R1+0x4bc], R67 ;  /* 0x0004bc4301007387 */ /* 0x000fe80000100800 */
[----:B------:R0:W5:Y:S01]  /*8320*/  @!P4 LDG.E.U16 R74, desc[UR20][R4.64] ;  /* 0x00000014044ac981 */ /* 0x000162000c1e1500 */
[----:B------:R-:W-:Y:S01]  /*8330*/  ISETP.GE.U32.AND P4, PT, R16, 0x7fffff44, PT ;  /* 0x7fffff441000780c */ /* 0x000fe20003f86070 */
[----:B------:R-:W-:-:S02]  /*8340*/  VIADD R16, R7, 0xffffffc4 ;  /* 0xffffffc407107836 */ /* 0x000fc40000000000 */
[----:B------:R-:W-:Y:S04]  /*8350*/  STL [R1+0x4b8], R3 ;  /* 0x0004b80301007387 */ /* 0x000fe80000100800 */
[----:B------:R1:W-:Y:S01]  /*8360*/  STL [R1+0x4b4], R66 ;  /* 0x0004b44201007387 */ /* 0x0003e20000100800 */
[----:B0-----:R-:W-:Y:S02]  /*8370*/  @!P1 IMAD.MOV.U32 R4, RZ, RZ, R3 ;  /* 0x000000ffff049224 */ /* 0x001fe400078e0003 */
[----:B------:R-:W-:-:S05]  /*8380*/  @!P1 IMAD.MOV.U32 R5, RZ, RZ, R66 ;  /* 0x000000ffff059224 */ /* 0x000fca00078e0042 */
[----:B------:R0:W5:Y:S01]  /*8390*/  @!P1 LDG.E.U16 R73, desc[UR20][R4.64] ;  /* 0x0000001404499981 */ /* 0x000162000c1e1500 */
[----:B-1----:R-:W-:Y:S01]  /*83a0*/  LEA.HI.X.SX32 R66, R6, R0, 0x1, P6 ;  /* 0x0000000006427211 */ /* 0x002fe200030f0eff */
[----:B------:R-:W-:Y:S01]  /*83b0*/  VIADD R6, R7, 0xffffffc5 ;  /* 0xffffffc507067836 */ /* 0x000fe20000000000 */
[----:B------:R-:W-:Y:S01]  /*83c0*/  ISETP.GE.U32.AND P1, PT, R16, 0x7fffff45, PT ;  /* 0x7fffff451000780c */ /* 0x000fe20003f26070 */
[----:B------:R-:W-:Y:S01]  /*83d0*/  IMAD R16, R68, 0x3e, RZ ;  /* 0x0000003e44107824 */ /* 0x000fe200078e02ff */
[----:B------:R-:W-:Y:S01]  /*83e0*/  IADD3 R3, P6, PT, R9, R2, RZ ;  /* 0x0000000209037210 */ /* 0x000fe20007fde0ff */
[----:B------:R-:W-:Y:S01]  /*83f0*/  STL [R1+0x4b0], R8 ;  /* 0x0004b00801007387 */ /* 0x000fe20000100800 */
[----:B0-----:R-:W-:Y:S02]  /*8400*/  @!P5 IMAD.MOV.U32 R4, RZ, RZ, R8 ;  /* 0x000000ffff04d224 */ /* 0x001fe400078e0008 */
[----:B------:R-:W-:Y:S01]  /*8410*/  @!P5 IMAD.MOV.U32 R5, RZ, RZ, R66 ;  /* 0x000000ffff05d224 */ /* 0x000fe200078e0042 */
[----:B------:R0:W-:Y:S04]  /*8420*/  STL [R1+0x4ac], R66 ;  /* 0x0004ac4201007387 */ /* 0x0001e80000100800 */
[----:B------:R1:W5:Y:S01]  /*8430*/  @!P5 LDG.E.U16 R72, desc[UR20][R4.64] ;  /* 0x000000140448d981 */ /* 0x000362000c1e1500 */
[----:B------:R-:W-:Y:S01]  /*8440*/  ISETP.GE.U32.AND P5, PT, R6, 0x7fffff46, PT ;  /* 0x7fffff460600780c */ /* 0x000fe20003fa6070 */
[----:B------:R-:W-:Y:S01]  /*8450*/  IMAD R6, R68, 0x3d, RZ ;  /* 0x0000003d44067824 */ /* 0x000fe200078e02ff */
[----:B0-----:R-:W-:-:S02]  /*8460*/  LEA.HI.X.SX32 R66, R16, R0, 0x1, P6 ;  /* 0x0000000010427211 */ /* 0x001fc400030f0eff */
[----:B------:R-:W-:Y:S01]  /*8470*/  IADD3 R9, P6, PT, R10, R2, RZ ;  /* 0x000000020a097210 */ /* 0x000fe20007fde0ff */
[C---:B------:R-:W-:Y:S02]  /*8480*/  VIADD R8, R7.reuse, 0xffffffc6 ;  /* 0xffffffc607087836 */ /* 0x040fe40000000000 */
[----:B-1----:R-:W-:Y:S01]  /*8490*/  @!P3 IMAD.MOV.U32 R4, RZ, RZ, R3 ;  /* 0x000000ffff04b224 */ /* 0x002fe200078e0003 */
[----:B------:R-:W-:Y:S01]  /*84a0*/  LEA.HI.X.SX32 R10, R6, R0, 0x1, P6 ;  /* 0x00000000060a7211 */ /* 0x000fe200030f0eff */
[----:B------:R-:W-:Y:S01]  /*84b0*/  @!P3 IMAD.MOV.U32 R5, RZ, RZ, R66 ;  /* 0x000000ffff05b224 */ /* 0x000fe200078e0042 */
[----:B------:R0:W-:Y:S01]  /*84c0*/  STL [R1+0x4a8], R3 ;  /* 0x0004a80301007387 */ /* 0x0001e20000100800 */
[----:B------:R-:W-:-:S03]  /*84d0*/  VIADD R6, R7, 0xffffffc7 ;  /* 0xffffffc707067836 */ /* 0x000fc60000000000 */
[----:B------:R1:W5:Y:S01]  /*84e0*/  @!P3 LDG.E.U16 R71, desc[UR20][R4.64] ;  /* 0x000000140447b981 */ /* 0x000362000c1e1500 */
[----:B------:R-:W-:Y:S01]  /*84f0*/  ISETP.GE.U32.AND P3, PT, R8, 0x7fffff47, PT ;  /* 0x7fffff470800780c */ /* 0x000fe20003f66070 */
[----:B------:R-:W-:Y:S01]  /*8500*/  IMAD R8, R68, 0x3c, RZ ;  /* 0x0000003c44087824 */ /* 0x000fe200078e02ff */
[----:B0-----:R-:W-:Y:S01]  /*8510*/  IADD3 R3, P6, PT, R11, R2, RZ ;  /* 0x000000020b037210 */ /* 0x001fe20007fde0ff */
[----:B-1----:R-:W-:Y:S02]  /*8520*/  @!P0 IMAD.MOV.U32 R4, RZ, RZ, R9 ;  /* 0x000000ffff048224 */ /* 0x002fe400078e0009 */
[----:B------:R-:W-:Y:S01]  /*8530*/  @!P0 IMAD.MOV.U32 R5, RZ, RZ, R10 ;  /* 0x000000ffff058224 */ /* 0x000fe200078e000a */
[----:B------:R-:W-:Y:S01]  /*8540*/  STL [R1+0x4a4], R66 ;  /* 0x0004a44201007387 */ /* 0x000fe20000100800 */
[----:B------:R-:W-:-:S03]  /*8550*/  LEA.HI.X.SX32 R11, R8, R0, 0x1, P6 ;  /* 0x00000000080b7211 */ /* 0x000fc600030f0eff */
[----:B------:R0:W5:Y:S01]  /*8560*/  @!P0 LDG.E.U16 R65, desc[UR20][R4.64] ;  /* 0x0000001404418981 */ /* 0x000162000c1e1500 */
[----:B------:R-:W-:Y:S01]  /*8570*/  ISETP.GE.U32.AND P0, PT, R6, 0x7fffff48, PT ;  /* 0x7fffff480600780c */ /* 0x000fe20003f06070 */
[----:B------:R-:W-:Y:S02]  /*8580*/  IMAD R6, R68, 0x3b, RZ ;  /* 0x0000003b44067824 */ /* 0x000fe400078e02ff */
[----:B------:R-:W-:Y:S04]  /*8590*/  STL [R1+0x4a0], R9 ;  /* 0x0004a00901007387 */ /* 0x000fe80000100800 */
[----:B------:R1:W-:Y:S01]  /*85a0*/  STL [R1+0x49c], R10 ;  /* 0x00049c0a01007387 */ /* 0x0003e20000100800 */
[----:B0-----:R-:W-:-:S03]  /*85b0*/  @!P4 IMAD.MOV.U32 R4, RZ, RZ, R3 ;  /* 0x000000ffff04c224 */ /* 0x001fc600078e0003 */
[----:B------:R-:W-:Y:S01]  /*85c0*/  STL [R1+0x498], R3 ;  /* 0x0004980301007387 */ /* 0x000fe20000100800 */
[----:B------:R-:W-:Y:S01]  /*85d0*/  @!P4 IMAD.MOV.U32 R5, RZ, RZ, R11 ;  /* 0x000000ffff05c224 */ /* 0x000fe200078e000b */
[----:B-1----:R-:W-:Y:S02]  /*85e0*/  IADD3 R10, P6, PT, R12, R2, RZ ;  /* 0x000000020c0a7210 */ /* 0x002fe40007fde0ff */
[----:B------:R0:W-:Y:S01]  /*85f0*/  STL [R1+0x494], R11 ;  /* 0x0004940b01007387 */ /* 0x0001e20000100800 */
[----:B------:R-:W-:-:S03]  /*8600*/  IMAD R12, R68, 0x3a, RZ ;  /* 0x0000003a440c7824 */ /* 0x000fc600078e02ff */
[----:B------:R1:W5:Y:S01]  /*8610*/  @!P4 LDG.E.U16 R64, desc[UR20][R4.64] ;  /* 0x000000140440c981 */ /* 0x000362000c1e1500 */
[----:B0-----:R-:W-:Y:S01]  /*8620*/  LEA.HI.X.SX32 R11, R6, R0, 0x1, P6 ;  /* 0x00000000060b7211 */ /* 0x001fe200030f0eff */
[----:B------:R-:W-:Y:S01]  /*8630*/  VIADD R6, R7, 0xffffffc9 ;  /* 0xffffffc907067836 */ /* 0x000fe20000000000 */
[----:B------:R-:W-:Y:S01]  /*8640*/  IADD3 R3, P6, PT, R13, R2, RZ ;  /* 0x000000020d037210 */ /* 0x000fe20007fde0ff */
[----:B-1----:R-:W-:Y:S02]  /*8650*/  @!P1 IMAD.MOV.U32 R4, RZ, RZ, R10 ;  /* 0x000000ffff049224 */ /* 0x002fe400078e000a */
[----:B------:R-:W-:Y:S01]  /*8660*/  @!P1 IMAD.MOV.U32 R5, RZ, RZ, R11 ;  /* 0x000000ffff059224 */ /* 0x000fe200078e000b */
[----:B------:R-:W-:Y:S01]  /*8670*/  STL [R1+0x490], R10 ;  /* 0x0004900a01007387 */ /* 0x000fe20000100800 */
[----:B------:R-:W-:-:S03]  /*8680*/  VIADD R9, R7, 0xffffffc8 ;  /* 0xffffffc807097836 */ /* 0x000fc60000000000 */
[----:B------:R0:W-:Y:S04]  /*8690*/  STL [R1+0x48c], R11 ;  /* 0x00048c0b01007387 */ /* 0x0001e80000100800 */
[----:B------:R1:W5:Y:S01]  /*86a0*/  @!P1 LDG.E.U16 R63, desc[UR20][R4.64] ;  /* 0x00000014043f9981 */ /* 0x000362000c1e1500 */
[----:B------:R-:W-:Y:S01]  /*86b0*/  ISETP.GE.U32.AND P1, PT, R6, 0x7fffff4a, PT ;  /* 0x7fffff4a0600780c */ /* 0x000fe20003f26070 */
[----:B------:R-:W-:Y:S01]  /*86c0*/  IMAD R6, R68, 0x39, RZ ;  /* 0x0000003944067824 */ /* 0x000fe200078e02ff */
[----:B0-----:R-:W-:Y:S02]  /*86d0*/  LEA.HI.X.SX32 R11, R12, R0, 0x1, P6 ;  /* 0x000000000c0b7211 */ /* 0x001fe400030f0eff */
[----:B------:R-:W-:Y:S01]  /*86e0*/  IADD3 R10, P6, PT, R14, R2, RZ ;  /* 0x000000020e0a7210 */ /* 0x000fe20007fde0ff */
[----:B------:R-:W-:Y:S01]  /*86f0*/  STL [R1+0x488], R3 ;  /* 0x0004880301007387 */ /* 0x000fe20000100800 */
[----:B------:R-:W-:Y:S01]  /*8700*/  ISETP.GE.U32.AND P4, PT, R9, 0x7fffff49, PT ;  /* 0x7fffff490900780c */ /* 0x000fe20003f86070 */
[----:B-1----:R-:W-:-:S02]  /*8710*/  @!P5 IMAD.MOV.U32 R4, RZ, RZ, R3 ;  /* 0x000000ffff04d224 */ /* 0x002fc400078e0003 */
[----:B------:R0:W-:Y:S01]  /*8720*/  STL [R1+0x484], R11 ;  /* 0x0004840b01007387 */ /* 0x0001e20000100800 */
[----:B------:R-:W-:Y:S02]  /*8730*/  @!P5 IMAD.MOV.U32 R5, RZ, RZ, R11 ;  /* 0x000000ffff05d224 */ /* 0x000fe400078e000b */
[----:B------:R-:W-:-:S03]  /*8740*/  VIADD R9, R7, 0xffffffca ;  /* 0xffffffca07097836 */ /* 0x000fc60000000000 */
[----:B------:R1:W5:Y:S01]  /*8750*/  @!P5 LDG.E.U16 R62, desc[UR20][R4.64] ;  /* 0x00000014043ed981 */ /* 0x000362000c1e1500 */
[----:B0-----:R-:W-:Y:S01]  /*8760*/  LEA.HI.X.SX32 R11, R6, R0, 0x1, P6 ;  /* 0x00000000060b7211 */ /* 0x001fe200030f0eff */
[----:B------:R-:W-:Y:S01]  /*8770*/  VIADD R6, R7, 0xffffffcb ;  /* 0xffffffcb07067836 */ /* 0x000fe20000000000 */
[----:B------:R-:W-:Y:S01]  /*8780*/  ISETP.GE.U32.AND P5, PT, R9, 0x7fffff4b, PT ;  /* 0x7fffff4b0900780c */ /* 0x000fe20003fa6070 */
[----:B------:R-:W-:Y:S01]  /*8790*/  IMAD R9, R68, 0x38, RZ ;  /* 0x0000003844097824 */ /* 0x000fe200078e02ff */
[----:B------:R-:W-:Y:S01]  /*87a0*/  IADD3 R3, P6, PT, R17, R2, RZ ;  /* 0x0000000211037210 */ /* 0x000fe20007fde0ff */
[----:B-1----:R-:W-:Y:S02]  /*87b0*/  @!P3 IMAD.MOV.U32 R4, RZ, RZ, R10 ;  /* 0x000000ffff04b224 */ /* 0x002fe400078e000a */
[----:B------:R-:W-:Y:S01]  /*87c0*/  @!P3 IMAD.MOV.U32 R5, RZ, RZ, R11 ;  /* 0x000000ffff05b224 */ /* 0x000fe200078e000b */
[----:B------:R-:W-:Y:S01]  /*87d0*/  STL [R1+0x480], R10 ;  /* 0x0004800a01007387 */ /* 0x000fe20000100800 */
[----:B------:R-:W-:-:S03]  /*87e0*/  LEA.HI.X.SX32 R13, R9, R0, 0x1, P6 ;  /* 0x00000000090d7211 */ /* 0x000fc600030f0eff */
[----:B------:R0:W5:Y:S01]  /*87f0*/  @!P3 LDG.E.U16 R61, desc[UR20][R4.64] ;  /* 0x00000014043db981 */ /* 0x000162000c1e1500 */
[----:B------:R-:W-:Y:S01]  /*8800*/  ISETP.GE.U32.AND P3, PT, R6, 0x7fffff4c, PT ;  /* 0x7fffff4c0600780c */ /* 0x000fe20003f66070 */
[----:B------:R-:W-:Y:S02]  /*8810*/  IMAD R6, R68, 0x37, RZ ;  /* 0x0000003744067824 */ /* 0x000fe400078e02ff */
[----:B------:R1:W-:Y:S04]  /*8820*/  STL [R1+0x47c], R11 ;  /* 0x00047c0b01007387 */ /* 0x0003e80000100800 */
[----:B------:R-:W-:Y:S01]  /*8830*/  STL [R1+0x478], R3 ;  /* 0x0004780301007387 */ /* 0x000fe20000100800 */
[----:B0-----:R-:W-:Y:S01]  /*8840*/  @!P0 IMAD.MOV.U32 R4, RZ, RZ, R3 ;  /* 0x000000ffff048224 */ /* 0x001fe200078e0003 */
[----:B-1----:R-:W-:-:S02]  /*8850*/  IADD3 R11, P6, PT, R20, R2, RZ ;  /* 0x00000002140b7210 */ /* 0x002fc40007fde0ff */
[----:B------:R0:W-:Y:S01]  /*8860*/  STL [R1+0x474], R13 ;  /* 0x0004740d01007387 */ /* 0x0001e20000100800 */
[----:B------:R-:W-:Y:S02]  /*8870*/  @!P0 IMAD.MOV.U32 R5, RZ, RZ, R13 ;  /* 0x000000ffff058224 */ /* 0x000fe400078e000d */
        /* <DEDUP_REMOVED lines=34> */
[----:B------:R1:W-:Y:S01]  /*8aa0*/  STL [R1+0x45c], R13 ;  /* 0x00045c0d01007387 */ /* 0x0003e20000100800 */
[----:B0-----:R-:W-:Y:S01]  /*8ab0*/  @!P3 IMAD.MOV.U32 R4, RZ, RZ, R3 ;  /* 0x000000ffff04b224 */ /* 0x001fe200078e0003 */
[----:B-1----:R-:W-:Y:S01]  /*8ac0*/  IADD3 R13, P6, PT, R39, R2, RZ ;  /* 0x00000002270d7210 */ /* 0x002fe20007fde0ff */
[----:B------:R-:W-:-:S03]  /*8ad0*/  @!P3 IMAD.MOV.U32 R5, RZ, RZ, R17 ;  /* 0x000000ffff05b224 */ /* 0x000fc600078e0011 */
[----:B------:R-:W-:Y:S01]  /*8ae0*/  LEA.HI.X.SX32 R20, R6, R0, 0x1, P6 ;  /* 0x0000000006147211 */ /* 0x000fe200030f0eff */
[----:B------:R0:W-:Y:S01]  /*8af0*/  STL [R1+0x458], R3 ;  /* 0x0004580301007387 */ /* 0x0001e20000100800 */
[----:B------:R-:W-:-:S03]  /*8b00*/  VIADD R6, R7, 0xffffffd1 ;  /* 0xffffffd107067836 */ /* 0x000fc60000000000 */
[----:B------:R1:W5:Y:S04]  /*8b10*/  @!P3 LDG.E.U16 R56, desc[UR20][R4.64] ;  /* 0x000000140438b981 */ /* 0x000368000c1e1500 */
[----:B------:R2:W-:Y:S01]  /*8b20*/  STL [R1+0x454], R17 ;  /* 0x0004541101007387 */ /* 0x0005e20000100800 */
[----:B0-----:R-:W-:Y:S01]  /*8b30*/  IADD3 R3, P6, PT, R37, R2, RZ ;  /* 0x0000000225037210 */ /* 0x001fe20007fde0ff */
[----:B-1----:R-:W-:Y:S02]  /*8b40*/  @!P0 IMAD.MOV.U32 R4, RZ, RZ, R13 ;  /* 0x000000ffff048224 */ /* 0x002fe400078e000d */
[----:B------:R-:W-:Y:S02]  /*8b50*/  @!P0 IMAD.MOV.U32 R5, RZ, RZ, R20 ;  /* 0x000000ffff058224 */ /* 0x000fe400078e0014 */
[----:B--2---:R-:W-:Y:S01]  /*8b60*/  IMAD R17, R68, 0x32, RZ ;  /* 0x0000003244117824 */ /* 0x004fe200078e02ff */
        /* <DEDUP_REMOVED lines=22> */
[----:B------:R-:W-:Y:S04]  /*8cd0*/  STL [R1+0x440], R13 ;  /* 0x0004400d01007387 */ /* 0x000fe80000100800 */
[----:B------:R0:W-:Y:S04]  /*8ce0*/  STL [R1+0x43c], R20 ;  /* 0x00043c1401007387 */ /* 0x0001e80000100800 */
[----:B------:R1:W5:Y:S01]  /*8cf0*/  @!P1 LDG.E.U16 R53, desc[UR20][R4.64] ;  /* 0x0000001404359981 */ /* 0x000362000c1e1500 */
[----:B------:R-:W-:Y:S01]  /*8d00*/  ISETP.GE.U32.AND P1, PT, R6, 0x7fffff54, PT ;  /* 0x7fffff540600780c */ /* 0x000fe20003f26070 */
[----:B------:R-:W-:Y:S01]  /*8d10*/  IMAD R6, R68, 0x2f, RZ ;  /* 0x0000002f44067824 */ /* 0x000fe200078e02ff */
[----:B0-----:R-:W-:-:S02]  /*8d20*/  LEA.HI.X.SX32 R20, R11, R0, 0x1, P6 ;  /* 0x000000000b147211 */ /* 0x001fc400030f0eff */
[----:B------:R-:W-:Y:S01]  /*8d30*/  IADD3 R66, P6, PT, R33, R2, RZ ;  /* 0x0000000221427210 */ /* 0x000fe20007fde0ff */
[----:B-1----:R-:W-:Y:S02]  /*8d40*/  @!P5 IMAD.MOV.U32 R4, RZ, RZ, R3 ;  /* 0x000000ffff04d224 */ /* 0x002fe400078e0003 */
[----:B------:R-:W-:Y:S01]  /*8d50*/  @!P5 IMAD.MOV.U32 R5, RZ, RZ, R20 ;  /* 0x000000ffff05d224 */ /* 0x000fe200078e0014 */
        /* <DEDUP_REMOVED lines=38> */
[----:B------:R-:W-:Y:S01]  /*8fc0*/  STL [R1+0x418], R3 ;  /* 0x0004180301007387 */ /* 0x000fe20000100800 */
[----:B------:R-:W-:Y:S01]  /*8fd0*/  PRMT R48, RZ, 0x7610, R48 ;  /* 0x00007610ff307816 */ /* 0x000fe20000000030 */
[----:B-1----:R-:W-:Y:S02]  /*8fe0*/  @!P1 IMAD.MOV.U32 R4, RZ, RZ, R3 ;  /* 0x000000ffff049224 */ /* 0x002fe400078e0003 */
[----:B------:R0:W-:Y:S01]  /*8ff0*/  STL [R1+0x414], R67 ;  /* 0x0004144301007387 */ /* 0x0001e20000100800 */
[----:B------:R-:W-:Y:S01]  /*9000*/  @!P1 IMAD.MOV.U32 R5, RZ, RZ, R67 ;  /* 0x000000ffff059224 */ /* 0x000fe200078e0043 */
[----:B------:R-:W-:Y:S01]  /*9010*/  PRMT R47, RZ, 0x7610, R47 ;  /* 0x00007610ff2f7816 */ /* 0x000fe2000000002f */
[----:B------:R-:W-:-:S03]  /*9020*/  IMAD R23, R68, 0x2a, RZ ;  /* 0x0000002a44177824 */ /* 0x000fc600078e02ff */
[----:B------:R1:W5:Y:S01]  /*9030*/  @!P1 LDG.E.U16 R48, desc[UR20][R4.64] ;  /* 0x0000001404309981 */ /* 0x000362000c1e1500 */
[----:B0-----:R-:W-:Y:S01]  /*9040*/  LEA.HI.X.SX32 R67, R6, R0, 0x1, P6 ;  /* 0x0000000006437211 */ /* 0x001fe200030f0eff */
[----:B------:R-:W-:Y:S01]  /*9050*/  VIADD R6, R7, 0xffffffd9 ;  /* 0xffffffd907067836 */ /* 0x000fe20000000000 */
        /* <DEDUP_REMOVED lines=16> */
[----:B------:R-:W-:-:S03]  /*9160*/  VIADD R29, R7, 0xffffffd8 ;  /* 0xffffffd8071d7836 */ /* 0x000fc60000000000 */
[----:B------:R1:W5:Y:S01]  /*9170*/  @!P3 LDG.E.U16 R46, desc[UR20][R4.64] ;  /* 0x00000014042eb981 */ /* 0x000362000c1e1500 */
[----:B0-----:R-:W-:Y:S01]  /*9180*/  LEA.HI.X.SX32 R67, R6, R0, 0x1, P6 ;  /* 0x0000000006437211 */ /* 0x001fe200030f0eff */
[----:B------:R-:W-:Y:S01]  /*9190*/  IMAD R18, R68, 0x28, RZ ;  /* 0x0000002844127824 */ /* 0x000fe200078e02ff */
[----:B------:R-:W-:Y:S01]  /*91a0*/  IADD3 R3, P6, PT, R27, R2, RZ ;  /* 0x000000021b037210 */ /* 0x000fe20007fde0ff */
[----:B------:R-:W-:Y:S02]  /*91b0*/  VIADD R6, R7, 0xffffffdb ;  /* 0xffffffdb07067836 */ /* 0x000fe40000000000 */
[----:B-1----:R-:W-:Y:S02]  /*91c0*/  @!P0 IMAD.MOV.U32 R4, RZ, RZ, R66 ;  /* 0x000000ffff048224 */ /* 0x002fe400078e0042 */
[----:B------:R-:W-:Y:S01]  /*91d0*/  @!P0 IMAD.MOV.U32 R5, RZ, RZ, R67 ;  /* 0x000000ffff058224 */ /* 0x000fe200078e0043 */
[----:B------:R-:W-:Y:S01]  /*91e0*/  ISETP.GE.U32.AND P1, PT, R29, 0x7fffff59, PT ;  /* 0x7fffff591d00780c */ /* 0x000fe20003f26070 */
[----:B------:R-:W-:Y:S04]  /*91f0*/  STL [R1+0x400], R66 ;  /* 0x0004004201007387 */ /* 0x000fe80000100800 */
[----:B------:R0:W-:Y:S04]  /*9200*/  STL [R1+0x3fc], R67 ;  /* 0x0003fc4301007387 */ /* 0x0001e80000100800 */
[----:B------:R1:W5:Y:S01]  /*9210*/  @!P0 LDG.E.U16 R45, desc[UR20][R4.64] ;  /* 0x00000014042d8981 */ /* 0x000362000c1e1500 */
[----:B------:R-:W-:Y:S01]  /*9220*/  ISETP.GE.U32.AND P0, PT, R6, 0x7fffff5c, PT ;  /* 0x7fffff5c0600780c */ /* 0x000fe20003f06070 */
[----:B------:R-:W-:Y:S01]  /*9230*/  IMAD R6, R68, 0x27, RZ ;  /* 0x0000002744067824 */ /* 0x000fe200078e02ff */
[----:B0-----:R-:W-:-:S02]  /*9240*/  LEA.HI.X.SX32 R67, R18, R0, 0x1, P6 ;  /* 0x0000000012437211 */ /* 0x001fc400030f0eff */
[----:B------:R-:W-:Y:S02]  /*9250*/  IADD3 R66, P6, PT, R26, R2, RZ ;  /* 0x000000021a427210 */ /* 0x000fe40007fde0ff */
[----:B------:R-:W-:Y:S01]  /*9260*/  PRMT R44, RZ, 0x7610, R44 ;  /* 0x00007610ff2c7816 */ /* 0x000fe2000000002c */
[----:B-1----:R-:W-:Y:S01]  /*9270*/  @!P4 IMAD.MOV.U32 R4, RZ, RZ, R3 ;  /* 0x000000ffff04c224 */ /* 0x002fe200078e0003 */
[----:B------:R-:W-:Y:S01]  /*9280*/  LEA.HI.X.SX32 R69, R6, R0, 0x1, P6 ;  /* 0x0000000006457211 */ /* 0x000fe200030f0eff */
[----:B------:R-:W-:Y:S01]  /*9290*/  @!P4 IMAD.MOV.U32 R5, RZ, RZ, R67 ;  /* 0x000000ffff05c224 */ /* 0x000fe200078e0043 */
[----:B------:R0:W-:Y:S01]  /*92a0*/  STL [R1+0x3f8], R3 ;  /* 0x0003f80301007387 */ /* 0x0001e20000100800 */
[C---:B------:R-:W-:Y:S01]  /*92b0*/  VIADD R28, R7.reuse, 0xffffffda ;  /* 0xffffffda071c7836 */ /* 0x040fe20000000000 */
[----:B------:R-:W-:Y:S02]  /*92c0*/  PRMT R43, RZ, 0x7610, R43 ;  /* 0x00007610ff2b7816 */ /* 0x000fe4000000002b */
[----:B------:R1:W5:Y:S01]  /*92d0*/  @!P4 LDG.E.U16 R44, desc[UR20][R4.64] ;  /* 0x00000014042cc981 */ /* 0x000362000c1e1500 */
[----:B------:R-:W-:-:S03]  /*92e0*/  VIADD R6, R7, 0xffffffdd ;  /* 0xffffffdd07067836 */ /* 0x000fc60000000000 */
[----:B------:R2:W-:Y:S01]  /*92f0*/  STL [R1+0x3f4], R67 ;  /* 0x0003f44301007387 */ /* 0x0005e20000100800 */
[----:B0-----:R-:W-:Y:S01]  /*9300*/  IADD3 R3, P6, PT, R25, R2, RZ ;  /* 0x0000000219037210 */ /* 0x001fe20007fde0ff */
[----:B-1----:R-:W-:Y:S02]  /*9310*/  @!P1 IMAD.MOV.U32 R4, RZ, RZ, R66 ;  /* 0x000000ffff049224 */ /* 0x002fe400078e0042 */
[----:B------:R-:W-:Y:S02]  /*9320*/  @!P1 IMAD.MOV.U32 R5, RZ, RZ, R69 ;  /* 0x000000ffff059224 */ /* 0x000fe400078e0045 */
[----:B--2---:R-:W-:Y:S01]  /*9330*/  IMAD R67, R68, 0x26, RZ ;  /* 0x0000002644437824 */ /* 0x004fe200078e02ff */
[----:B------:R-:W-:Y:S01]  /*9340*/  ISETP.GE.U32.AND P3, PT, R28, 0x7fffff5b, PT ;  /* 0x7fffff5b1c00780c */ /* 0x000fe20003f66070 */
[----:B------:R0:W-:Y:S04]  /*9350*/  STL [R1+0x3f0], R66 ;  /* 0x0003f04201007387 */ /* 0x0001e80000100800 */
[----:B------:R1:W5:Y:S01]  /*9360*/  @!P1 LDG.E.U16 R43, desc[UR20][R4.64] ;  /* 0x00000014042b9981 */ /* 0x000362000c1e1500 */
[----:B------:R-:W-:Y:S01]  /*9370*/  ISETP.GE.U32.AND P1, PT, R6, 0x7fffff5e, PT ;  /* 0x7fffff5e0600780c */ /* 0x000fe20003f26070 */
[----:B------:R-:W-:-:S02]  /*9380*/  IMAD R6, R68, 0x25, RZ ;  /* 0x0000002544067824 */ /* 0x000fc400078e02ff */
[----:B------:R2:W-:Y:S01]  /*9390*/  STL [R1+0x3ec], R69 ;  /* 0x0003ec4501007387 */ /* 0x0005e20000100800 */
[----:B0-----:R-:W-:Y:S02]  /*93a0*/  LEA.HI.X.SX32 R66, R67, R0, 0x1, P6 ;  /* 0x0000000043427211 */ /* 0x001fe400030f0eff */
[----:B------:R-:W-:Y:S01]  /*93b0*/  PRMT R42, RZ, 0x7610, R42 ;  /* 0x00007610ff2a7816 */ /* 0x000fe2000000002a */
[----:B------:R0:W-:Y:S01]  /*93c0*/  STL [R1+0x3e8], R3 ;  /* 0x0003e80301007387 */ /* 0x0001e20000100800 */
[----:B-1----:R-:W-:Y:S01]  /*93d0*/  @!P5 IMAD.MOV.U32 R4, RZ, RZ, R3 ;  /* 0x000000ffff04d224 */ /* 0x002fe200078e0003 */
[----:B--2---:R-:W-:Y:S01]  /*93e0*/  IADD3 R69, P6, PT, R24, R2, RZ ;  /* 0x0000000218457210 */ /* 0x004fe20007fde0ff */
[----:B------:R-:W-:Y:S01]  /*93f0*/  @!P5 IMAD.MOV.U32 R5, RZ, RZ, R66 ;  /* 0x000000ffff05d224 */ /* 0x000fe200078e0042 */
[----:B------:R1:W-:Y:S02]  /*9400*/  STL [R1+0x3e4], R66 ;  /* 0x0003e44201007387 */ /* 0x0003e40000100800 */
[----:B------:R-:W-:Y:S01]  /*9410*/  LEA.HI.X.SX32 R70, R6, R0, 0x1, P6 ;  /* 0x0000000006467211 */ /* 0x000fe200030f0eff */
[----:B------:R-:W-:Y:S01]  /*9420*/  VIADD R27, R7, 0xffffffdc ;  /* 0xffffffdc071b7836 */ /* 0x000fe20000000000 */
[----:B0-----:R-:W-:Y:S01]  /*9430*/  IADD3 R3, P6, PT, R22, R2, RZ ;  /* 0x0000000216037210 */ /* 0x001fe20007fde0ff */
[----:B------:R0:W5:Y:S01]  /*9440*/  @!P5 LDG.E.U16 R42, desc[UR20][R4.64] ;  /* 0x00000014042ad981 */ /* 0x000162000c1e1500 */
[----:B------:R-:W-:Y:S01]  /*9450*/  PRMT R41, RZ, 0x7610, R41 ;  /* 0x00007610ff297816 */ /* 0x000fe20000000029 */
[----:B-1----:R-:W-:-:S02]  /*9460*/  IMAD R66, R68, 0x24, RZ ;  /* 0x0000002444427824 */ /* 0x002fc400078e02ff */
[----:B------:R1:W-:Y:S01]  /*9470*/  STL [R1+0x3e0], R69 ;  /* 0x0003e04501007387 */ /* 0x0003e20000100800 */
[----:B------:R-:W-:Y:S02]  /*9480*/  VIADD R6, R7, 0xffffffdf ;  /* 0xffffffdf07067836 */ /* 0x000fe40000000000 */
[----:B0-----:R-:W-:Y:S02]  /*9490*/  @!P3 IMAD.MOV.U32 R4, RZ, RZ, R69 ;  /* 0x000000ffff04b224 */ /* 0x001fe400078e0045 */
[----:B------:R-:W-:Y:S01]  /*94a0*/  @!P3 IMAD.MOV.U32 R5, RZ, RZ, R70 ;  /* 0x000000ffff05b224 */ /* 0x000fe200078e0046 */
[----:B------:R-:W-:Y:S02]  /*94b0*/  ISETP.GE.U32.AND P4, PT, R27, 0x7fffff5d, PT ;  /* 0x7fffff5d1b00780c */ /* 0x000fe40003f86070 */
[----:B-1----:R-:W-:Y:S02]  /*94c0*/  LEA.HI.X.SX32 R69, R66, R0, 0x1, P6 ;  /* 0x0000000042457211 */ /* 0x002fe400030f0eff */
[----:B------:R0:W5:Y:S01]  /*94d0*/  @!P3 LDG.E.U16 R41, desc[UR20][R4.64] ;  /* 0x000000140429b981 */ /* 0x000162000c1e1500 */
[----:B------:R-:W-:-:S02]  /*94e0*/  PRMT R40, RZ, 0x7610, R40 ;  /* 0x00007610ff287816 */ /* 0x000fc40000000028 */
[----:B------:R-:W-:Y:S01]  /*94f0*/  ISETP.GE.U32.AND P3, PT, R6, 0x7fffff60, PT ;  /* 0x7fffff600600780c */ /* 0x000fe20003f66070 */
[----:B------:R1:W-:Y:S01]  /*9500*/  STL [R1+0x3dc], R70 ;  /* 0x0003dc4601007387 */ /* 0x0003e20000100800 */
[C---:B------:R-:W-:Y:S02]  /*9510*/  IMAD R6, R68.reuse, 0x23, RZ ;  /* 0x0000002344067824 */ /* 0x040fe400078e02ff */
[----:B0-----:R-:W-:Y:S02]  /*9520*/  @!P0 IMAD.MOV.U32 R4, RZ, RZ, R3 ;  /* 0x000000ffff048224 */ /* 0x001fe400078e0003 */
[----:B------:R-:W-:Y:S01]  /*9530*/  @!P0 IMAD.MOV.U32 R5, RZ, RZ, R69 ;  /* 0x000000ffff058224 */ /* 0x000fe200078e0045 */
[----:B-1----:R-:W-:Y:S01]  /*9540*/  IADD3 R70, P6, PT, R21, R2, RZ ;  /* 0x0000000215467210 */ /* 0x002fe20007fde0ff */
[----:B------:R0:W-:Y:S01]  /*9550*/  STL [R1+0x3d8], R3 ;  /* 0x0003d80301007387 */ /* 0x0001e20000100800 */
[----:B------:R-:W-:-:S03]  /*9560*/  IMAD R21, R68, 0x22, RZ ;  /* 0x0000002244157824 */ /* 0x000fc600078e02ff */
[----:B------:R1:W5:Y:S01]  /*9570*/  @!P0 LDG.E.U16 R40, desc[UR20][R4.64] ;  /* 0x0000001404288981 */ /* 0x000362000c1e1500 */
[----:B------:R-:W-:-:S03]  /*9580*/  PRMT R38, RZ, 0x7610, R38 ;  /* 0x00007610ff267816 */ /* 0x000fc60000000026 */
[----:B------:R2:W-:Y:S01]  /*9590*/  STL [R1+0x3d4], R69 ;  /* 0x0003d44501007387 */ /* 0x0005e20000100800 */
[----:B-1----:R-:W-:Y:S02]  /*95a0*/  LEA.HI.X.SX32 R5, R6, R0, 0x1, P6 ;  /* 0x0000000006057211 */ /* 0x002fe400030f0eff */
[----:B0-----:R-:W-:Y:S01]  /*95b0*/  IADD3 R3, P6, PT, R15, R2, RZ ;  /* 0x000000020f037210 */ /* 0x001fe20007fde0ff */
[----:B------:R-:W-:-:S03]  /*95c0*/  @!P4 IMAD.MOV.U32 R4, RZ, RZ, R70 ;  /* 0x000000ffff04c224 */ /* 0x000fc600078e0046 */
[----:B--2---:R-:W-:Y:S01]  /*95d0*/  LEA.HI.X.SX32 R69, R21, R0, 0x1, P6 ;  /* 0x0000000015457211 */ /* 0x004fe200030f0eff */
[----:B------:R-:W-:Y:S01]  /*95e0*/  STL [R1+0x3d0], R70 ;  /* 0x0003d04601007387 */ /* 0x000fe20000100800 */
[----:B------:R-:W-:Y:S01]  /*95f0*/  PRMT R39, RZ, 0x7610, R39 ;  /* 0x00007610ff277816 */ /* 0x000fe20000000027 */
[----:B------:R-:W-:Y:S02]  /*9600*/  VIADD R25, R7, 0xffffffde ;  /* 0xffffffde07197836 */ /* 0x000fe40000000000 */
[----:B------:R0:W-:Y:S04]  /*9610*/  STL [R1+0x3cc], R5 ;  /* 0x0003cc0501007387 */ /* 0x0001e80000100800 */
[----:B------:R1:W5:Y:S01]  /*9620*/  @!P4 LDG.E.U16 R38, desc[UR20][R4.64] ;  /* 0x000000140426c981 */ /* 0x000362000c1e1500 */
[----:B------:R-:W-:-:S03]  /*9630*/  ISETP.GE.U32.AND P5, PT, R25, 0x7fffff5f, PT ;  /* 0x7fffff5f1900780c */ /* 0x000fc60003fa6070 */
[----:B------:R-:W-:Y:S01]  /*9640*/  STL [R1+0x3c8], R3 ;  /* 0x0003c80301007387 */ /* 0x000fe20000100800 */
[----:B-1----:R-:W-:Y:S02]  /*9650*/  @!P1 IMAD.MOV.U32 R4, RZ, RZ, R3 ;  /* 0x000000ffff049224 */ /* 0x002fe400078e0003 */
[----:B0-----:R-:W-:Y:S01]  /*9660*/  @!P1 IMAD.MOV.U32 R5, RZ, RZ, R69 ;  /* 0x000000ffff059224 */ /* 0x001fe200078e0045 */
[----:B------:R0:W-:Y:S04]  /*9670*/  STL [R1+0x3c4], R69 ;  /* 0x0003c44501007387 */ /* 0x0001e80000100800 */
[----:B------:R1:W5:Y:S01]  /*9680*/  @!P1 LDG.E.U16 R39, desc[UR20][R4.64] ;  /* 0x0000001404279981 */ /* 0x000362000c1e1500 */
[----:B0-----:R-:W-:Y:S01]  /*9690*/  IADD3 R69, P6, PT, R19, R2, RZ ;  /* 0x0000000213457210 */ /* 0x001fe20007fde0ff */
[----:B-1----:R-:W-:-:S02]  /*96a0*/  VIADD R5, R7, 0xffffffe2 ;  /* 0xffffffe207057836 */ /* 0x002fc40000000000 */
[----:B------:R-:W-:-:S03]  /*96b0*/  IMAD R4, R68, 0x21, RZ ;  /* 0x0000002144047824 */ /* 0x000fc600078e02ff */
[----:B------:R-:W-:Y:S01]  /*96c0*/  ISETP.GE.U32.AND P1, PT, R5, 0x7fffff63, PT ;  /* 0x7fffff630500780c */ /* 0x000fe20003f26070 */
[----:B------:R-:W-:Y:S01]  /*96d0*/  IMAD.SHL.U32 R5, R68, 0x20, RZ ;  /* 0x0000002044057824 */ /* 0x000fe200078e00ff */
[----:B------:R-:W-:Y:S02]  /*96e0*/  LEA.HI.X.SX32 R70, R4, R0, 0x1, P6 ;  /* 0x0000000004467211 */ /* 0x000fe400030f0eff */
[----:B------:R-:W-:Y:S01]  /*96f0*/  LEA R3, P6, R68, R2, 0x6 ;  /* 0x0000000244037211 */ /* 0x000fe200078c30ff */
[----:B------:R-:W-:Y:S01]  /*9700*/  @!P5 IMAD.MOV.U32 R4, RZ, RZ, R69 ;  /* 0x000000ffff04d224 */ /* 0x000fe200078e0045 */
[----:B------:R-:W-:Y:S02]  /*9710*/  PRMT R36, RZ, 0x7610, R36 ;  /* 0x00007610ff247816 */ /* 0x000fe40000000024 */
[----:B------:R-:W-:Y:S01]  /*9720*/  LEA.HI.X.SX32 R15, R5, R0, 0x1, P6 ;  /* 0x00000000050f7211 */ /* 0x000fe200030f0eff */
[----:B------:R-:W-:Y:S01]  /*9730*/  @!P5 IMAD.MOV.U32 R5, RZ, RZ, R70 ;  /* 0x000000ffff05d224 */ /* 0x000fe200078e0046 */
[----:B------:R-:W-:Y:S01]  /*9740*/  PRMT R37, RZ, 0x7610, R37 ;  /* 0x00007610ff257816 */ /* 0x000fe20000000025 */
[----:B------:R-:W-:-:S03]  /*9750*/  VIADD R22, R7, 0xffffffe0 ;  /* 0xffffffe007167836 */ /* 0x000fc60000000000 */
[----:B------:R0:W5:Y:S02]  /*9760*/  @!P5 LDG.E.U16 R36, desc[UR20][R4.64] ;  /* 0x000000140424d981 */ /* 0x000164000c1e1500 */
[----:B------:R-:W-:Y:S01]  /*9770*/  ISETP.GE.U32.AND P0, PT, R22, 0x7fffff61, PT ;  /* 0x7fffff611600780c */ /* 0x000fe20003f06070 */
[----:B------:R-:W-:Y:S01]  /*9780*/  VIADD R6, R7, 0xffffffe1 ;  /* 0xffffffe107067836 */ /* 0x000fe20000000000 */
[----:B------:R-:W-:Y:S01]  /*9790*/  STL [R1+0x3c0], R69 ;  /* 0x0003c04501007387 */ /* 0x000fe20000100800 */
[----:B0-----:R-:W-:Y:S02]  /*97a0*/  @!P3 IMAD.MOV.U32 R4, RZ, RZ, R3 ;  /* 0x000000ffff04b224 */ /* 0x001fe400078e0003 */
[----:B------:R-:W-:Y:S01]  /*97b0*/  @!P3 IMAD.MOV.U32 R5, RZ, RZ, R15 ;  /* 0x000000ffff05b224 */ /* 0x000fe200078e000f */
[----:B------:R0:W-:Y:S04]  /*97c0*/  STL [R1+0x3bc], R70 ;  /* 0x0003bc4601007387 */ /* 0x0001e80000100800 */
[----:B------:R1:W5:Y:S01]  /*97d0*/  @!P3 LDG.E.U16 R37, desc[UR20][R4.64] ;  /* 0x000000140425b981 */ /* 0x000362000c1e1500 */
[----:B------:R-:W-:-:S02]  /*97e0*/  ISETP.GE.U32.AND P4, PT, R6, 0x7fffff62, PT ;  /* 0x7fffff620600780c */ /* 0x000fc40003f86070 */
[----:B0-----:R-:W-:Y:S01]  /*97f0*/  IADD3 R70, P6, PT, R16, R2, RZ ;  /* 0x0000000210467210 */ /* 0x001fe20007fde0ff */
[----:B-1----:R-:W-:Y:S01]  /*9800*/  IMAD R4, R68, 0x1f, RZ ;  /* 0x0000001f44047824 */ /* 0x002fe200078e02ff */
[----:B------:R0:W-:Y:S01]  /*9810*/  STL [R1+0x3b8], R3 ;  /* 0x0003b80301007387 */ /* 0x0001e20000100800 */
[----:B------:R-:W-:-:S03]  /*9820*/  VIADD R5, R7, 0xffffffe4 ;  /* 0xffffffe407057836 */ /* 0x000fc60000000000 */
[----:B------:R-:W-:Y:S01]  /*9830*/  LEA.HI.X.SX32 R4, R4, R0, 0x1, P6 ;  /* 0x0000000004047211 */ /* 0x000fe200030f0eff */
[----:B------:R1:W-:Y:S01]  /*9840*/  STL [R1+0x3b4], R15 ;  /* 0x0003b40f01007387 */ /* 0x0003e20000100800 */
[----:B------:R-:W-:Y:S02]  /*9850*/  ISETP.GE.U32.AND P3, PT, R5, 0x7fffff65, PT ;  /* 0x7fffff650500780c */ /* 0x000fe40003f66070 */
[----:B------:R-:W-:Y:S01]  /*9860*/  PRMT R34, RZ, 0x7610, R34 ;  /* 0x00007610ff227816 */ /* 0x000fe20000000022 */
[----:B------:R-:W-:Y:S01]  /*9870*/  STL [R1+0x3b0], R70 ;  /* 0x0003b04601007387 */ /* 0x000fe20000100800 */
[----:B0-----:R-:W-:Y:S01]  /*9880*/  IADD3 R3, P6, PT, R8, R2, RZ ;  /* 0x0000000208037210 */ /* 0x001fe20007fde0ff */
[----:B------:R-:W-:Y:S02]  /*9890*/  @!P0 IMAD.MOV.U32 R5, RZ, RZ, R4 ;  /* 0x000000ffff058224 */ /* 0x000fe400078e0004 */
[----:B-1----:R-:W-:Y:S01]  /*98a0*/  IMAD R15, R68, 0x1e, RZ ;  /* 0x0000001e440f7824 */ /* 0x002fe200078e02ff */
[----:B------:R0:W-:Y:S04]  /*98b0*/  STL [R1+0x3ac], R4 ;  /* 0x0003ac0401007387 */ /* 0x0001e80000100800 */
[----:B------:R-:W-:Y:S01]  /*98c0*/  LEA.HI.X.SX32 R69, R15, R0, 0x1, P6 ;  /* 0x000000000f457211 */ /* 0x000fe200030f0eff */
[----:B0-----:R-:W-:Y:S01]  /*98d0*/  @!P0 IMAD.MOV.U32 R4, RZ, RZ, R70 ;  /* 0x000000ffff048224 */ /* 0x001fe200078e0046 */
[----:B------:R-:W-:-:S04]  /*98e0*/  PRMT R35, RZ, 0x7610, R35 ;  /* 0x00007610ff237816 */ /* 0x000fc80000000023 */
[----:B------:R0:W5:Y:S01]  /*98f0*/  @!P0 LDG.E.U16 R34, desc[UR20][R4.64] ;  /* 0x0000001404228981 */ /* 0x000162000c1e1500 */
[----:B------:R-:W-:-:S03]  /*9900*/  VIADD R6, R7, 0xffffffe3 ;  /* 0xffffffe307067836 */ /* 0x000fc60000000000 */
[----:B------:R-:W-:Y:S01]  /*9910*/  STL [R1+0x3a8], R3 ;  /* 0x0003a80301007387 */ /* 0x000fe20000100800 */
[----:B0-----:R-:W-:Y:S02]  /*9920*/  @!P4 IMAD.MOV.U32 R4, RZ, RZ, R3 ;  /* 0x000000ffff04c224 */ /* 0x001fe400078e0003 */
[----:B------:R-:W-:Y:S01]  /*9930*/  @!P4 IMAD.MOV.U32 R5, RZ, RZ, R69 ;  /* 0x000000ffff05c224 */ /* 0x000fe200078e0045 */
[----:B------:R0:W-:Y:S04]  /*9940*/  STL [R1+0x3a4], R69 ;  /* 0x0003a44501007387 */ /* 0x0001e80000100800 */
[----:B------:R1:W5:Y:S01]  /*9950*/  @!P4 LDG.E.U16 R35, desc[UR20][R4.64] ;  /* 0x000000140423c981 */ /* 0x000362000c1e1500 */
[----:B------:R-:W-:Y:S02]  /*9960*/  ISETP.GE.U32.AND P5, PT, R6, 0x7fffff64, PT ;  /* 0x7fffff640600780c */ /* 0x000fe40003fa6070 */
[----:B0-----:R-:W-:Y:S01]  /*9970*/  IADD3 R69, P6, PT, R12, R2, RZ ;  /* 0x000000020c457210 */ /* 0x001fe20007fde0ff */
[----:B-1----:R-:W-:-:S02]  /*9980*/  IMAD R4, R68, 0x1d, RZ ;  /* 0x0000001d44047824 */ /* 0x002fc400078e02ff */
[----:B------:R-:W-:Y:S02]  /*9990*/  VIADD R5, R7, 0xffffffe6 ;  /* 0xffffffe607057836 */ /* 0x000fe40000000000 */
[----:B------:R-:W-:Y:S01]  /*99a0*/  IMAD R12, R68, 0x1c, RZ ;  /* 0x0000001c440c7824 */ /* 0x000fe200078e02ff */
[----:B------:R-:W-:Y:S02]  /*99b0*/  LEA.HI.X.SX32 R70, R4, R0, 0x1, P6 ;  /* 0x0000000004467211 */ /* 0x000fe400030f0eff */
[----:B------:R-:W-:Y:S01]  /*99c0*/  IADD3 R3, P6, PT, R9, R2, RZ ;  /* 0x0000000209037210 */ /* 0x000fe20007fde0ff */
[----:B------:R-:W-:Y:S01]  /*99d0*/  @!P1 IMAD.MOV.U32 R4, RZ, RZ, R69 ;  /* 0x000000ffff049224 */ /* 0x000fe200078e0045 */
[----:B------:R-:W-:Y:S01]  /*99e0*/  ISETP.GE.U32.AND P4, PT, R5, 0x7fffff67, PT ;  /* 0x7fffff670500780c */ /* 0x000fe20003f86070 */
[----:B------:R-:W-:Y:S01]  /*99f0*/  @!P1 IMAD.MOV.U32 R5, RZ, RZ, R70 ;  /* 0x000000ffff059224 */ /* 0x000fe200078e0046 */
[----:B------:R-:W-:Y:S02]  /*9a00*/  PRMT R32, RZ, 0x7610, R32 ;  /* 0x00007610ff207816 */ /* 0x000fe40000000020 */
[----:B------:R-:W-:-:S02]  /*9a10*/  LEA.HI.X.SX32 R8, R12, R0, 0x1, P6 ;  /* 0x000000000c087211 */ /* 0x000fc400030f0eff */
[----:B------:R-:W-:Y:S02]  /*9a20*/  PRMT R33, RZ, 0x7610, R33 ;  /* 0x00007610ff217816 */ /* 0x000fe40000000021 */
[----:B------:R0:W5:Y:S01]  /*9a30*/  @!P1 LDG.E.U16 R32, desc[UR20][R4.64] ;  /* 0x0000001404209981 */ /* 0x000162000c1e1500 */
[----:B------:R-:W-:-:S03]  /*9a40*/  VIADD R6, R7, 0xffffffe5 ;  /* 0xffffffe507067836 */ /* 0x000fc60000000000 */
[----:B------:R1:W-:Y:S01]  /*9a50*/  STL [R1+0x3a0], R69 ;  /* 0x0003a04501007387 */ /* 0x0003e20000100800 */
[----:B0-----:R-:W-:Y:S02]  /*9a60*/  @!P5 IMAD.MOV.U32 R4, RZ, RZ, R3 ;  /* 0x000000ffff04d224 */ /* 0x001fe400078e0003 */
[----:B------:R-:W-:Y:S01]  /*9a70*/  @!P5 IMAD.MOV.U32 R5, RZ, RZ, R8 ;  /* 0x000000ffff05d224 */ /* 0x000fe200078e0008 */
[----:B-1----:R-:W-:-:S04]  /*9a80*/  IADD3 R69, P6, PT, R14, R2, RZ ;  /* 0x000000020e457210 */ /* 0x002fc80007fde0ff */
[----:B------:R0:W5:Y:S01]  /*9a90*/  @!P5 LDG.E.U16 R33, desc[UR20][R4.64] ;  /* 0x000000140421d981 */ /* 0x000162000c1e1500 */
[----:B------:R-:W-:Y:S01]  /*9aa0*/  ISETP.GE.U32.AND P0, PT, R6, 0x7fffff66, PT ;  /* 0x7fffff660600780c */ /* 0x000fe20003f06070 */
[C---:B------:R-:W-:Y:S02]  /*9ab0*/  IMAD R9, R68.reuse, 0x1a, RZ ;  /* 0x0000001a44097824 */ /* 0x040fe400078e02ff */
[----:B------:R1:W-:Y:S01]  /*9ac0*/  STL [R1+0x39c], R70 ;  /* 0x00039c4601007387 */ /* 0x0003e20000100800 */
[----:B0-----:R-:W-:Y:S02]  /*9ad0*/  IMAD R4, R68, 0x1b, RZ ;  /* 0x0000001b44047824 */ /* 0x001fe400078e02ff */
[----:B------:R-:W-:Y:S01]  /*9ae0*/  VIADD R5, R7, 0xffffffe8 ;  /* 0xffffffe807057836 */ /* 0x000fe20000000000 */
[----:B------:R0:W-:Y:S02]  /*9af0*/  STL [R1+0x398], R3 ;  /* 0x0003980301007387 */ /* 0x0001e40000100800 */
[----:B-1----:R-:W-:Y:S01]  /*9b00*/  LEA.HI.X.SX32 R70, R4, R0, 0x1, P6 ;  /* 0x0000000004467211 */ /* 0x002fe200030f0eff */
[----:B------:R-:W-:Y:S01]  /*9b10*/  @!P3 IMAD.MOV.U32 R4, RZ, RZ, R69 ;  /* 0x000000ffff04b224 */ /* 0x000fe200078e0045 */
[----:B------:R-:W-:Y:S01]  /*9b20*/  ISETP.GE.U32.AND P5, PT, R5, 0x7fffff69, PT ;  /* 0x7fffff690500780c */ /* 0x000fe20003fa6070 */
[----:B------:R1:W-:Y:S01]  /*9b30*/  STL [R1+0x394], R8 ;  /* 0x0003940801007387 */ /* 0x0003e20000100800 */
[----:B------:R-:W-:Y:S01]  /*9b40*/  PRMT R30, RZ, 0x7610, R30 ;  /* 0x00007610ff1e7816 */ /* 0x000fe2000000001e */
[----:B------:R-:W-:Y:S01]  /*9b50*/  @!P3 IMAD.MOV.U32 R5, RZ, RZ, R70 ;  /* 0x000000ffff05b224 */ /* 0x000fe200078e0046 */
[----:B0-----:R-:W-:-:S02]  /*9b60*/  IADD3 R3, P6, PT, R10, R2, RZ ;  /* 0x000000020a037210 */ /* 0x001fc40007fde0ff */
[----:B------:R-:W-:Y:S02]  /*9b70*/  PRMT R31, RZ, 0x7610, R31 ;  /* 0x00007610ff1f7816 */ /* 0x000fe4000000001f */
[----:B------:R0:W5:Y:S01]  /*9b80*/  @!P3 LDG.E.U16 R30, desc[UR20][R4.64] ;  /* 0x00000014041eb981 */ /* 0x000162000c1e1500 */
[----:B-1----:R-:W-:Y:S01]  /*9b90*/  LEA.HI.X.SX32 R8, R9, R0, 0x1, P6 ;  /* 0x0000000009087211 */ /* 0x002fe200030f0eff */
[----:B------:R-:W-:Y:S02]  /*9ba0*/  VIADD R6, R7, 0xffffffe7 ;  /* 0xffffffe707067836 */ /* 0x000fe40000000000 */
[----:B------:R1:W-:Y:S01]  /*9bb0*/  STL [R1+0x390], R69 ;  /* 0x0003904501007387 */ /* 0x0003e20000100800 */
[----:B0-----:R-:W-:Y:S02]  /*9bc0*/  @!P0 IMAD.MOV.U32 R4, RZ, RZ, R3 ;  /* 0x000000ffff048224 */ /* 0x001fe400078e0003 */
[----:B------:R-:W-:Y:S01]  /*9bd0*/  @!P0 IMAD.MOV.U32 R5, RZ, RZ, R8 ;  /* 0x000000ffff058224 */ /* 0x000fe200078e0008 */
[----:B-1----:R-:W-:-:S04]  /*9be0*/  IADD3 R69, P6, PT, R17, R2, RZ ;  /* 0x0000000211457210 */ /* 0x002fc80007fde0ff */
[----:B------:R0:W5:Y:S01]  /*9bf0*/  @!P0 LDG.E.U16 R31, desc[UR20][R4.64] ;  /* 0x00000014041f8981 */ /* 0x000162000c1e1500 */
[----:B------:R-:W-:-:S03]  /*9c00*/  ISETP.GE.U32.AND P1, PT, R6, 0x7fffff68, PT ;  /* 0x7fffff680600780c */ /* 0x000fc60003f26070 */
[----:B------:R1:W-:Y:S01]  /*9c10*/  STL [R1+0x38c], R70 ;  /* 0x00038c4601007387 */ /* 0x0003e20000100800 */
[----:B0-----:R-:W-:-:S03]  /*9c20*/  IMAD R4, R68, 0x19, RZ ;  /* 0x0000001944047824 */ /* 0x001fc600078e02ff */
[----:B------:R0:W-:Y:S01]  /*9c30*/  STL [R1+0x388], R3 ;  /* 0x0003880301007387 */ /* 0x0001e20000100800 */
[----:B------:R-:W-:-:S03]  /*9c40*/  VIADD R5, R7, 0xffffffea ;  /* 0xffffffea07057836 */ /* 0x000fc60000000000 */
[----:B------:R2:W-:Y:S01]  /*9c50*/  STL [R1+0x384], R8 ;  /* 0x0003840801007387 */ /* 0x0005e20000100800 */
[----:B-1----:R-:W-:Y:S01]  /*9c60*/  LEA.HI.X.SX32 R70, R4, R0, 0x1, P6 ;  /* 0x0000000004467211 */ /* 0x002fe200030f0eff */
[----:B------:R-:W-:Y:S01]  /*9c70*/  @!P4 IMAD.MOV.U32 R4, RZ, RZ, R69 ;  /* 0x000000ffff04c224 */ /* 0x000fe200078e0045 */
[----:B------:R-:W-:Y:S02]  /*9c80*/  ISETP.GE.U32.AND P0, PT, R5, 0x7fffff6b, PT ;  /* 0x7fffff6b0500780c */ /* 0x000fe40003f06070 */
[----:B0-----:R-:W-:Y:S01]  /*9c90*/  IADD3 R3, P6, PT, R11, R2, RZ ;  /* 0x000000020b037210 */ /* 0x001fe20007fde0ff */
[----:B--2---:R-:W-:Y:S01]  /*9ca0*/  IMAD R8, R68, 0x18, RZ ;  /* 0x0000001844087824 */ /* 0x004fe200078e02ff */
[----:B------:R-:W-:Y:S01]  /*9cb0*/  PRMT R28, RZ, 0x7610, R28 ;  /* 0x00007610ff1c7816 */ /* 0x000fe2000000001c */
[----:B------:R-:W-:-:S03]  /*9cc0*/  @!P4 IMAD.MOV.U32 R5, RZ, RZ, R70 ;  /* 0x000000ffff05c224 */ /* 0x000fc600078e0046 */
[----:B------:R-:W-:Y:S02]  /*9cd0*/  LEA.HI.X.SX32 R10, R8, R0, 0x1, P6 ;  /* 0x00000000080a7211 */ /* 0x000fe400030f0eff */
[----:B------:R-:W-:Y:S01]  /*9ce0*/  PRMT R29, RZ, 0x7610, R29 ;  /* 0x00007610ff1d7816 */ /* 0x000fe2000000001d */
        /* <DEDUP_REMOVED lines=19> */
[----:B0-----:R-:W-:Y:S01]  /*9e20*/  IADD3 R3, P6, PT, R13, R2, RZ ;  /* 0x000000020d037210 */ /* 0x001fe20007fde0ff */
[----:B------:R-:W-:Y:S01]  /*9e30*/  VIADD R6, R7, 0xffffffeb ;  /* 0xffffffeb07067836 */ /* 0x000fe20000000000 */
[----:B------:R-:W-:-:S02]  /*9e40*/  PRMT R27, RZ, 0x7610, R27 ;  /* 0x00007610ff1b7816 */ /* 0x000fc4000000001b */
[----:B------:R0:W5:Y:S01]  /*9e50*/  @!P5 LDG.E.U16 R26, desc[UR20][R4.64] ;  /* 0x00000014041ad981 */ /* 0x000162000c1e1500 */
[----:B-1----:R-:W-:Y:S02]  /*9e60*/  LEA.HI.X.SX32 R10, R11, R0, 0x1, P6 ;  /* 0x000000000b0a7211 */ /* 0x002fe400030f0eff */
[----:B------:R-:W-:Y:S01]  /*9e70*/  ISETP.GE.U32.AND P4, PT, R6, 0x7fffff6c, PT ;  /* 0x7fffff6c0600780c */ /* 0x000fe20003f86070 */
[----:B0-----:R-:W-:Y:S02]  /*9e80*/  @!P3 IMAD.MOV.U32 R4, RZ, RZ, R3 ;  /* 0x000000ffff04b224 */ /* 0x001fe400078e0003 */
[----:B------:R-:W-:Y:S01]  /*9e90*/  @!P3 IMAD.MOV.U32 R5, RZ, RZ, R10 ;  /* 0x000000ffff05b224 */ /* 0x000fe200078e000a */
[----:B------:R0:W-:Y:S01]  /*9ea0*/  STL [R1+0x370], R69 ;  /* 0x0003704501007387 */ /* 0x0001e20000100800 */
[----:B------:R-:W-:-:S03]  /*9eb0*/  VIADD R6, R7, 0xffffffed ;  /* 0xffffffed07067836 */ /* 0x000fc60000000000 */
[----:B------:R1:W5:Y:S02]  /*9ec0*/  @!P3 LDG.E.U16 R27, desc[UR20][R4.64] ;  /* 0x00000014041bb981 */ /* 0x000364000c1e1500 */
[----:B------:R-:W-:Y:S02]  /*9ed0*/  ISETP.GE.U32.AND P5, PT, R6, 0x7fffff6e, PT ;  /* 0x7fffff6e0600780c */ /* 0x000fe40003fa6070 */
[----:B0-----:R-:W-:Y:S01]  /*9ee0*/  IADD3 R69, P6, PT, R23, R2, RZ ;  /* 0x0000000217457210 */ /* 0x001fe20007fde0ff */
[C---:B-1----:R-:W-:Y:S01]  /*9ef0*/  IMAD R4, R68.reuse, 0x15, RZ ;  /* 0x0000001544047824 */ /* 0x042fe200078e02ff */
[----:B------:R0:W-:Y:S01]  /*9f00*/  STL [R1+0x36c], R70 ;  /* 0x00036c4601007387 */ /* 0x0001e20000100800 */
[----:B------:R-:W-:Y:S02]  /*9f10*/  VIADD R5, R7, 0xffffffee ;  /* 0xffffffee07057836 */ /* 0x000fe40000000000 */
[----:B------:R-:W-:Y:S01]  /*9f20*/  IMAD R6, R68, 0x14, RZ ;  /* 0x0000001444067824 */ /* 0x000fe200078e02ff */
[----:B------:R1:W-:Y:S01]  /*9f30*/  STL [R1+0x368], R3 ;  /* 0x0003680301007387 */ /* 0x0003e20000100800 */
[----:B------:R-:W-:-:S02]  /*9f40*/  PRMT R24, RZ, 0x7610, R24 ;  /* 0x00007610ff187816 */ /* 0x000fc40000000018 */
[----:B0-----:R-:W-:Y:S01]  /*9f50*/  LEA.HI.X.SX32 R70, R4, R0, 0x1, P6 ;  /* 0x0000000004467211 */ /* 0x001fe200030f0eff */
[----:B------:R-:W-:Y:S01]  /*9f60*/  @!P0 IMAD.MOV.U32 R4, RZ, RZ, R69 ;  /* 0x000000ffff048224 */ /* 0x000fe200078e0045 */
[----:B------:R-:W-:Y:S02]  /*9f70*/  ISETP.GE.U32.AND P3, PT, R5, 0x7fffff6f, PT ;  /* 0x7fffff6f0500780c */ /* 0x000fe40003f66070 */
[----:B-1----:R-:W-:Y:S01]  /*9f80*/  IADD3 R3, P6, PT, R18, R2, RZ ;  /* 0x0000000212037210 */ /* 0x002fe20007fde0ff */
[----:B------:R-:W-:-:S03]  /*9f90*/  @!P0 IMAD.MOV.U32 R5, RZ, RZ, R70 ;  /* 0x000000ffff058224 */ /* 0x000fc600078e0046 */
[----:B------:R-:W-:Y:S02]  /*9fa0*/  LEA.HI.X.SX32 R13, R6, R0, 0x1, P6 ;  /* 0x00000000060d7211 */ /* 0x000fe400030f0eff */
[----:B------:R-:W-:Y:S01]  /*9fb0*/  PRMT R25, RZ, 0x7610, R25 ;  /* 0x00007610ff197816 */ /* 0x000fe20000000019 */
[----:B------:R0:W5:Y:S01]  /*9fc0*/  @!P0 LDG.E.U16 R24, desc[UR20][R4.64] ;  /* 0x0000001404188981 */ /* 0x000162000c1e1500 */
[----:B------:R-:W-:-:S03]  /*9fd0*/  IADD3 R67, P6, PT, R67, R2, RZ ;  /* 0x0000000243437210 */ /* 0x000fc60007fde0ff */
[----:B------:R1:W-:Y:S01]  /*9fe0*/  STL [R1+0x364], R10 ;  /* 0x0003640a01007387 */ /* 0x0003e20000100800 */
[----:B0-----:R-:W-:Y:S02]  /*9ff0*/  @!P4 IMAD.MOV.U32 R4, RZ, RZ, R3 ;  /* 0x000000ffff04c224 */ /* 0x001fe400078e0003 */
[----:B------:R-:W-:Y:S02]  /*a000*/  @!P4 IMAD.MOV.U32 R5, RZ, RZ, R13 ;  /* 0x000000ffff05c224 */ /* 0x000fe400078e000d */
[----:B-1----:R-:W-:-:S03]  /*a010*/  VIADD R10, R7, 0xffffffef ;  /* 0xffffffef070a7836 */ /* 0x002fc60000000000 */
[----:B------:R0:W5:Y:S02]  /*a020*/  @!P4 LDG.E.U16 R25, desc[UR20][R4.64] ;  /* 0x000000140419c981 */ /* 0x000164000c1e1500 */
[----:B------:R-:W-:Y:S02]  /*a030*/  ISETP.GE.U32.AND P0, PT, R10, 0x7fffff70, PT ;  /* 0x7fffff700a00780c */ /* 0x000fe40003f06070 */
[----:B------:R-:W-:Y:S01]  /*a040*/  STL [R1+0x360], R69 ;  /* 0x0003604501007387 */ /* 0x000fe20000100800 */
[----:B0-----:R-:W-:-:S03]  /*a050*/  IMAD R4, R68, 0x13, RZ ;  /* 0x0000001344047824 */ /* 0x001fc600078e02ff */
[----:B------:R0:W-:Y:S01]  /*a060*/  STL [R1+0x35c], R70 ;  /* 0x00035c4601007387 */ /* 0x0001e20000100800 */
[----:B------:R-:W-:Y:S02]  /*a070*/  VIADD R5, R7, 0xfffffff0 ;  /* 0xfffffff007057836 */ /* 0x000fe40000000000 */
[----:B------:R-:W-:Y:S01]  /*a080*/  IMAD R10, R68, 0x12, RZ ;  /* 0x00000012440a7824 */ /* 0x000fe200078e02ff */
[----:B------:R1:W-:Y:S01]  /*a090*/  STL [R1+0x358], R3 ;  /* 0x0003580301007387 */ /* 0x0003e20000100800 */
[----:B------:R-:W-:Y:S02]  /*a0a0*/  PRMT R22, RZ, 0x7610, R22 ;  /* 0x00007610ff167816 */ /* 0x000fe40000000016 */
[----:B0-----:R-:W-:Y:S01]  /*a0b0*/  LEA.HI.X.SX32 R70, R4, R0, 0x1, P6 ;  /* 0x0000000004467211 */ /* 0x001fe200030f0eff */
[----:B------:R-:W-:Y:S01]  /*a0c0*/  @!P1 IMAD.MOV.U32 R4, RZ, RZ, R67 ;  /* 0x000000ffff049224 */ /* 0x000fe200078e0043 */
[----:B------:R-:W-:Y:S02]  /*a0d0*/  ISETP.GE.U32.AND P4, PT, R5, 0x7fffff71, PT ;  /* 0x7fffff710500780c */ /* 0x000fe40003f86070 */
[----:B-1----:R-:W-:Y:S01]  /*a0e0*/  IADD3 R3, P6, PT, R66, R2, RZ ;  /* 0x0000000242037210 */ /* 0x002fe20007fde0ff */
[----:B------:R-:W-:-:S03]  /*a0f0*/  @!P1 IMAD.MOV.U32 R5, RZ, RZ, R70 ;  /* 0x000000ffff059224 */ /* 0x000fc600078e0046 */
[----:B------:R-:W-:Y:S02]  /*a100*/  LEA.HI.X.SX32 R69, R10, R0, 0x1, P6 ;  /* 0x000000000a457211 */ /* 0x000fe400030f0eff */
[----:B------:R-:W-:Y:S01]  /*a110*/  PRMT R23, RZ, 0x7610, R23 ;  /* 0x00007610ff177816 */ /* 0x000fe20000000017 */
[----:B------:R0:W5:Y:S04]  /*a120*/  @!P1 LDG.E.U16 R22, desc[UR20][R4.64] ;  /* 0x0000001404169981 */ /* 0x000168000c1e1500 */
[----:B------:R-:W-:Y:S01]  /*a130*/  STL [R1+0x354], R13 ;  /* 0x0003540d01007387 */ /* 0x000fe20000100800 */
[----:B0-----:R-:W-:Y:S02]  /*a140*/  @!P5 IMAD.MOV.U32 R4, RZ, RZ, R3 ;  /* 0x000000ffff04d224 */ /* 0x001fe400078e0003 */
[----:B------:R-:W-:Y:S01]  /*a150*/  @!P5 IMAD.MOV.U32 R5, RZ, RZ, R69 ;  /* 0x000000ffff05d224 */ /* 0x000fe200078e0045 */
[----:B------:R0:W-:Y:S04]  /*a160*/  STL [R1+0x350], R67 ;  /* 0x0003504301007387 */ /* 0x0001e80000100800 */
[----:B------:R1:W5:Y:S04]  /*a170*/  @!P5 LDG.E.U16 R23, desc[UR20][R4.64] ;  /* 0x000000140417d981 */ /* 0x000368000c1e1500 */
[----:B------:R-:W-:Y:S01]  /*a180*/  STL [R1+0x34c], R70 ;  /* 0x00034c4601007387 */ /* 0x000fe20000100800 */
[----:B0-----:R-:W-:Y:S01]  /*a190*/  IADD3 R67, P6, PT, R21, R2, RZ ;  /* 0x0000000215437210 */ /* 0x001fe20007fde0ff */
[----:B-1----:R-:W-:-:S02]  /*a1a0*/  VIADD R5, R7, 0xfffffff2 ;  /* 0xfffffff207057836 */ /* 0x002fc40000000000 */
[C---:B------:R-:W-:Y:S01]  /*a1b0*/  IMAD R4, R68.reuse, 0x11, RZ ;  /* 0x0000001144047824 */ /* 0x040fe200078e02ff */
[----:B------:R-:W-:Y:S02]  /*a1c0*/  STL [R1+0x348], R3 ;  /* 0x0003480301007387 */ /* 0x000fe40000100800 */
[----:B------:R-:W-:Y:S01]  /*a1d0*/  ISETP.GE.U32.AND P5, PT, R5, 0x7fffff73, PT ;  /* 0x7fffff730500780c */ /* 0x000fe20003fa6070 */
[----:B------:R-:W-:Y:S01]  /*a1e0*/  IMAD.SHL.U32 R5, R68, 0x10, RZ ;  /* 0x0000001044057824 */ /* 0x000fe200078e00ff */
[----:B------:R0:W-:Y:S01]  /*a1f0*/  STL [R1+0x344], R69 ;  /* 0x0003444501007387 */ /* 0x0001e20000100800 */
[----:B------:R-:W-:Y:S02]  /*a200*/  PRMT R20, RZ, 0x7610, R20 ;  /* 0x00007610ff147816 */ /* 0x000fe40000000014 */
[----:B0-----:R-:W-:Y:S02]  /*a210*/  LEA.HI.X.SX32 R69, R4, R0, 0x1, P6 ;  /* 0x0000000004457211 */ /* 0x001fe400030f0eff */
[----:B------:R-:W-:Y:S01]  /*a220*/  LEA R3, P6, R68, R2, 0x5 ;  /* 0x0000000244037211 */ /* 0x000fe200078c28ff */
[----:B------:R-:W-:-:S03]  /*a230*/  @!P3 IMAD.MOV.U32 R4, RZ, RZ, R67 ;  /* 0x000000ffff04b224 */ /* 0x000fc600078e0043 */
[----:B------:R-:W-:Y:S01]  /*a240*/  LEA.HI.X.SX32 R66, R5, R0, 0x1, P6 ;  /* 0x0000000005427211 */ /* 0x000fe200030f0eff */
[----:B------:R-:W-:Y:S01]  /*a250*/  @!P3 IMAD.MOV.U32 R5, RZ, RZ, R69 ;  /* 0x000000ffff05b224 */ /* 0x000fe200078e0045 */
        /* <DEDUP_REMOVED lines=10> */
[----:B-1----:R-:W-:Y:S01]  /*a300*/  IMAD R4, R68, 0xf, RZ ;  /* 0x0000000f44047824 */ /* 0x002fe200078e02ff */
[----:B------:R0:W-:Y:S01]  /*a310*/  STL [R1+0x338], R3 ;  /* 0x0003380301007387 */ /* 0x0001e20000100800 */
[----:B------:R-:W-:-:S03]  /*a320*/  VIADD R5, R7, 0xfffffff4 ;  /* 0xfffffff407057836 */ /* 0x000fc60000000000 */
[----:B------:R1:W-:Y:S01]  /*a330*/  STL [R1+0x334], R66 ;  /* 0x0003344201007387 */ /* 0x0003e20000100800 */
[----:B------:R-:W-:Y:S01]  /*a340*/  LEA.HI.X.SX32 R70, R4, R0, 0x1, P6 ;  /* 0x0000000004467211 */ /* 0x000fe200030f0eff */
[----:B------:R-:W-:Y:S01]  /*a350*/  @!P4 IMAD.MOV.U32 R4, RZ, RZ, R69 ;  /* 0x000000ffff04c224 */ /* 0x000fe200078e0045 */
[----:B------:R-:W-:Y:S02]  /*a360*/  ISETP.GE.U32.AND P0, PT, R5, 0x7fffff75, PT ;  /* 0x7fffff750500780c */ /* 0x000fe40003f06070 */
[----:B0-----:R-:W-:Y:S01]  /*a370*/  IADD3 R3, P6, PT, R12, R2, RZ ;  /* 0x000000020c037210 */ /* 0x001fe20007fde0ff */
[----:B-1----:R-:W-:Y:S01]  /*a380*/  IMAD R66, R68, 0xe, RZ ;  /* 0x0000000e44427824 */ /* 0x002fe200078e02ff */
        /* <DEDUP_REMOVED lines=27> */
[C---:B------:R-:W-:Y:S02]  /*a540*/  VIADD R12, R7.reuse, 0xfffffff5 ;  /* 0xfffffff5070c7836 */ /* 0x040fe40000000000 */
[----:B------:R1:W-:Y:S01]  /*a550*/  STL [R1+0x320], R69 ;  /* 0x0003204501007387 */ /* 0x0003e20000100800 */
[----:B0-----:R-:W-:Y:S02]  /*a560*/  @!P3 IMAD.MOV.U32 R4, RZ, RZ, R3 ;  /* 0x000000ffff04b224 */ /* 0x001fe400078e0003 */
[----:B------:R-:W-:Y:S02]  /*a570*/  @!P3 IMAD.MOV.U32 R5, RZ, RZ, R67 ;  /* 0x000000ffff05b224 */ /* 0x000fe400078e0043 */
[----:B------:R-:W-:Y:S01]  /*a580*/  VIADD R8, R7, 0xfffffff7 ;  /* 0xfffffff707087836 */ /* 0x000fe20000000000 */
[----:B-1----:R-:W-:-:S02]  /*a590*/  IADD3 R69, P6, PT, R11, R2, RZ ;  /* 0x000000020b457210 */ /* 0x002fc40007fde0ff */
[----:B------:R0:W5:Y:S01]  /*a5a0*/  @!P3 LDG.E.U16 R17, desc[UR20][R4.64] ;  /* 0x000000140411b981 */ /* 0x000162000c1e1500 */
[----:B------:R-:W-:Y:S02]  /*a5b0*/  ISETP.GE.U32.AND P4, PT, R12, 0x7fffff76, PT ;  /* 0x7fffff760c00780c */ /* 0x000fe40003f86070 */
[----:B------:R-:W-:Y:S01]  /*a5c0*/  ISETP.GE.U32.AND P5, PT, R8, 0x7fffff78, PT ;  /* 0x7fffff780800780c */ /* 0x000fe20003fa6070 */
[----:B------:R1:W-:Y:S01]  /*a5d0*/  STL [R1+0x31c], R70 ;  /* 0x00031c4601007387 */ /* 0x0003e20000100800 */
[C---:B0-----:R-:W-:Y:S02]  /*a5e0*/  IMAD R4, R68.reuse, 0xb, RZ ;  /* 0x0000000b44047824 */ /* 0x041fe400078e02ff */
[----:B------:R-:W-:Y:S01]  /*a5f0*/  VIADD R5, R7, 0xfffffff8 ;  /* 0xfffffff807057836 */ /* 0x000fe20000000000 */
[----:B------:R0:W-:Y:S01]  /*a600*/  STL [R1+0x318], R3 ;  /* 0x0003180301007387 */ /* 0x0001e20000100800 */
[----:B------:R-:W-:Y:S01]  /*a610*/  IMAD R8, R68, 0xa, RZ ;  /* 0x0000000a44087824 */ /* 0x000fe200078e02ff */
        /* <DEDUP_REMOVED lines=10> */
[----:B0-----:R-:W-:-:S04]  /*a6c0*/  @!P4 IMAD.MOV.U32 R4, RZ, RZ, R3 ;  /* 0x000000ffff04c224 */ /* 0x001fc800078e0003 */
[----:B------:R-:W-:Y:S01]  /*a6d0*/  @!P4 IMAD.MOV.U32 R5, RZ, RZ, R67 ;  /* 0x000000ffff05c224 */ /* 0x000fe200078e0043 */
[----:B------:R0:W-:Y:S04]  /*a6e0*/  STL [R1+0x310], R69 ;  /* 0x0003104501007387 */ /* 0x0001e80000100800 */
[----:B------:R1:W5:Y:S01]  /*a6f0*/  @!P4 LDG.E.U16 R15, desc[UR20][R4.64] ;  /* 0x00000014040fc981 */ /* 0x000362000c1e1500 */
[----:B0-----:R-:W-:Y:S01]  /*a700*/  IADD3 R69, P6, PT, R10, R2, RZ ;  /* 0x000000020a457210 */ /* 0x001fe20007fde0ff */
[----:B-1----:R-:W-:Y:S02]  /*a710*/  VIADD R5, R7, 0xfffffffa ;  /* 0xfffffffa07057836 */ /* 0x002fe40000000000 */
[C---:B------:R-:W-:Y:S01]  /*a720*/  IMAD R4, R68.reuse, 0x9, RZ ;  /* 0x0000000944047824 */ /* 0x040fe200078e02ff */
[----:B------:R0:W-:Y:S02]  /*a730*/  STL [R1+0x30c], R70 ;  /* 0x00030c4601007387 */ /* 0x0001e40000100800 */
[----:B------:R-:W-:Y:S01]  /*a740*/  ISETP.GE.U32.AND P4, PT, R5, 0x7fffff7b, PT ;  /* 0x7fffff7b0500780c */ /* 0x000fe20003f86070 */
[----:B------:R-:W-:Y:S01]  /*a750*/  IMAD.SHL.U32 R5, R68, 0x8, RZ ;  /* 0x0000000844057824 */ /* 0x000fe200078e00ff */
[----:B------:R1:W-:Y:S01]  /*a760*/  STL [R1+0x308], R3 ;  /* 0x0003080301007387 */ /* 0x0003e20000100800 */
[----:B------:R-:W-:-:S02]  /*a770*/  PRMT R12, RZ, 0x7610, R12 ;  /* 0x00007610ff0c7816 */ /* 0x000fc4000000000c */
[----:B0-----:R-:W-:Y:S01]  /*a780*/  LEA.HI.X.SX32 R70, R4, R0, 0x1, P6 ;  /* 0x0000000004467211 */ /* 0x001fe200030f0eff */
[----:B------:R0:W-:Y:S01]  /*a790*/  STL [R1+0x304], R67 ;  /* 0x0003044301007387 */ /* 0x0001e20000100800 */
[----:B-1----:R-:W-:Y:S01]  /*a7a0*/  LEA R3, P6, R68, R2, 0x4 ;  /* 0x0000000244037211 */ /* 0x002fe200078c20ff */
[----:B------:R-:W-:-:S03]  /*a7b0*/  @!P1 IMAD.MOV.U32 R4, RZ, RZ, R69 ;  /* 0x000000ffff049224 */ /* 0x000fc600078e0045 */
[----:B0-----:R-:W-:Y:S01]  /*a7c0*/  LEA.HI.X.SX32 R67, R5, R0, 0x1, P6 ;  /* 0x0000000005437211 */ /* 0x001fe200030f0eff */
[----:B------:R-:W-:Y:S01]  /*a7d0*/  @!P1 IMAD.MOV.U32 R5, RZ, RZ, R70 ;  /* 0x000000ffff059224 */ /* 0x000fe200078e0046 */
[----:B------:R-:W-:Y:S01]  /*a7e0*/  PRMT R13, RZ, 0x7610, R13 ;  /* 0x00007610ff0d7816 */ /* 0x000fe2000000000d */
[----:B------:R-:W-:-:S03]  /*a7f0*/  VIADD R6, R7, 0xfffffff9 ;  /* 0xfffffff907067836 */ /* 0x000fc60000000000 */
[----:B------:R0:W5:Y:S02]  /*a800*/  @!P1 LDG.E.U16 R12, desc[UR20][R4.64] ;  /* 0x00000014040c9981 */ /* 0x000164000c1e1500 */
[----:B------:R-:W-:Y:S01]  /*a810*/  ISETP.GE.U32.AND P0, PT, R6, 0x7fffff7a, PT ;  /* 0x7fffff7a0600780c */ /* 0x000fe20003f06070 */
[----:B------:R-:W-:Y:S02]  /*a820*/  VIADD R6, R7, 0xfffffffb ;  /* 0xfffffffb07067836 */ /* 0x000fe40000000000 */
[----:B0-----:R-:W-:Y:S02]  /*a830*/  @!P5 IMAD.MOV.U32 R4, RZ, RZ, R3 ;  /* 0x000000ffff04d224 */ /* 0x001fe400078e0003 */
[----:B------:R-:W-:-:S05]  /*a840*/  @!P5 IMAD.MOV.U32 R5, RZ, RZ, R67 ;  /* 0x000000ffff05d224 */ /* 0x000fca00078e0043 */
[----:B------:R0:W5:Y:S01]  /*a850*/  @!P5 LDG.E.U16 R13, desc[UR20][R4.64] ;  /* 0x00000014040dd981 */ /* 0x000162000c1e1500 */
[----:B------:R-:W-:Y:S02]  /*a860*/  IADD3 R66, P5, PT, R66, R2, RZ ;  /* 0x0000000242427210 */ /* 0x000fe40007fbe0ff */
[----:B------:R-:W-:Y:S01]  /*a870*/  ISETP.GE.U32.AND P6, PT, R6, 0x7fffff7c, PT ;  /* 0x7fffff7c0600780c */ /* 0x000fe20003fc6070 */
[----:B------:R1:W-:Y:S01]  /*a880*/  STL [R1+0x300], R69 ;  /* 0x0003004501007387 */ /* 0x0003e20000100800 */
[----:B0-----:R-:W-:-:S03]  /*a890*/  IMAD R4, R68, 0x7, RZ ;  /* 0x0000000744047824 */ /* 0x001fc600078e02ff */
[----:B------:R-:W-:Y:S01]  /*a8a0*/  STL [R1+0x2fc], R70 ;  /* 0x0002fc4601007387 */ /* 0x000fe20000100800 */
[----:B------:R-:W-:Y:S02]  /*a8b0*/  VIADD R5, R7, 0xfffffffc ;  /* 0xfffffffc07057836 */ /* 0x000fe40000000000 */
[----:B------:R-:W-:Y:S01]  /*a8c0*/  IMAD R6, R68, 0x6, RZ ;  /* 0x0000000644067824 */ /* 0x000fe200078e02ff */
[----:B-1----:R-:W-:Y:S01]  /*a8d0*/  LEA.HI.X.SX32 R69, R4, R0, 0x1, P5 ;  /* 0x0000000004457211 */ /* 0x002fe200028f0eff */
[----:B------:R0:W-:Y:S01]  /*a8e0*/  STL [R1+0x2f8], R3 ;  /* 0x0002f80301007387 */ /* 0x0001e20000100800 */
[----:B------:R-:W-:Y:S01]  /*a8f0*/  ISETP.GE.U32.AND P1, PT, R5, 0x7fffff7d, PT ;  /* 0x7fffff7d0500780c */ /* 0x000fe20003f26070 */
[----:B------:R-:W-:Y:S01]  /*a900*/  @!P3 IMAD.MOV.U32 R4, RZ, RZ, R66 ;  /* 0x000000ffff04b224 */ /* 0x000fe200078e0042 */
[----:B------:R-:W-:Y:S01]  /*a910*/  PRMT R10, RZ, 0x7610, R10 ;  /* 0x00007610ff0a7816 */ /* 0x000fe2000000000a */
[----:B------:R1:W-:Y:S01]  /*a920*/  STL [R1+0x2f4], R67 ;  /* 0x0002f44301007387 */ /* 0x0003e20000100800 */
[----:B------:R-:W-:Y:S01]  /*a930*/  @!P3 IMAD.MOV.U32 R5, RZ, RZ, R69 ;  /* 0x000000ffff05b224 */ /* 0x000fe200078e0045 */
[----:B0-----:R-:W-:-:S04]  /*a940*/  IADD3 R3, P5, PT, R9, R2, RZ ;  /* 0x0000000209037210 */ /* 0x001fc80007fbe0ff */
[----:B------:R0:W5:Y:S01]  /*a950*/  @!P3 LDG.E.U16 R10, desc[UR20][R4.64] ;  /* 0x00000014040ab981 */ /* 0x000162000c1e1500 */
[----:B-1----:R-:W-:Y:S02]  /*a960*/  LEA.HI.X.SX32 R67, R6, R0, 0x1, P5 ;  /* 0x0000000006437211 */ /* 0x002fe400028f0eff */
[----:B------:R-:W-:Y:S01]  /*a970*/  PRMT R11, RZ, 0x7610, R11 ;  /* 0x00007610ff0b7816 */ /* 0x000fe2000000000b */
[----:B------:R-:W-:Y:S01]  /*a980*/  STL [R1+0x2f0], R66 ;  /* 0x0002f04201007387 */ /* 0x000fe20000100800 */
[----:B0-----:R-:W-:Y:S02]  /*a990*/  @!P0 IMAD.MOV.U32 R4, RZ, RZ, R3 ;  /* 0x000000ffff048224 */ /* 0x001fe400078e0003 */
[----:B------:R-:W-:Y:S01]  /*a9a0*/  @!P0 IMAD.MOV.U32 R5, RZ, RZ, R67 ;  /* 0x000000ffff058224 */ /* 0x000fe200078e0043 */
[----:B------:R-:W-:Y:S04]  /*a9b0*/  STL [R1+0x2ec], R69 ;  /* 0x0002ec4501007387 */ /* 0x000fe80000100800 */
[----:B------:R-:W-:Y:S04]  /*a9c0*/  STL [R1+0x2e8], R3 ;  /* 0x0002e80301007387 */ /* 0x000fe80000100800 */
[----:B------:R0:W5:Y:S04]  /*a9d0*/  @!P0 LDG.E.U16 R11, desc[UR20][R4.64] ;  /* 0x00000014040b8981 */ /* 0x000168000c1e1500 */
[----:B------:R1:W-:Y:S01]  /*a9e0*/  STL [R1+0x2e4], R67 ;  /* 0x0002e44301007387 */ /* 0x0003e20000100800 */
[----:B0-----:R-:W-:Y:S01]  /*a9f0*/  IMAD R4, R68, 0x5, RZ ;  /* 0x0000000544047824 */ /* 0x001fe200078e02ff */
[-C--:B-1----:R-:W-:Y:S01]  /*aa00*/  IADD3 R67, P5, PT, R8, R2.reuse, RZ ;  /* 0x0000000208437210 */ /* 0x082fe20007fbe0ff */
[----:B------:R-:W-:Y:S01]  /*aa10*/  VIADD R8, R7, 0xffffffff ;  /* 0xffffffff07087836 */ /* 0x000fe20000000000 */
[C---:B------:R-:W-:Y:S01]  /*aa20*/  LEA R3, P0, R68.reuse, R2, 0x3 ;  /* 0x0000000244037211 */ /* 0x040fe200078018ff */
[----:B------:R-:W-:Y:S01]  /*aa30*/  IMAD.SHL.U32 R5, R68, 0x4, RZ ;  /* 0x0000000444057824 */ /* 0x000fe200078e00ff */
[----:B------:R-:W-:-:S02]  /*aa40*/  LEA.HI.X.SX32 R69, R4, R0, 0x1, P5 ;  /* 0x0000000004457211 */ /* 0x000fc400028f0eff */
[----:B------:R-:W-:Y:S01]  /*aa50*/  ISETP.GE.U32.AND P5, PT, R8, 0x7fffff80, PT ;  /* 0x7fffff800800780c */ /* 0x000fe20003fa6070 */
[----:B------:R-:W-:Y:S01]  /*aa60*/  @!P4 IMAD.MOV.U32 R4, RZ, RZ, R67 ;  /* 0x000000ffff04c224 */ /* 0x000fe200078e0043 */
[----:B------:R-:W-:Y:S02]  /*aa70*/  PRMT R8, RZ, 0x7610, R8 ;  /* 0x00007610ff087816 */ /* 0x000fe40000000008 */
[----:B------:R-:W-:Y:S01]  /*aa80*/  LEA.HI.X.SX32 R66, R5, R0, 0x1, P0 ;  /* 0x0000000005427211 */ /* 0x000fe200000f0eff */
[----:B------:R-:W-:Y:S01]  /*aa90*/  @!P4 IMAD.MOV.U32 R5, RZ, RZ, R69 ;  /* 0x000000ffff05c224 */ /* 0x000fe200078e0045 */
[----:B------:R-:W-:Y:S04]  /*aaa0*/  STL [R1+0x2e0], R67 ;  /* 0x0002e04301007387 */ /* 0x000fe80000100800 */
[----:B------:R-:W-:Y:S04]  /*aab0*/  STL [R1+0x2d8], R3 ;  /* 0x0002d80301007387 */ /* 0x000fe80000100800 */
[----:B------:R-:W-:Y:S04]  /*aac0*/  STL [R1+0x2dc], R69 ;  /* 0x0002dc4501007387 */ /* 0x000fe80000100800 */
[----:B------:R0:W5:Y:S01]  /*aad0*/  @!P4 LDG.E.U16 R8, desc[UR20][R4.64] ;  /* 0x000000140408c981 */ /* 0x000162000c1e1500 */
[----:B------:R-:W-:-:S03]  /*aae0*/  VIADD R9, R7, 0xfffffffd ;  /* 0xfffffffd07097836 */ /* 0x000fc60000000000 */
[----:B------:R1:W-:Y:S01]  /*aaf0*/  STL [R1+0x2d4], R66 ;  /* 0x0002d44201007387 */ /* 0x0003e20000100800 */
[----:B0-----:R-:W-:Y:S02]  /*ab00*/  @!P6 IMAD.MOV.U32 R5, RZ, RZ, R66 ;  /* 0x000000ffff05e224 */ /* 0x001fe400078e0042 */
[----:B-1----:R-:W0:Y:S01]  /*ab10*/  S2R R66, SR_TID.X ;  /* 0x0000000000427919 */ /* 0x002e220000002100 */
[----:B------:R-:W-:Y:S01]  /*ab20*/  ISETP.GE.U32.AND P3, PT, R9, 0x7fffff7e, PT ;  /* 0x7fffff7e0900780c */ /* 0x000fe20003f66070 */
[----:B------:R-:W-:Y:S01]  /*ab30*/  @!P6 IMAD.MOV.U32 R4, RZ, RZ, R3 ;  /* 0x000000ffff04e224 */ /* 0x000fe200078e0003 */
[----:B------:R-:W-:Y:S02]  /*ab40*/  PRMT R9, RZ, 0x7610, R9 ;  /* 0x00007610ff097816 */ /* 0x000fe40000000009 */
[----:B------:R-:W-:-:S04]  /*ab50*/  IADD3 R3, P0, PT, R6, R2, RZ ;  /* 0x0000000206037210 */ /* 0x000fc80007f1e0ff */
[----:B------:R1:W5:Y:S02]  /*ab60*/  @!P6 LDG.E.U16 R9, desc[UR20][R4.64] ;  /* 0x000000140409e981 */ /* 0x000364000c1e1500 */
[----:B-1----:R-:W-:Y:S02]  /*ab70*/  IMAD R4, R68, 0x3, RZ ;  /* 0x0000000344047824 */ /* 0x002fe400078e02ff */
[----:B------:R-:W-:-:S03]  /*ab80*/  VIADD R5, R7, 0xfffffffe ;  /* 0xfffffffe07057836 */ /* 0x000fc60000000000 */
[----:B------:R-:W-:Y:S01]  /*ab90*/  LEA.HI.X.SX32 R4, R4, R0, 0x1, P0 ;  /* 0x0000000004047211 */ /* 0x000fe200000f0eff */
[----:B------:R-:W-:Y:S01]  /*aba0*/  STL [R1+0x2d0], R3 ;  /* 0x0002d00301007387 */ /* 0x000fe20000100800 */
[----:B------:R-:W-:Y:S02]  /*abb0*/  ISETP.GE.U32.AND P6, PT, R5, 0x7fffff7f, PT ;  /* 0x7fffff7f0500780c */ /* 0x000fe40003fc6070 */
[----:B------:R-:W-:Y:S01]  /*abc0*/  PRMT R6, RZ, 0x7610, R6 ;  /* 0x00007610ff067816 */ /* 0x000fe20000000006 */
[----:B------:R1:W-:Y:S01]  /*abd0*/  STL [R1+0x2cc], R4 ;  /* 0x0002cc0401007387 */ /* 0x0003e20000100800 */
[----:B------:R-:W-:Y:S02]  /*abe0*/  @!P1 IMAD.MOV.U32 R5, RZ, RZ, R4 ;  /* 0x000000ffff059224 */ /* 0x000fe400078e0004 */
[----:B------:R-:W-:Y:S01]  /*abf0*/  VIADD R67, R7, 0x7f ;  /* 0x0000007f07437836 */ /* 0x000fe20000000000 */
[----:B0-----:R-:W-:Y:S01]  /*ac00*/  LOP3.LUT R70, R66, 0x7f, RZ, 0xc0, !PT ;  /* 0x0000007f42467812 */ /* 0x001fe200078ec0ff */
[----:B-1----:R-:W-:-:S03]  /*ac10*/  @!P1 IMAD.MOV.U32 R4, RZ, RZ, R3 ;  /* 0x000000ffff049224 */ /* 0x002fc600078e0003 */
[----:B------:R-:W-:Y:S02]  /*ac20*/  ISETP.GT.AND P4, PT, R67, 0x7f, PT ;  /* 0x0000007f4300780c */ /* 0x000fe40003f84270 */
[----:B------:R0:W5:Y:S01]  /*ac30*/  @!P1 LDG.E.U16 R6, desc[UR20][R4.64] ;  /* 0x0000001404069981 */ /* 0x000162000c1e1500 */
[----:B------:R-:W-:Y:S01]  /*ac40*/  LEA R69, P1, R68, R2, 0x2 ;  /* 0x0000000244457211 */ /* 0x000fe200078210ff */
[----:B------:R-:W-:Y:S01]  /*ac50*/  @!P5 IMAD.MOV.U32 R66, RZ, RZ, R2 ;  /* 0x000000ffff42d224 */ /* 0x000fe200078e0002 */
[----:B------:R-:W-:Y:S01]  /*ac60*/  ISETP.LT.AND P0, PT, R70, R7, P4 ;  /* 0x000000074600720c */ /* 0x000fe20002701270 */
[----:B------:R-:W-:Y:S02]  /*ac70*/  @!P5 IMAD.MOV.U32 R67, RZ, RZ, R0 ;  /* 0x000000ffff43d224 */ /* 0x000fe400078e0000 */
[----:B0-----:R-:W-:Y:S01]  /*ac80*/  IMAD.SHL.U32 R4, R68, 0x2, RZ ;  /* 0x0000000244047824 */ /* 0x001fe200078e00ff */
[----:B------:R-:W-:-:S04]  /*ac90*/  PRMT R5, RZ, 0x7610, R5 ;  /* 0x00007610ff057816 */ /* 0x000fc80000000005 */
[----:B------:R-:W-:Y:S02]  /*aca0*/  LEA.HI.X.SX32 R70, R4, R0, 0x1, P1 ;  /* 0x0000000004467211 */ /* 0x000fe400008f0eff */
[----:B------:R0:W5:Y:S03]  /*acb0*/  @!P5 LDG.E.U16 R5, desc[UR20][R66.64] ;  /* 0x000000144205d981 */ /* 0x000166000c1e1500 */
[----:B0-----:R-:W-:Y:S02]  /*acc0*/  IMAD.MOV.U32 R66, RZ, RZ, R70 ;  /* 0x000000ffff427224 */ /* 0x001fe400078e0046 */
[----:B------:R-:W-:-:S05]  /*acd0*/  IMAD.MOV.U32 R67, RZ, RZ, R69 ;  /* 0x000000ffff437224 */ /* 0x000fca00078e0045 */
[----:B------:R-:W-:Y:S02]  /*ace0*/  @!P3 LOP3.LUT R67, R67, R66, RZ, 0x3c, !PT ;  /* 0x000000424343b212 */ /* 0x000fe400078e3cff */
[----:B------:R-:W-:Y:S02]  /*acf0*/  IADD3 R3, P1, PT, R4, R2, RZ ;  /* 0x0000000204037210 */ /* 0x000fe40007f3e0ff */
[C---:B------:R-:W-:Y:S01]  /*ad00*/  @!P3 LOP3.LUT R66, R67.reuse, R66, RZ, 0x3c, !PT ;  /* 0x000000424342b212 */ /* 0x040fe200078e3cff */
[----:B------:R0:W-:Y:S01]  /*ad10*/  STL [R1+0x2c8], R69 ;  /* 0x0002c84501007387 */ /* 0x0001e20000100800 */
[----:B------:R-:W-:Y:S02]  /*ad20*/  PRMT R7, RZ, 0x7610, R7 ;  /* 0x00007610ff077816 */ /* 0x000fe40000000007 */
[----:B------:R-:W-:Y:S01]  /*ad30*/  @!P3 LOP3.LUT R67, R67, R66, RZ, 0x3c, !PT ;  /* 0x000000424343b212 */ /* 0x000fe200078e3cff */
[----:B------:R1:W-:Y:S04]  /*ad40*/  STL [R1+0x2c4], R70 ;  /* 0x0002c44601007387 */ /* 0x0003e80000100800 */
[----:B------:R2:W5:Y:S01]  /*ad50*/  @!P3 LDG.E.U16 R7, desc[UR20][R66.64] ;  /* 0x000000144207b981 */ /* 0x000562000c1e1500 */
[----:B0-----:R-:W-:-:S03]  /*ad60*/  LEA.HI.X.SX32 R69, R68, R0, 0x1, P1 ;  /* 0x0000000044457211 */ /* 0x001fc600008f0eff */
[----:B-1----:R0:W5:Y:S04]  /*ad70*/  LDL.LU R70, [R1+0x7dc] ;  /* 0x0007dc0001467983 */ /* 0x0021680000300800 */
[----:B------:R-:W-:Y:S01]  /*ad80*/  STL [R1+0x2c0], R3 ;  /* 0x0002c00301007387 */ /* 0x000fe20000100800 */
[----:B--2---:R-:W-:Y:S02]  /*ad90*/  @!P6 IMAD.MOV.U32 R67, RZ, RZ, R69 ;  /* 0x000000ffff43e224 */ /* 0x004fe400078e0045 */
[----:B------:R-:W-:Y:S01]  /*ada0*/  @!P6 IMAD.MOV.U32 R66, RZ, RZ, R3 ;  /* 0x000000ffff42e224 */ /* 0x000fe200078e0003 */
[----:B------:R1:W-:Y:S04]  /*adb0*/  STL [R1+0x2bc], R69 ;  /* 0x0002bc4501007387 */ /* 0x0003e80000100800 */
[----:B-1----:R0:W5:Y:S04]  /*adc0*/  LDL.LU R69, [R1+0x7d8] ;  /* 0x0007d80001457983 */ /* 0x0021680000300800 */
[----:B------:R0:W5:Y:S01]  /*add0*/  LDL.LU R3, [R1+0x7d4] ;  /* 0x0007d40001037983 */ /* 0x0001620000300800 */
[----:B------:R-:W-:-:S04]  /*ade0*/  @!UP1 UIADD3 UR4, UPT, UPT, -UR7, 0x100000, URZ ;  /* 0x0010000007049890 */ /* 0x000fc8000fffe1ff */
[----:B------:R-:W-:Y:S02]  /*adf0*/  @!UP1 USHF.L.U32 UR5, UR4, 0xb, URZ ;  /* 0x0000000b04059899 */ /* 0x000fe400080006ff */
[----:B------:R-:W-:Y:S01]  /*ae00*/  @!UP1 USHF.L.U32 UR4, UR4, 0x1, URZ ;  /* 0x0000000104049899 */ /* 0x000fe200080006ff */
[----:B------:R-:W-:Y:S01]  /*ae10*/  VOTEU.ALL UP1, P2 ;  /* 0x0000000000ff7886 */ /* 0x000fe20001020000 */
[----:B------:R-:W-:-:S06]  /*ae20*/  PRMT R4, RZ, 0x7610, R4 ;  /* 0x00007610ff047816 */ /* 0x000fcc0000000004 */
[----:B------:R0:W5:Y:S04]  /*ae30*/  @!P6 LDG.E.U16 R4, desc[UR20][R66.64] ;  /* 0x000000144204e981 */ /* 0x000168000c1e1500 */
[----:B------:R0:W1:Y:S01]  /*ae40*/  @!UP1 SYNCS.EXCH.64 URZ, [UR9+0x8008], UR4 ;  /* 0x0080080409ff95b2 */ /* 0x0000620008000100 */
[----:B----4-:R-:W-:Y:S05]  /*ae50*/  @!P4 BRA `(.L_x_6) ;  /* 0x0000000400b0c947 */ /* 0x010fea0003800000 */
[----:B-----5:R-:W-:Y:S01]  /*ae60*/  PRMT R4, R5, 0x5410, R4 ;  /* 0x0000541005047816 */ /* 0x020fe20000000004 */
[----:B0-----:R-:W2:Y:S01]  /*ae70*/  LDL.LU R66, [R1+0xa0] ;  /* 0x0000a00001427983 */ /* 0x001ea20000300800 */
[----:B------:R-:W-:Y:S02]  /*ae80*/  PRMT R5, R7, 0x5410, R6 ;  /* 0x0000541007057816 */ /* 0x000fe40000000006 */
[----:B------:R-:W-:Y:S01]  /*ae90*/  PRMT R6, R9, 0x5410, R8 ;  /* 0x0000541009067816 */ /* 0x000fe20000000008 */
[----:B------:R-:W3:Y:S01]  /*aea0*/  LDL.LU R67, [R1+0xa8] ;  /* 0x0000a80001437983 */ /* 0x000ee20000300800 */
[----:B------:R-:W-:Y:S02]  /*aeb0*/  PRMT R9, R15, 0x5410, R14 ;  /* 0x000054100f097816 */ /* 0x000fe4000000000e */
[----:B------:R-:W-:Y:S02]  /*aec0*/  PRMT R14, R25, 0x5410, R24 ;  /* 0x00005410190e7816 */ /* 0x000fe40000000018 */
[----:B------:R-:W-:-:S02]  /*aed0*/  PRMT R25, R46, 0x5410, R47 ;  /* 0x000054102e197816 */ /* 0x000fc4000000002f */
[----:B------:R-:W-:Y:S01]  /*aee0*/  PRMT R15, R27, 0x5410, R26 ;  /* 0x000054101b0f7816 */ /* 0x000fe2000000001a */
[----:B------:R-:W4:Y:S01]  /*aef0*/  LDL.LU R46, [R1] ;  /* 0x00000000012e7983 */ /* 0x000f220000300800 */
[----:B------:R-:W-:Y:S02]  /*af00*/  PRMT R26, R48, 0x5410, R49 ;  /* 0x00005410301a7816 */ /* 0x000fe40000000031 */
[----:B------:R-:W-:Y:S01]  /*af10*/  PRMT R7, R11, 0x5410, R10 ;  /* 0x000054100b077816 */ /* 0x000fe2000000000a */
[----:B------:R-:W2:Y:S01]  /*af20*/  LDL.LU R47, [R1+0x4] ;  /* 0x00000400012f7983 */ /* 0x000ea20000300800 */
[----:B------:R-:W-:Y:S02]  /*af30*/  PRMT R10, R17, 0x5410, R16 ;  /* 0x00005410110a7816 */ /* 0x000fe40000000010 */
[----:B------:R-:W-:Y:S01]  /*af40*/  PRMT R27, R50, 0x5410, R51 ;  /* 0x00005410321b7816 */ /* 0x000fe20000000033 */
[----:B------:R-:W2:Y:S01]  /*af50*/  LDL.LU R48, [R1+0xc] ;  /* 0x00000c0001307983 */ /* 0x000ea20000300800 */
[----:B------:R-:W-:-:S02]  /*af60*/  PRMT R16, R29, 0x5410, R28 ;  /* 0x000054101d107816 */ /* 0x000fc4000000001c */
[----:B------:R-:W-:Y:S01]  /*af70*/  PRMT R17, R31, 0x5410, R30 ;  /* 0x000054101f117816 */ /* 0x000fe2000000001e */
[----:B------:R-:W2:Y:S01]  /*af80*/  LDL.LU R49, [R1+0x14] ;  /* 0x0000140001317983 */ /* 0x000ea20000300800 */
        /* <DEDUP_REMOVED lines=33> */
[----:B------:R-:W-:-:S03]  /*b1a0*/  PRMT R24, R44, 0x5410, R45 ;  /* 0x000054102c187816 */ /* 0x000fc6000000002d */
[----:B------:R-:W2:Y:S04]  /*b1b0*/  LDL.LU R61, [R1+0x78] ;  /* 0x00007800013d7983 */ /* 0x000ea80000300800 */
[----:B------:R-:W2:Y:S04]  /*b1c0*/  LDL.LU R62, [R1+0x80] ;  /* 0x00008000013e7983 */ /* 0x000ea80000300800 */
[----:B------:R-:W2:Y:S04]  /*b1d0*/  LDL.LU R63, [R1+0x88] ;  /* 0x00008800013f7983 */ /* 0x000ea80000300800 */
[----:B------:R-:W2:Y:S04]  /*b1e0*/  LDL.LU R64, [R1+0x90] ;  /* 0x0000900001407983 */ /* 0x000ea80000300800 */
[----:B------:R-:W2:Y:S04]  /*b1f0*/  LDL.LU R65, [R1+0x98] ;  /* 0x0000980001417983 */ /* 0x000ea80000300800 */
[----:B------:R-:W2:Y:S04]  /*b200*/  LDL.LU R71, [R1+0x9c] ;  /* 0x00009c0001477983 */ /* 0x000ea80000300800 */
[----:B------:R-:W3:Y:S04]  /*b210*/  LDL.LU R72, [R1+0xa4] ;  /* 0x0000a40001487983 */ /* 0x000ee80000300800 */
[----:B------:R-:W3:Y:S04]  /*b220*/  LDL.LU R73, [R1+0x8c] ;  /* 0x00008c0001497983 */ /* 0x000ee80000300800 */
[----:B------:R-:W3:Y:S04]  /*b230*/  LDL.LU R74, [R1+0x94] ;  /* 0x00009400014a7983 */ /* 0x000ee80000300800 */
[----:B------:R-:W3:Y:S04]  /*b240*/  LDL.LU R75, [R1+0x7c] ;  /* 0x00007c00014b7983 */ /* 0x000ee80000300800 */
[----:B------:R-:W3:Y:S01]  /*b250*/  LDL.LU R76, [R1+0x84] ;  /* 0x00008400014c7983 */ /* 0x000ee20000300800 */
[----:B------:R-:W-:-:S03]  /*b260*/  PRMT R40, R81, 0x5410, R82 ;  /* 0x0000541051287816 */ /* 0x000fc60000000052 */
        /* <DEDUP_REMOVED lines=16> */
[----:B------:R-:W3:Y:S04]  /*b370*/  LDL.LU R88, [R1+0x28] ;  /* 0x0000280001587983 */ /* 0x000ee80000300800 */
[----:B------:R-:W3:Y:S04]  /*b380*/  LDL.LU R89, [R1+0x10] ;  /* 0x0000100001597983 */ /* 0x000ee80000300800 */
[----:B------:R-:W3:Y:S04]  /*b390*/  LDL.LU R90, [R1+0x18] ;  /* 0x00001800015a7983 */ /* 0x000ee80000300800 */
[----:B------:R-:W3:Y:S01]  /*b3a0*/  LDL.LU R92, [R1+0x8] ;  /* 0x00000800015c7983 */ /* 0x000ee20000300800 */
[----:B----4-:R-:W-:-:S02]  /*b3b0*/  PRMT R46, R93, 0x5410, R46 ;  /* 0x000054105d2e7816 */ /* 0x010fc4000000002e */
[----:B--2---:R-:W-:Y:S02]  /*b3c0*/  PRMT R66, R66, 0x5410, R71 ;  /* 0x0000541042427816 */ /* 0x004fe40000000047 */
[----:B---3--:R-:W-:Y:S02]  /*b3d0*/  PRMT R67, R67, 0x5410, R72 ;  /* 0x0000541043437816 */ /* 0x008fe40000000048 */
[----:B------:R-:W-:Y:S02]  /*b3e0*/  PRMT R64, R64, 0x5410, R73 ;  /* 0x0000541040407816 */ /* 0x000fe40000000049 */
[----:B------:R-:W-:Y:S02]  /*b3f0*/  PRMT R65, R65, 0x5410, R74 ;  /* 0x0000541041417816 */ /* 0x000fe4000000004a */
[----:B------:R-:W-:Y:S02]  /*b400*/  PRMT R62, R62, 0x5410, R75 ;  /* 0x000054103e3e7816 */ /* 0x000fe4000000004b */
[----:B------:R-:W-:-:S02]  /*b410*/  PRMT R63, R63, 0x5410, R76 ;  /* 0x000054103f3f7816 */ /* 0x000fc4000000004c */
[----:B------:R-:W-:Y:S02]  /*b420*/  PRMT R60, R60, 0x5410, R77 ;  /* 0x000054103c3c7816 */ /* 0x000fe4000000004d */
[----:B------:R-:W-:Y:S02]  /*b430*/  PRMT R61, R61, 0x5410, R78 ;  /* 0x000054103d3d7816 */ /* 0x000fe4000000004e */
        /* <DEDUP_REMOVED lines=12> */
[----:B------:R-:W-:-:S04]  /*b500*/  PRMT R47, R47, 0x5410, R92 ;  /* 0x000054102f2f7816 */ /* 0x000fc8000000005c */
[----:B------:R2:W-:Y:S03]  /*b510*/  STTM.x64 tmem[UR10+0x40], R4 ;  /* 0x00004004000079ed */ /* 0x0005e6000834000a */
.L_x_6:
[----:B--2--5:R-:W2:Y:S01]  /*b520*/  LDL.LU R4, [R1+0xac] ;  /* 0x0000ac0001047983 */ /* 0x024ea20000300800 */
[----:B0-----:R-:W0:Y:S03]  /*b530*/  LDCU UR4, c[0x0][0x3b0] ;  /* 0x00007600ff0477ac */ /* 0x001e260008000800 */
[----:B------:R-:W3:Y:S04]  /*b540*/  LDL.LU R5, [R1+0xb0] ;  /* 0x0000b00001057983 */ /* 0x000ee80000300800 */
[----:B------:R-:W4:Y:S04]  /*b550*/  LDL.LU R6, [R1+0xb4] ;  /* 0x0000b40001067983 */ /* 0x000f280000300800 */
[----:B------:R-:W-:Y:S04]  /*b560*/  STL [R1+0x7e0], R69 ;  /* 0x0007e04501007387 */ /* 0x000fe80000100800 */
[----:B------:R-:W-:Y:S04]  /*b570*/  STL [R1+0x7dc], R68 ;  /* 0x0007dc4401007387 */ /* 0x000fe80000100800 */
[----:B------:R-:W-:Y:S04]  /*b580*/  STL [R1+0x7d8], R2 ;  /* 0x0007d80201007387 */ /* 0x000fe80000100800 */
[----:B------:R1:W-:Y:S04]  /*b590*/  STL [R1+0x7d4], R0 ;  /* 0x0007d40001007387 */ /* 0x0003e80000100800 */
[----:B------:R-:W4:Y:S04]  /*b5a0*/  LDL.LU R7, [R1+0xbc] ;  /* 0x0000bc0001077983 */ /* 0x000f280000300800 */
        /* <DEDUP_REMOVED lines=59> */
[----:B------:R-:W0:Y:S01]  /*b960*/  LDL.LU R67, [R1+0x1ac] ;  /* 0x0001ac0001437983 */ /* 0x000e220000300800 */
[----:B------:R-:W0:Y:S01]  /*b970*/  FENCE.VIEW.ASYNC.T ;  /* 0x00000000000073c6 */ /* 0x000e220000000200 */
[----:B--2---:R-:W-:-:S02]  /*b980*/  IMAD R4, R4, UR11, RZ ;  /* 0x0000000b04047c24 */ /* 0x004fc4000f8e02ff */
[----:B---3--:R-:W-:-:S03]  /*b990*/  IMAD R5, R5, UR11, RZ ;  /* 0x0000000b05057c24 */ /* 0x008fc6000f8e02ff */
[----:B-1----:R-:W-:Y:S01]  /*b9a0*/  LEA R0, P1, R4, R70, 0x1 ;  /* 0x0000004604007211 */ /* 0x002fe200078208ff */
[----:B----4-:R-:W-:-:S03]  /*b9b0*/  IMAD R6, R6, UR11, RZ ;  /* 0x0000000b06067c24 */ /* 0x010fc6000f8e02ff */
[----:B------:R-:W-:Y:S01]  /*b9c0*/  LEA.HI.X.SX32 R4, R4, R3, 0x1, P1 ;  /* 0x0000000304047211 */ /* 0x000fe200008f0eff */
[----:B------:R1:W-:Y:S01]  /*b9d0*/  STL [R1+0xc0], R0 ;  /* 0x0000c00001007387 */ /* 0x0003e20000100800 */
[----:B------:R-:W-:-:S03]  /*b9e0*/  LEA R2, P3, R5, R70, 0x1 ;  /* 0x0000004605027211 */ /* 0x000fc600078608ff */
[----:B------:R2:W-:Y:S01]  /*b9f0*/  STL [R1+0xbc], R4 ;  /* 0x0000bc0401007387 */ /* 0x0005e20000100800 */
[----:B-1----:R-:W-:-:S03]  /*ba00*/  LEA R0, P4, R6, R70, 0x1 ;  /* 0x0000004606007211 */ /* 0x002fc600078808ff */
[----:B------:R1:W-:Y:S01]  /*ba10*/  STL [R1+0xc8], R2 ;  /* 0x0000c80201007387 */ /* 0x0003e20000100800 */
[----:B------:R-:W-:Y:S02]  /*ba20*/  IMAD R7, R7, UR11, RZ ;  /* 0x0000000b07077c24 */ /* 0x000fe4000f8e02ff */
[----:B------:R-:W-:-:S03]  /*ba30*/  IMAD R8, R8, UR11, RZ ;  /* 0x0000000b08087c24 */ /* 0x000fc6000f8e02ff */
[-C--:B--2---:R-:W-:Y:S01]  /*ba40*/  LEA R4, P5, R7, R70.reuse, 0x1 ;  /* 0x0000004607047211 */ /* 0x084fe200078a08ff */
[----:B------:R-:W-:Y:S01]  /*ba50*/  IMAD R9, R9, UR11, RZ ;  /* 0x0000000b09097c24 */ /* 0x000fe2000f8e02ff */
[----:B-1----:R-:W-:Y:S01]  /*ba60*/  LEA R2, P6, R8, R70, 0x1 ;  /* 0x0000004608027211 */ /* 0x002fe200078c08ff */
[----:B------:R1:W-:Y:S01]  /*ba70*/  STL [R1+0xd0], R0 ;  /* 0x0000d00001007387 */ /* 0x0003e20000100800 */
[----:B------:R-:W-:-:S03]  /*ba80*/  IMAD R10, R10, UR11, RZ ;  /* 0x0000000b0a0a7c24 */ /* 0x000fc6000f8e02ff */
[----:B------:R2:W-:Y:S01]  /*ba90*/  STL [R1+0xd8], R4 ;  /* 0x0000d80401007387 */ /* 0x0005e20000100800 */
[----:B-1----:R-:W-:-:S03]  /*baa0*/  LEA R0, P1, R9, R70, 0x1 ;  /* 0x0000004609007211 */ /* 0x002fc600078208ff */
[----:B------:R1:W-:Y:S01]  /*bab0*/  STL [R1+0xe0], R2 ;  /* 0x0000e00201007387 */ /* 0x0003e20000100800 */
[----:B--2---:R-:W-:-:S03]  /*bac0*/  LEA.HI.X.SX32 R4, R5, R3, 0x1, P3 ;  /* 0x0000000305047211 */ /* 0x004fc600018f0eff */
[----:B------:R2:W-:Y:S01]  /*bad0*/  STL [R1+0xe8], R0 ;  /* 0x0000e80001007387 */ /* 0x0005e20000100800 */
[----:B-1----:R-:W-:-:S03]  /*bae0*/  LEA R2, P3, R10, R70, 0x1 ;  /* 0x000000460a027211 */ /* 0x002fc600078608ff */
[----:B------:R-:W-:Y:S01]  /*baf0*/  STL [R1+0xc4], R4 ;  /* 0x0000c40401007387 */ /* 0x000fe20000100800 */
[----:B--2---:R-:W-:-:S03]  /*bb00*/  LEA.HI.X.SX32 R0, R6, R3, 0x1, P4 ;  /* 0x0000000306007211 */ /* 0x004fc600020f0eff */
[----:B------:R-:W-:Y:S01]  /*bb10*/  STL [R1+0x864], R6 ;  /* 0x0008640601007387 */ /* 0x000fe20000100800 */
[----:B------:R-:W-:-:S03]  /*bb20*/  IMAD R12, R12, UR11, RZ ;  /* 0x0000000b0c0c7c24 */ /* 0x000fc6000f8e02ff */
[----:B------:R-:W-:Y:S01]  /*bb30*/  STL [R1+0xf0], R2 ;  /* 0x0000f00201007387 */ /* 0x000fe20000100800 */
[----:B------:R-:W-:-:S03]  /*bb40*/  IMAD R11, R11, UR11, RZ ;  /* 0x0000000b0b0b7c24 */ /* 0x000fc6000f8e02ff */
[----:B------:R1:W-:Y:S02]  /*bb50*/  STL [R1+0xcc], R0 ;  /* 0x0000cc0001007387 */ /* 0x0003e40000100800 */
[-C--:B------:R-:W-:Y:S02]  /*bb60*/  LEA R85, P4, R11, R70.reuse, 0x1 ;  /* 0x000000460b557211 */ /* 0x080fe400078808ff */
[----:B------:R-:W-:Y:S01]  /*bb70*/  STL [R1+0x888], R7 ;  /* 0x0008880701007387 */ /* 0x000fe20000100800 */
[-C--:B-1----:R-:W-:Y:S02]  /*bb80*/  LEA.HI.X.SX32 R0, R7, R3.reuse, 0x1, P5 ;  /* 0x0000000307007211 */ /* 0x082fe400028f0eff */
[----:B------:R-:W-:Y:S01]  /*bb90*/  LEA R2, P5, R12, R70, 0x1 ;  /* 0x000000460c027211 */ /* 0x000fe200078a08ff */
[----:B------:R-:W-:Y:S02]  /*bba0*/  IMAD R13, R13, UR11, RZ ;  /* 0x0000000b0d0d7c24 */ /* 0x000fe4000f8e02ff */
[----:B------:R1:W-:Y:S04]  /*bbb0*/  STL [R1+0xd4], R0 ;  /* 0x0000d40001007387 */ /* 0x0003e80000100800 */
[----:B------:R-:W-:Y:S01]  /*bbc0*/  STL [R1+0x8a8], R8 ;  /* 0x0008a80801007387 */ /* 0x000fe20000100800 */
[----:B-1----:R-:W-:-:S03]  /*bbd0*/  LEA.HI.X.SX32 R0, R8, R3, 0x1, P6 ;  /* 0x0000000308007211 */ /* 0x002fc600030f0eff */
[----:B------:R1:W-:Y:S01]  /*bbe0*/  STL [R1+0x100], R2 ;  /* 0x0001000201007387 */ /* 0x0003e20000100800 */
[----:B------:R-:W-:-:S03]  /*bbf0*/  IMAD R14, R14, UR11, RZ ;  /* 0x0000000b0e0e7c24 */ /* 0x000fc6000f8e02ff */
[----:B------:R-:W-:Y:S04]  /*bc00*/  STL [R1+0xf8], R85 ;  /* 0x0000f85501007387 */ /* 0x000fe80000100800 */
[----:B------:R2:W-:Y:S01]  /*bc10*/  STL [R1+0xdc], R0 ;  /* 0x0000dc0001007387 */ /* 0x0005e20000100800 */
[----:B-1----:R-:W-:-:S03]  /*bc20*/  LEA.HI.X.SX32 R2, R9, R3, 0x1, P1 ;  /* 0x0000000309027211 */ /* 0x002fc600008f0eff */
[----:B------:R-:W-:Y:S01]  /*bc30*/  STL [R1+0x7e4], R85 ;  /* 0x0007e45501007387 */ /* 0x000fe20000100800 */
[----:B--2---:R-:W-:-:S03]  /*bc40*/  LEA R0, P6, R13, R70, 0x1 ;  /* 0x000000460d007211 */ /* 0x004fc600078c08ff */
[----:B------:R-:W-:Y:S01]  /*bc50*/  STL [R1+0x82c], R9 ;  /* 0x00082c0901007387 */ /* 0x000fe20000100800 */
[----:B------:R-:W-:-:S03]  /*bc60*/  IMAD R15, R15, UR11, RZ ;  /* 0x0000000b0f0f7c24 */ /* 0x000fc6000f8e02ff */
[----:B------:R1:W-:Y:S04]  /*bc70*/  STL [R1+0x108], R0 ;  /* 0x0001080001007387 */ /* 0x0003e80000100800 */
[----:B------:R2:W-:Y:S01]  /*bc80*/  STL [R1+0xe4], R2 ;  /* 0x0000e40201007387 */ /* 0x0005e20000100800 */
[----:B-1----:R-:W-:-:S03]  /*bc90*/  LEA R0, P1, R14, R70, 0x1 ;  /* 0x000000460e007211 */ /* 0x002fc600078208ff */
[----:B------:R-:W-:Y:S01]  /*bca0*/  STL [R1+0x848], R10 ;  /* 0x0008480a01007387 */ /* 0x000fe20000100800 */
[----:B--2---:R-:W-:-:S03]  /*bcb0*/  LEA.HI.X.SX32 R2, R10, R3, 0x1, P3 ;  /* 0x000000030a027211 */ /* 0x004fc600018f0eff */
[----:B------:R1:W-:Y:S01]  /*bcc0*/  STL [R1+0x110], R0 ;  /* 0x0001100001007387 */ /* 0x0003e20000100800 */
[----:B------:R-:W-:Y:S02]  /*bcd0*/  IMAD R16, R16, UR11, RZ ;  /* 0x0000000b10107c24 */ /* 0x000fe4000f8e02ff */
[----:B------:R-:W-:Y:S01]  /*bce0*/  IMAD R17, R17, UR11, RZ ;  /* 0x0000000b11117c24 */ /* 0x000fe2000f8e02ff */
[----:B------:R2:W-:Y:S01]  /*bcf0*/  STL [R1+0xec], R2 ;  /* 0x0000ec0201007387 */ /* 0x0005e20000100800 */
[-C--:B------:R-:W-:Y:S02]  /*bd00*/  LEA.HI.X.SX32 R86, R11, R3.reuse, 0x1, P4 ;  /* 0x000000030b567211 */ /* 0x080fe400020f0eff */
[-C--:B-1----:R-:W-:Y:S01]  /*bd10*/  LEA R0, P3, R15, R70.reuse, 0x1 ;  /* 0x000000460f007211 */ /* 0x082fe200078608ff */
[----:B------:R-:W-:Y:S01]  /*bd20*/  STL [R1+0x868], R11 ;  /* 0x0008680b01007387 */ /* 0x000fe20000100800 */
[-C--:B------:R-:W-:Y:S02]  /*bd30*/  LEA R9, P4, R16, R70.reuse, 0x1 ;  /* 0x0000004610097211 */ /* 0x080fe400078808ff */
[----:B--2---:R-:W-:Y:S01]  /*bd40*/  LEA.HI.X.SX32 R2, R12, R3, 0x1, P5 ;  /* 0x000000030c027211 */ /* 0x004fe200028f0eff */
[----:B------:R1:W-:Y:S04]  /*bd50*/  STL [R1+0x130], R0 ;  /* 0x0001300001007387 */ /* 0x0003e80000100800 */
[----:B------:R-:W-:Y:S04]  /*bd60*/  STL [R1+0x88c], R12 ;  /* 0x00088c0c01007387 */ /* 0x000fe80000100800 */
[----:B------:R-:W-:Y:S01]  /*bd70*/  STL [R1+0xfc], R2 ;  /* 0x0000fc0201007387 */ /* 0x000fe20000100800 */
[----:B-1----:R-:W-:-:S03]  /*bd80*/  LEA R0, P5, R17, R70, 0x1 ;  /* 0x0000004611007211 */ /* 0x002fc600078a08ff */
[----:B------:R-:W-:Y:S04]  /*bd90*/  STL [R1+0xf4], R86 ;  /* 0x0000f45601007387 */ /* 0x000fe80000100800 */
[----:B------:R-:W-:Y:S04]  /*bda0*/  STL [R1+0x138], R9 ;  /* 0x0001380901007387 */ /* 0x000fe80000100800 */
[----:B------:R1:W-:Y:S04]  /*bdb0*/  STL [R1+0x140], R0 ;  /* 0x0001400001007387 */ /* 0x0003e80000100800 */
[----:B------:R-:W-:Y:S01]  /*bdc0*/  STL [R1+0x838], R9 ;  /* 0x0008380901007387 */ /* 0x000fe20000100800 */
[----:B-1----:R-:W-:-:S03]  /*bdd0*/  LEA.HI.X.SX32 R0, R13, R3, 0x1, P6 ;  /* 0x000000030d007211 */ /* 0x002fc600030f0eff */
[----:B------:R1:W-:Y:S01]  /*bde0*/  STL [R1+0x7e8], R86 ;  /* 0x0007e85601007387 */ /* 0x0003e20000100800 */
[----:B------:R-:W-:-:S03]  /*bdf0*/  IMAD R18, R18, UR12, RZ ;  /* 0x0000000c12127c24 */ /* 0x000fc6000f8e02ff */
[----:B------:R-:W-:Y:S04]  /*be00*/  STL [R1+0x8ac], R13 ;  /* 0x0008ac0d01007387 */ /* 0x000fe80000100800 */
[----:B------:R2:W-:Y:S01]  /*be10*/  STL [R1+0x104], R0 ;  /* 0x0001040001007387 */ /* 0x0005e20000100800 */
[----:B------:R-:W-:Y:S01]  /*be20*/  IMAD R19, R19, UR13, RZ ;  /* 0x0000000d13137c24 */ /* 0x000fe2000f8e02ff */
[----:B-1----:R-:W-:Y:S01]  /*be30*/  LEA R86, P6, R18, R70, 0x1 ;  /* 0x0000004612567211 */ /* 0x002fe200078c08ff */
[----:B------:R-:W-:Y:S01]  /*be40*/  IMAD R20, R20, UR14, RZ ;  /* 0x0000000e14147c24 */ /* 0x000fe2000f8e02ff */
[----:B------:R-:W-:Y:S01]  /*be50*/  STL [R1+0x830], R14 ;  /* 0x0008300e01007387 */ /* 0x000fe20000100800 */
[----:B--2---:R-:W-:-:S05]  /*be60*/  LEA.HI.X.SX32 R0, R14, R3, 0x1, P1 ;  /* 0x000000030e007211 */ /* 0x004fca00008f0eff */
[----:B------:R1:W-:Y:S01]  /*be70*/  STL [R1+0x10c], R0 ;  /* 0x00010c0001007387 */ /* 0x0003e20000100800 */
[----:B------:R-:W-:Y:S01]  /*be80*/  LEA R71, P1, R19, R70, 0x1 ;  /* 0x0000004613477211 */ /* 0x000fe200078208ff */
[----:B------:R-:W-:Y:S02]  /*be90*/  IMAD R21, R21, UR15, RZ ;  /* 0x0000000f15157c24 */ /* 0x000fe4000f8e02ff */
[----:B------:R-:W-:Y:S01]  /*bea0*/  STL [R1+0x84c], R15 ;  /* 0x00084c0f01007387 */ /* 0x000fe20000100800 */
[----:B-1----:R-:W-:-:S03]  /*beb0*/  LEA.HI.X.SX32 R0, R15, R3, 0x1, P3 ;  /* 0x000000030f007211 */ /* 0x002fc600018f0eff */
[----:B------:R-:W-:Y:S01]  /*bec0*/  STL [R1+0x148], R86 ;  /* 0x0001485601007387 */ /* 0x000fe20000100800 */
[-C--:B------:R-:W-:Y:S01]  /*bed0*/  LEA R13, P3, R20, R70.reuse, 0x1 ;  /* 0x00000046140d7211 */ /* 0x080fe200078608ff */
[----:B------:R-:W-:Y:S01]  /*bee0*/  IMAD R22, R22, UR16, RZ ;  /* 0x0000001016167c24 */ /* 0x000fe2000f8e02ff */
[----:B------:R-:W-:Y:S01]  /*bef0*/  LEA.HI.X.SX32 R14, R16, R3, 0x1, P4 ;  /* 0x00000003100e7211 */ /* 0x000fe200020f0eff */
[----:B------:R1:W-:Y:S01]  /*bf00*/  STL [R1+0x12c], R0 ;  /* 0x00012c0001007387 */ /* 0x0003e20000100800 */
[----:B------:R-:W-:-:S03]  /*bf10*/  LEA R12, P4, R21, R70, 0x1 ;  /* 0x00000046150c7211 */ /* 0x000fc600078808ff */
[----:B------:R-:W-:Y:S01]  /*bf20*/  STL [R1+0x7f8], R86 ;  /* 0x0007f85601007387 */ /* 0x000fe20000100800 */
[----:B------:R-:W-:-:S03]  /*bf30*/  IMAD R23, R23, UR17, RZ ;  /* 0x0000001117177c24 */ /* 0x000fc6000f8e02ff */
[----:B------:R-:W-:Y:S01]  /*bf40*/  STL [R1+0x86c], R16 ;  /* 0x00086c1001007387 */ /* 0x000fe20000100800 */
[----:B-1----:R-:W-:-:S03]  /*bf50*/  LEA.HI.X.SX32 R0, R17, R3, 0x1, P5 ;  /* 0x0000000311007211 */ /* 0x002fc600028f0eff */
[----:B------:R-:W-:Y:S01]  /*bf60*/  STL [R1+0x150], R71 ;  /* 0x0001504701007387 */ /* 0x000fe20000100800 */
[----:B------:R-:W-:-:S03]  /*bf70*/  IMAD R24, R24, UR18, RZ ;  /* 0x0000001218187c24 */ /* 0x000fc6000f8e02ff */
[----:B------:R-:W-:Y:S01]  /*bf80*/  STL [R1+0x158], R13 ;  /* 0x0001580d01007387 */ /* 0x000fe20000100800 */
[----:B------:R-:W-:-:S03]  /*bf90*/  LEA R11, P5, R22, R70, 0x1 ;  /* 0x00000046160b7211 */ /* 0x000fc600078a08ff */
[----:B------:R1:W-:Y:S04]  /*bfa0*/  STL [R1+0x7ec], R71 ;  /* 0x0007ec4701007387 */ /* 0x0003e80000100800 */
[----:B------:R-:W-:Y:S04]  /*bfb0*/  STL [R1+0x134], R14 ;  /* 0x0001340e01007387 */ /* 0x000fe80000100800 */
[----:B------:R-:W-:Y:S01]  /*bfc0*/  STL [R1+0x83c], R14 ;  /* 0x00083c0e01007387 */ /* 0x000fe20000100800 */
[----:B-1----:R-:W-:-:S03]  /*bfd0*/  LEA.HI.X.SX32 R71, R18, R3, 0x1, P6 ;  /* 0x0000000312477211 */ /* 0x002fc600030f0eff */
[----:B------:R-:W-:Y:S01]  /*bfe0*/  STL [R1+0x890], R17 ;  /* 0x0008901101007387 */ /* 0x000fe20000100800 */
[----:B------:R-:W-:-:S03]  /*bff0*/  LEA R10, P6, R23, R70, 0x1 ;  /* 0x00000046170a7211 */ /* 0x000fc600078c08ff */
[----:B------:R-:W-:Y:S01]  /*c000*/  STL [R1+0x160], R12 ;  /* 0x0001600c01007387 */ /* 0x000fe20000100800 */
[----:B------:R-:W-:-:S03]  /*c010*/  LEA.HI.X.SX32 R84, R19, R3, 0x1, P1 ;  /* 0x0000000313547211 */ /* 0x000fc600008f0eff */
[----:B------:R1:W-:Y:S01]  /*c020*/  STL [R1+0x13c], R0 ;  /* 0x00013c0001007387 */ /* 0x0003e20000100800 */
[----:B------:R-:W-:-:S03]  /*c030*/  IMAD R25, R25, UR19, RZ ;  /* 0x0000001319197c24 */ /* 0x000fc6000f8e02ff */
[----:B------:R-:W-:Y:S04]  /*c040*/  STL [R1+0x894], R12 ;  /* 0x0008940c01007387 */ /* 0x000fe80000100800 */
[----:B------:R-:W-:Y:S01]  /*c050*/  STL [R1+0x168], R11 ;  /* 0x0001680b01007387 */ /* 0x000fe20000100800 */
[----:B-1----:R-:W-:-:S03]  /*c060*/  LEA R0, P1, R24, R70, 0x1 ;  /* 0x0000004618007211 */ /* 0x002fc600078208ff */
[----:B------:R-:W-:Y:S01]  /*c070*/  STL [R1+0x870], R11 ;  /* 0x0008700b01007387 */ /* 0x000fe20000100800 */
[----:B------:R-:W-:-:S03]  /*c080*/  LEA.HI.X.SX32 R2, R20, R3, 0x1, P3 ;  /* 0x0000000314027211 */ /* 0x000fc600018f0eff */
[----:B------:R-:W-:Y:S04]  /*c090*/  STL [R1+0x834], R19 ;  /* 0x0008341301007387 */ /* 0x000fe80000100800 */
[----:B------:R-:W-:Y:S04]  /*c0a0*/  STL [R1+0x170], R10 ;  /* 0x0001700a01007387 */ /* 0x000fe80000100800 */
[----:B------:R-:W-:Y:S04]  /*c0b0*/  STL [R1+0x850], R10 ;  /* 0x0008500a01007387 */ /* 0x000fe80000100800 */
[----:B------:R1:W-:Y:S04]  /*c0c0*/  STL [R1+0x178], R0 ;  /* 0x0001780001007387 */ /* 0x0003e80000100800 */
[----:B------:R-:W-:Y:S04]  /*c0d0*/  STL [R1+0x144], R71 ;  /* 0x0001444701007387 */ /* 0x000fe80000100800 */
[----:B------:R-:W-:Y:S01]  /*c0e0*/  STL [R1+0x7fc], R71 ;  /* 0x0007fc4701007387 */ /* 0x000fe20000100800 */
[----:B-1----:R-:W-:-:S03]  /*c0f0*/  LEA R0, P3, R25, R70, 0x1 ;  /* 0x0000004619007211 */ /* 0x002fc600078608ff */
[----:B------:R-:W-:Y:S04]  /*c100*/  STL [R1+0x854], R20 ;  /* 0x0008541401007387 */ /* 0x000fe80000100800 */
[----:B------:R-:W-:Y:S04]  /*c110*/  STL [R1+0x154], R2 ;  /* 0x0001540201007387 */ /* 0x000fe80000100800 */
[----:B------:R-:W-:Y:S04]  /*c120*/  STL [R1+0x14c], R84 ;  /* 0x00014c5401007387 */ /* 0x000fe80000100800 */
[----:B------:R-:W-:Y:S04]  /*c130*/  STL [R1+0x7f0], R84 ;  /* 0x0007f05401007387 */ /* 0x000fe80000100800 */
[----:B------:R1:W-:Y:S01]  /*c140*/  STL [R1+0x180], R0 ;  /* 0x0001800001007387 */ /* 0x0003e20000100800 */
[----:B------:R-:W-:-:S03]  /*c150*/  IMAD R26, R26, UR22, RZ ;  /* 0x000000161a1a7c24 */ /* 0x000fc6000f8e02ff */
[----:B------:R-:W-:Y:S01]  /*c160*/  STL [R1+0x874], R21 ;  /* 0x0008741501007387 */ /* 0x000fe20000100800 */
[----:B-1----:R-:W-:-:S05]  /*c170*/  LEA.HI.X.SX32 R0, R21, R3, 0x1, P4 ;  /* 0x0000000315007211 */ /* 0x002fca00020f0eff */
[----:B------:R1:W-:Y:S01]  /*c180*/  STL [R1+0x15c], R0 ;  /* 0x00015c0001007387 */ /* 0x0003e20000100800 */
[----:B------:R-:W-:Y:S01]  /*c190*/  LEA R69, P4, R26, R70, 0x1 ;  /* 0x000000461a457211 */ /* 0x000fe200078808ff */
[----:B------:R-:W-:Y:S02]  /*c1a0*/  IMAD R27, R27, UR23, RZ ;  /* 0x000000171b1b7c24 */ /* 0x000fe4000f8e02ff */
[----:B------:R-:W-:Y:S01]  /*c1b0*/  STL [R1+0x898], R22 ;  /* 0x0008981601007387 */ /* 0x000fe20000100800 */
[----:B-1----:R-:W-:-:S05]  /*c1c0*/  LEA.HI.X.SX32 R0, R22, R3, 0x1, P5 ;  /* 0x0000000316007211 */ /* 0x002fca00028f0eff */
[----:B------:R1:W-:Y:S01]  /*c1d0*/  STL [R1+0x164], R0 ;  /* 0x0001640001007387 */ /* 0x0003e20000100800 */
[----:B------:R-:W-:-:S03]  /*c1e0*/  LEA R82, P5, R27, R70, 0x1 ;  /* 0x000000461b527211 */ /* 0x000fc600078a08ff */
[----:B------:R-:W-:Y:S01]  /*c1f0*/  STL [R1+0x188], R69 ;  /* 0x0001884501007387 */ /* 0x000fe20000100800 */
[----:B-1----:R-:W-:-:S03]  /*c200*/  LEA.HI.X.SX32 R0, R23, R3, 0x1, P6 ;  /* 0x0000000317007211 */ /* 0x002fc600030f0eff */
[----:B------:R-:W-:Y:S01]  /*c210*/  STL [R1+0x7f4], R69 ;  /* 0x0007f44501007387 */ /* 0x000fe20000100800 */
[----:B------:R-:W-:-:S03]  /*c220*/  IMAD R28, R28, UR24, RZ ;  /* 0x000000181c1c7c24 */ /* 0x000fc6000f8e02ff */
[----:B------:R1:W-:Y:S01]  /*c230*/  STL [R1+0x16c], R0 ;  /* 0x00016c0001007387 */ /* 0x0003e20000100800 */
[----:B------:R-:W-:Y:S01]  /*c240*/  IMAD R29, R29, UR25, RZ ;  /* 0x000000191d1d7c24 */ /* 0x000fe2000f8e02ff */
[-C--:B------:R-:W-:Y:S02]  /*c250*/  LEA R8, P6, R28, R70.reuse, 0x1 ;  /* 0x000000461c087211 */ /* 0x080fe400078c08ff */
[----:B------:R-:W-:Y:S01]  /*c260*/  STL [R1+0x190], R82 ;  /* 0x0001905201007387 */ /* 0x000fe20000100800 */
[----:B------:R-:W-:Y:S01]  /*c270*/  IMAD R30, R30, UR26, RZ ;  /* 0x0000001a1e1e7c24 */ /* 0x000fe2000f8e02ff */
[----:B-1----:R-:W-:Y:S02]  /*c280*/  LEA.HI.X.SX32 R0, R24, R3, 0x1, P1 ;  /* 0x0000000318007211 */ /* 0x002fe400008f0eff */
[----:B------:R-:W-:Y:S01]  /*c290*/  STL [R1+0x800], R82 ;  /* 0x0008005201007387 */ /* 0x000fe20000100800 */
[----:B------:R-:W-:Y:S01]  /*c2a0*/  IMAD R31, R31, UR27, RZ ;  /* 0x0000001b1f1f7c24 */ /* 0x000fe2000f8e02ff */
[----:B------:R-:W-:-:S02]  /*c2b0*/  LEA R7, P1, R29, R70, 0x1 ;  /* 0x000000461d077211 */ /* 0x000fc400078208ff */
[----:B------:R1:W-:Y:S01]  /*c2c0*/  STL [R1+0x174], R0 ;  /* 0x0001740001007387 */ /* 0x0003e20000100800 */
[----:B------:R-:W-:-:S03]  /*c2d0*/  LEA.HI.X.SX32 R85, R26, R3, 0x1, P4 ;  /* 0x000000031a557211 */ /* 0x000fc600020f0eff */
[----:B------:R-:W-:Y:S01]  /*c2e0*/  STL [R1+0x198], R8 ;  /* 0x0001980801007387 */ /* 0x000fe20000100800 */
[----:B-1----:R-:W-:Y:S02]  /*c2f0*/  LEA.HI.X.SX32 R0, R25, R3, 0x1, P3 ;  /* 0x0000000319007211 */ /* 0x002fe400018f0eff */
[-C--:B------:R-:W-:Y:S01]  /*c300*/  LEA R6, P3, R30, R70.reuse, 0x1 ;  /* 0x000000461e067211 */ /* 0x080fe200078608ff */
[----:B------:R-:W-:Y:S02]  /*c310*/  IMAD R32, R32, UR28, RZ ;  /* 0x0000001c20207c24 */ /* 0x000fe4000f8e02ff */
[----:B------:R1:W-:Y:S04]  /*c320*/  STL [R1+0x17c], R0 ;  /* 0x00017c0001007387 */ /* 0x0003e80000100800 */
[----:B------:R-:W-:Y:S04]  /*c330*/  STL [R1+0x1a0], R7 ;  /* 0x0001a00701007387 */ /* 0x000fe80000100800 */
[----:B------:R-:W-:Y:S01]  /*c340*/  STL [R1+0x89c], R7 ;  /* 0x00089c0701007387 */ /* 0x000fe20000100800 */
[----:B-1----:R-:W-:-:S03]  /*c350*/  LEA R0, P4, R31, R70, 0x1 ;  /* 0x000000461f007211 */ /* 0x002fc600078808ff */
[----:B------:R-:W-:Y:S01]  /*c360*/  STL [R1+0x858], R26 ;  /* 0x0008581a01007387 */ /* 0x000fe20000100800 */
[----:B------:R-:W-:-:S03]  /*c370*/  LEA.HI.X.SX32 R83, R27, R3, 0x1, P5 ;  /* 0x000000031b537211 */ /* 0x000fc600028f0eff */
[----:B------:R-:W-:Y:S01]  /*c380*/  STL [R1+0x1a8], R6 ;  /* 0x0001a80601007387 */ /* 0x000fe20000100800 */
[----:B------:R-:W-:-:S03]  /*c390*/  IMAD R33, R33, UR29, RZ ;  /* 0x0000001d21217c24 */ /* 0x000fc6000f8e02ff */
[----:B------:R-:W-:Y:S04]  /*c3a0*/  STL [R1+0x878], R6 ;  /* 0x0008780601007387 */ /* 0x000fe80000100800 */
[----:B------:R1:W-:Y:S01]  /*c3b0*/  STL [R1+0x1b0], R0 ;  /* 0x0001b00001007387 */ /* 0x0003e20000100800 */
[----:B------:R-:W-:-:S03]  /*c3c0*/  LEA.HI.X.SX32 R2, R28, R3, 0x1, P6 ;  /* 0x000000031c027211 */ /* 0x000fc600030f0eff */
[----:B------:R-:W-:Y:S01]  /*c3d0*/  STL [R1+0x87c], R27 ;  /* 0x00087c1b01007387 */ /* 0x000fe20000100800 */
[----:B-1----:R-:W-:-:S03]  /*c3e0*/  LEA R0, P5, R32, R70, 0x1 ;  /* 0x0000004620007211 */ /* 0x002fc600078a08ff */
[----:B------:R-:W-:Y:S04]  /*c3f0*/  STL [R1+0x184], R85 ;  /* 0x0001845501007387 */ /* 0x000fe80000100800 */
[----:B------:R-:W-:Y:S04]  /*c400*/  STL [R1+0x804], R85 ;  /* 0x0008045501007387 */ /* 0x000fe80000100800 */
[----:B------:R1:W-:Y:S01]  /*c410*/  STL [R1+0x1b8], R0 ;  /* 0x0001b80001007387 */ /* 0x0003e20000100800 */
[----:B------:R-:W-:-:S03]  /*c420*/  LEA.HI.X.SX32 R4, R29, R3, 0x1, P1 ;  /* 0x000000031d047211 */ /* 0x000fc600008f0eff */
[----:B------:R-:W-:Y:S04]  /*c430*/  STL [R1+0x8a0], R28 ;  /* 0x0008a01c01007387 */ /* 0x000fe80000100800 */
[----:B------:R2:W-:Y:S01]  /*c440*/  STL [R1+0x194], R2 ;  /* 0x0001940201007387 */ /* 0x0005e20000100800 */
[----:B-1----:R-:W-:-:S03]  /*c450*/  LEA R0, P6, R33, R70, 0x1 ;  /* 0x0000004621007211 */ /* 0x002fc600078c08ff */
[----:B------:R-:W-:Y:S01]  /*c460*/  STL [R1+0x18c], R83 ;  /* 0x00018c5301007387 */ /* 0x000fe20000100800 */
[----:B------:R-:W-:-:S03]  /*c470*/  IMAD R34, R34, UR30, RZ ;  /* 0x0000001e22227c24 */ /* 0x000fc6000f8e02ff */
[----:B------:R-:W-:Y:S04]  /*c480*/  STL [R1+0x808], R83 ;  /* 0x0008085301007387 */ /* 0x000fe80000100800 */
[----:B------:R1:W-:Y:S01]  /*c490*/  STL [R1+0x1c0], R0 ;  /* 0x0001c00001007387 */ /* 0x0003e20000100800 */
[----:B--2---:R-:W-:-:S03]  /*c4a0*/  LEA R2, P1, R34, R70, 0x1 ;  /* 0x0000004622027211 */ /* 0x004fc600078208ff */
[----:B------:R-:W-:Y:S01]  /*c4b0*/  STL [R1+0x19c], R4 ;  /* 0x00019c0401007387 */ /* 0x000fe20000100800 */
[----:B-1----:R-:W-:-:S03]  /*c4c0*/  LEA.HI.X.SX32 R0, R30, R3, 0x1, P3 ;  /* 0x000000031e007211 */ /* 0x002fc600018f0eff */
[----:B------:R-:W-:Y:S01]  /*c4d0*/  STL [R1+0x818], R30 ;  /* 0x0008181e01007387 */ /* 0x000fe20000100800 */
[----:B------:R-:W-:-:S03]  /*c4e0*/  IMAD R36, R36, UR32, RZ ;  /* 0x0000002024247c24 */ /* 0x000fc6000f8e02ff */
[----:B------:R1:W-:Y:S01]  /*c4f0*/  STL [R1+0x1a4], R0 ;  /* 0x0001a40001007387 */ /* 0x0003e20000100800 */
[----:B------:R-:W-:-:S03]  /*c500*/  IMAD R35, R35, UR31, RZ ;  /* 0x0000001f23237c24 */ /* 0x000fc6000f8e02ff */
[----:B------:R-:W-:Y:S01]  /*c510*/  STL [R1+0x840], R31 ;  /* 0x0008401f01007387 */ /* 0x000fe20000100800 */
[----:B-1----:R-:W-:-:S03]  /*c520*/  LEA.HI.X.SX32 R0, R31, R3, 0x1, P4 ;  /* 0x000000031f007211 */ /* 0x002fc600020f0eff */
[----:B------:R-:W-:Y:S01]  /*c530*/  STL [R1+0x1c8], R2 ;  /* 0x0001c80201007387 */ /* 0x000fe20000100800 */
[----:B------:R-:W-:-:S03]  /*c540*/  LEA R80, P3, R35, R70, 0x1 ;  /* 0x0000004623507211 */ /* 0x000fc600078608ff */
[----:B------:R1:W-:Y:S04]  /*c550*/  STL [R1+0x1ac], R0 ;  /* 0x0001ac0001007387 */ /* 0x0003e80000100800 */
[----:B------:R2:W-:Y:S01]  /*c560*/  STL [R1+0x80c], R2 ;  /* 0x00080c0201007387 */ /* 0x0005e20000100800 */
[----:B------:R-:W-:-:S03]  /*c570*/  IMAD R37, R37, UR33, RZ ;  /* 0x0000002125257c24 */ /* 0x000fc6000f8e02ff */
[----:B------:R-:W-:Y:S01]  /*c580*/  STL [R1+0x85c], R32 ;  /* 0x00085c2001007387 */ /* 0x000fe20000100800 */
[----:B-1----:R-:W-:Y:S02]  /*c590*/  LEA.HI.X.SX32 R0, R32, R3, 0x1, P5 ;  /* 0x0000000320007211 */ /* 0x002fe400028f0eff */
[----:B--2---:R-:W-:Y:S01]  /*c5a0*/  LEA R2, P4, R36, R70, 0x1 ;  /* 0x0000004624027211 */ /* 0x004fe200078808ff */
[----:B------:R-:W-:-:S04]  /*c5b0*/  IMAD R38, R38, UR34, RZ ;  /* 0x0000002226267c24 */ /* 0x000fc8000f8e02ff */
[----:B------:R1:W-:Y:S01]  /*c5c0*/  STL [R1+0x1d8], R2 ;  /* 0x0001d80201007387 */ /* 0x0003e20000100800 */
[----:B------:R-:W-:-:S03]  /*c5d0*/  IMAD R39, R39, UR35, RZ ;  /* 0x0000002327277c24 */ /* 0x000fc6000f8e02ff */
[----:B------:R-:W-:Y:S04]  /*c5e0*/  STL [R1+0x1d0], R80 ;  /* 0x0001d05001007387 */ /* 0x000fe80000100800 */
[----:B------:R2:W-:Y:S01]  /*c5f0*/  STL [R1+0x1b4], R0 ;  /* 0x0001b40001007387 */ /* 0x0005e20000100800 */
[----:B-1----:R-:W-:-:S03]  /*c600*/  LEA.HI.X.SX32 R2, R33, R3, 0x1, P6 ;  /* 0x0000000321027211 */ /* 0x002fc600030f0eff */
[----:B------:R-:W-:Y:S01]  /*c610*/  STL [R1+0x810], R80 ;  /* 0x0008105001007387 */ /* 0x000fe20000100800 */
[-C--:B------:R-:W-:Y:S02]  /*c620*/  LEA R32, P6, R38, R70.reuse, 0x1 ;  /* 0x0000004626207211 */ /* 0x080fe400078c08ff */
[-C--:B--2---:R-:W-:Y:S01]  /*c630*/  LEA R0, P5, R37, R70.reuse, 0x1 ;  /* 0x0000004625007211 */ /* 0x084fe200078a08ff */
[----:B------:R-:W-:Y:S01]  /*c640*/  STL [R1+0x880], R33 ;  /* 0x0008802101007387 */ /* 0x000fe20000100800 */
[-C--:B------:R-:W-:Y:S02]  /*c650*/  LEA.HI.X.SX32 R68, R34, R3.reuse, 0x1, P1 ;  /* 0x0000000322447211 */ /* 0x080fe400008f0eff */
[----:B------:R-:W-:Y:S01]  /*c660*/  LEA R31, P1, R39, R70, 0x1 ;  /* 0x00000046271f7211 */ /* 0x000fe200078208ff */
[----:B------:R1:W-:Y:S04]  /*c670*/  STL [R1+0x1e0], R0 ;  /* 0x0001e00001007387 */ /* 0x0003e80000100800 */
[----:B------:R2:W-:Y:S04]  /*c680*/  STL [R1+0x8a4], R34 ;  /* 0x0008a42201007387 */ /* 0x0005e80000100800 */
[----:B------:R-:W-:Y:S04]  /*c690*/  STL [R1+0x1bc], R2 ;  /* 0x0001bc0201007387 */ /* 0x000fe80000100800 */
[----:B------:R-:W-:Y:S04]  /*c6a0*/  STL [R1+0x1e8], R32 ;  /* 0x0001e82001007387 */ /* 0x000fe80000100800 */
[----:B------:R3:W-:Y:S04]  /*c6b0*/  STL [R1+0x884], R32 ;  /* 0x0008842001007387 */ /* 0x0007e80000100800 */
[----:B------:R-:W-:Y:S04]  /*c6c0*/  STL [R1+0x814], R2 ;  /* 0x0008140201007387 */ /* 0x000fe80000100800 */
[----:B------:R-:W-:Y:S04]  /*c6d0*/  STL [R1+0x1f0], R31 ;  /* 0x0001f01f01007387 */ /* 0x000fe80000100800 */
[----:B------:R4:W-:Y:S04]  /*c6e0*/  STL [R1+0x860], R31 ;  /* 0x0008601f01007387 */ /* 0x0009e80000100800 */
[----:B------:R-:W4:Y:S04]  /*c6f0*/  LDL R5, [R1+0xbc] ;  /* 0x0000bc0001057983 */ /* 0x000f280000100800 */
[----:B------:R-:W4:Y:S01]  /*c700*/  LDL R4, [R1+0xc0] ;  /* 0x0000c00001047983 */ /* 0x000f220000100800 */
[----:B------:R-:W-:Y:S01]  /*c710*/  IMAD R40, R40, UR36, RZ ;  /* 0x0000002428287c24 */ /* 0x000fe2000f8e02ff */
[----:B------:R-:W-:Y:S01]  /*c720*/  LEA.HI.X.SX32 R81, R35, R3, 0x1, P3 ;  /* 0x0000000323517211 */ /* 0x000fe200018f0eff */
[----:B------:R-:W-:-:S03]  /*c730*/  IMAD R41, R41, UR37, RZ ;  /* 0x0000002529297c24 */ /* 0x000fc6000f8e02ff */
[----:B-1----:R-:W-:Y:S01]  /*c740*/  LEA R0, P3, R40, R70, 0x1 ;  /* 0x0000004628007211 */ /* 0x002fe200078608ff */
[----:B------:R-:W-:Y:S01]  /*c750*/  IMAD R42, R42, UR38, RZ ;  /* 0x000000262a2a7c24 */ /* 0x000fe2000f8e02ff */
[----:B--2---:R-:W-:-:S03]  /*c760*/  LEA.HI.X.SX32 R34, R36, R3, 0x1, P4 ;  /* 0x0000000324227211 */ /* 0x004fc600020f0eff */
[----:B------:R-:W-:Y:S01]  /*c770*/  STL [R1+0x1f8], R0 ;  /* 0x0001f80001007387 */ /* 0x000fe20000100800 */
[----:B------:R-:W-:-:S03]  /*c780*/  LEA R85, P4, R41, R70, 0x1 ;  /* 0x0000004629557211 */ /* 0x000fc600078808ff */
[----:B------:R-:W-:Y:S01]  /*c790*/  STL [R1+0x1c4], R68 ;  /* 0x0001c44401007387 */ /* 0x000fe20000100800 */
[----:B------:R-:W-:Y:S01]  /*c7a0*/  IMAD R43, R43, UR39, RZ ;  /* 0x000000272b2b7c24 */ /* 0x000fe2000f8e02ff */
[----:B---3--:R-:W-:Y:S02]  /*c7b0*/  LEA.HI.X.SX32 R32, R37, R3, 0x1, P5 ;  /* 0x0000000325207211 */ /* 0x008fe400028f0eff */
[----:B------:R-:W-:Y:S01]  /*c7c0*/  STL [R1+0x81c], R68 ;  /* 0x00081c4401007387 */ /* 0x000fe20000100800 */
[----:B------:R-:W-:-:S03]  /*c7d0*/  IMAD R44, R44, UR40, RZ ;  /* 0x000000282c2c7c24 */ /* 0x000fc6000f8e02ff */
[----:B------:R-:W-:Y:S01]  /*c7e0*/  STL [R1+0x820], R36 ;  /* 0x0008202401007387 */ /* 0x000fe20000100800 */
[----:B------:R-:W-:-:S03]  /*c7f0*/  LEA R93, P5, R42, R70, 0x1 ;  /* 0x000000462a5d7211 */ /* 0x000fc600078a08ff */
[----:B------:R-:W-:Y:S01]  /*c800*/  STL [R1+0x1cc], R81 ;  /* 0x0001cc5101007387 */ /* 0x000fe20000100800 */
[----:B------:R-:W-:Y:S01]  /*c810*/  IMAD R45, R45, UR41, RZ ;  /* 0x000000292d2d7c24 */ /* 0x000fe2000f8e02ff */
[----:B----4-:R-:W-:Y:S02]  /*c820*/  LEA.HI.X.SX32 R31, R38, R3, 0x1, P6 ;  /* 0x00000003261f7211 */ /* 0x010fe400030f0eff */
[----:B------:R-:W-:Y:S01]  /*c830*/  STL [R1+0x1d4], R34 ;  /* 0x0001d42201007387 */ /* 0x000fe20000100800 */
[----:B------:R-:W-:-:S03]  /*c840*/  IMAD R46, R46, UR42, RZ ;  /* 0x0000002a2e2e7c24 */ /* 0x000fc6000f8e02ff */
[----:B------:R-:W-:Y:S01]  /*c850*/  STL [R1+0x824], R81 ;  /* 0x0008245101007387 */ /* 0x000fe20000100800 */
[----:B------:R-:W-:-:S03]  /*c860*/  LEA R78, P6, R43, R70, 0x1 ;  /* 0x000000462b4e7211 */ /* 0x000fc600078c08ff */
[----:B------:R1:W-:Y:S01]  /*c870*/  STL [R1+0x844], R37 ;  /* 0x0008442501007387 */ /* 0x0003e20000100800 */
[----:B------:R-:W-:-:S03]  /*c880*/  IMAD R47, R47, UR43, RZ ;  /* 0x0000002b2f2f7c24 */ /* 0x000fc6000f8e02ff */
[----:B------:R-:W-:Y:S01]  /*c890*/  STL [R1+0x200], R85 ;  /* 0x0002005501007387 */ /* 0x000fe20000100800 */
[----:B------:R-:W-:-:S03]  /*c8a0*/  IMAD R48, R48, UR44, RZ ;  /* 0x0000002c30307c24 */ /* 0x000fc6000f8e02ff */
[----:B------:R-:W-:Y:S01]  /*c8b0*/  STL [R1+0x1dc], R32 ;  /* 0x0001dc2001007387 */ /* 0x000fe20000100800 */
[----:B-1----:R-:W-:-:S03]  /*c8c0*/  LEA.HI.X.SX32 R37, R39, R3, 0x1, P1 ;  /* 0x0000000327257211 */ /* 0x002fc600008f0eff */
[----:B------:R1:W-:Y:S01]  /*c8d0*/  STL [R1+0x828], R85 ;  /* 0x0008285501007387 */ /* 0x0003e20000100800 */
[----:B------:R-:W-:-:S03]  /*c8e0*/  LEA R7, P1, R44, R70, 0x1 ;  /* 0x000000462c077211 */ /* 0x000fc600078208ff */
[----:B------:R-:W-:Y:S01]  /*c8f0*/  STL [R1+0x208], R93 ;  /* 0x0002085d01007387 */ /* 0x000fe20000100800 */
[----:B------:R-:W-:-:S03]  /*c900*/  LEA.HI.X.SX32 R83, R41, R3, 0x1, P4 ;  /* 0x0000000329537211 */ /* 0x000fc600020f0eff */
[----:B------:R-:W-:Y:S01]  /*c910*/  STL [R1+0x1e4], R31 ;  /* 0x0001e41f01007387 */ /* 0x000fe20000100800 */
[-C--:B-1----:R-:W-:Y:S02]  /*c920*/  LEA.HI.X.SX32 R85, R40, R3.reuse, 0x1, P3 ;  /* 0x0000000328557211 */ /* 0x082fe400018f0eff */
[-C--:B------:R-:W-:Y:S01]  /*c930*/  LEA R27, P3, R45, R70.reuse, 0x1 ;  /* 0x000000462d1b7211 */ /* 0x080fe200078608ff */
[----:B------:R-:W-:Y:S01]  /*c940*/  STL [R1+0x1ec], R37 ;  /* 0x0001ec2501007387 */ /* 0x000fe20000100800 */
[-C--:B------:R-:W-:Y:S01]  /*c950*/  LEA R20, P4, R46, R70.reuse, 0x1 ;  /* 0x000000462e147211 */ /* 0x080fe200078808ff */
[----:B------:R-:W-:Y:S01]  /*c960*/  IMAD R49, R49, UR45, RZ ;  /* 0x0000002d31317c24 */ /* 0x000fe2000f8e02ff */
[-C--:B------:R-:W-:Y:S01]  /*c970*/  LEA.HI.X.SX32 R0, R42, R3.reuse, 0x1, P5 ;  /* 0x000000032a007211 */ /* 0x080fe200028f0eff */
[----:B------:R-:W-:Y:S01]  /*c980*/  STL [R1+0x210], R78 ;  /* 0x0002104e01007387 */ /* 0x000fe20000100800 */
[-C--:B------:R-:W-:Y:S01]  /*c990*/  LEA R9, P5, R47, R70.reuse, 0x1 ;  /* 0x000000462f097211 */ /* 0x080fe200078a08ff */
[----:B------:R-:W-:Y:S01]  /*c9a0*/  IMAD R50, R50, UR46, RZ ;  /* 0x0000002e32327c24 */ /* 0x000fe2000f8e02ff */
[----:B------:R-:W-:Y:S01]  /*c9b0*/  LEA.HI.X.SX32 R79, R43, R3, 0x1, P6 ;  /* 0x000000032b4f7211 */ /* 0x000fe200030f0eff */
[----:B------:R-:W-:Y:S01]  /*c9c0*/  STL [R1+0x218], R7 ;  /* 0x0002180701007387 */ /* 0x000fe20000100800 */
[----:B------:R-:W-:-:S03]  /*c9d0*/  LEA R36, P6, R48, R70, 0x1 ;  /* 0x0000004630247211 */ /* 0x000fc600078c08ff */
[----:B------:R-:W-:Y:S01]  /*c9e0*/  STL [R1+0x1f4], R85 ;  /* 0x0001f45501007387 */ /* 0x000fe20000100800 */
[----:B------:R-:W-:-:S03]  /*c9f0*/  LEA.HI.X.SX32 R28, R44, R3, 0x1, P1 ;  /* 0x000000032c1c7211 */ /* 0x000fc600008f0eff */
[----:B------:R-:W-:Y:S01]  /*ca00*/  STL [R1+0x220], R27 ;  /* 0x0002201b01007387 */ /* 0x000fe20000100800 */
[----:B------:R-:W-:Y:S01]  /*ca10*/  IMAD R51, R51, UR47, RZ ;  /* 0x0000002f33337c24 */ /* 0x000fe2000f8e02ff */
[-C--:B------:R-:W-:Y:S02]  /*ca20*/  LEA R71, P1, R49, R70.reuse, 0x1 ;  /* 0x0000004631477211 */ /* 0x080fe400078208ff */
[----:B------:R-:W-:Y:S01]  /*ca30*/  STL [R1+0x1fc], R83 ;  /* 0x0001fc5301007387 */ /* 0x000fe20000100800 */
[----:B------:R-:W-:Y:S01]  /*ca40*/  IMAD R52, R52, UR48, RZ ;  /* 0x0000003034347c24 */ /* 0x000fe2000f8e02ff */
[----:B------:R-:W-:Y:S02]  /*ca50*/  LEA.HI.X.SX32 R33, R45, R3, 0x1, P3 ;  /* 0x000000032d217211 */ /* 0x000fe400018f0eff */
[----:B------:R-:W-:Y:S01]  /*ca60*/  STL [R1+0x228], R20 ;  /* 0x0002281401007387 */ /* 0x000fe20000100800 */
[----:B------:R-:W-:-:S03]  /*ca70*/  LEA R91, P3, R50, R70, 0x1 ;  /* 0x00000046325b7211 */ /* 0x000fc600078608ff */
[----:B------:R-:W-:Y:S01]  /*ca80*/  STL [R1+0x230], R9 ;  /* 0x0002300901007387 */ /* 0x000fe20000100800 */
[----:B------:R-:W-:Y:S01]  /*ca90*/  IMAD R53, R53, UR49, RZ ;  /* 0x0000003135357c24 */ /* 0x000fe2000f8e02ff */
[-C--:B------:R-:W-:Y:S02]  /*caa0*/  LEA.HI.X.SX32 R26, R46, R3.reuse, 0x1, P4 ;  /* 0x000000032e1a7211 */ /* 0x080fe400020f0eff */
[----:B------:R-:W-:Y:S01]  /*cab0*/  STL [R1+0x204], R0 ;  /* 0x0002040001007387 */ /* 0x000fe20000100800 */
[----:B------:R-:W-:-:S03]  /*cac0*/  LEA.HI.X.SX32 R14, R47, R3, 0x1, P5 ;  /* 0x000000032f0e7211 */ /* 0x000fc600028f0eff */
[----:B------:R-:W-:Y:S01]  /*cad0*/  STL [R1+0x238], R36 ;  /* 0x0002382401007387 */ /* 0x000fe20000100800 */
[----:B------:R-:W-:Y:S01]  /*cae0*/  IMAD R54, R54, UR50, RZ ;  /* 0x0000003236367c24 */ /* 0x000fe2000f8e02ff */
[-C--:B------:R-:W-:Y:S02]  /*caf0*/  LEA R76, P4, R51, R70.reuse, 0x1 ;  /* 0x00000046334c7211 */ /* 0x080fe400078808ff */
[----:B------:R-:W-:Y:S01]  /*cb00*/  STL [R1+0x20c], R79 ;  /* 0x00020c4f01007387 */ /* 0x000fe20000100800 */
[----:B------:R-:W-:Y:S01]  /*cb10*/  IMAD R55, R55, UR51, RZ ;  /* 0x0000003337377c24 */ /* 0x000fe2000f8e02ff */
[----:B------:R-:W-:Y:S02]  /*cb20*/  LEA R22, P5, R52, R70, 0x1 ;  /* 0x0000004634167211 */ /* 0x000fe400078a08ff */
[----:B------:R1:W-:Y:S01]  /*cb30*/  STL [R1+0x214], R28 ;  /* 0x0002141c01007387 */ /* 0x0003e20000100800 */
[----:B------:R-:W-:-:S03]  /*cb40*/  LEA.HI.X.SX32 R81, R48, R3, 0x1, P6 ;  /* 0x0000000330517211 */ /* 0x000fc600030f0eff */
[----:B------:R-:W-:Y:S01]  /*cb50*/  STL [R1+0x240], R71 ;  /* 0x0002404701007387 */ /* 0x000fe20000100800 */
[----:B------:R-:W-:Y:S01]  /*cb60*/  IMAD R56, R56, UR52, RZ ;  /* 0x0000003438387c24 */ /* 0x000fe2000f8e02ff */
[----:B------:R-:W-:Y:S02]  /*cb70*/  LEA R21, P6, R53, R70, 0x1 ;  /* 0x0000004635157211 */ /* 0x000fe400078c08ff */
[----:B------:R-:W-:Y:S01]  /*cb80*/  STL [R1+0x21c], R33 ;  /* 0x00021c2101007387 */ /* 0x000fe20000100800 */
[----:B------:R-:W-:-:S03]  /*cb90*/  LEA.HI.X.SX32 R82, R49, R3, 0x1, P1 ;  /* 0x0000000331527211 */ /* 0x000fc600008f0eff */
[----:B------:R-:W-:Y:S01]  /*cba0*/  STL [R1+0x248], R91 ;  /* 0x0002485b01007387 */ /* 0x000fe20000100800 */
[----:B------:R-:W-:-:S03]  /*cbb0*/  LEA R15, P1, R54, R70, 0x1 ;  /* 0x00000046360f7211 */ /* 0x000fc600078208ff */
[----:B------:R-:W-:Y:S01]  /*cbc0*/  STL [R1+0x224], R26 ;  /* 0x0002241a01007387 */ /* 0x000fe20000100800 */
[----:B------:R-:W-:Y:S01]  /*cbd0*/  LEA.HI.X.SX32 R92, R50, R3, 0x1, P3 ;  /* 0x00000003325c7211 */ /* 0x000fe200018f0eff */
[----:B------:R-:W-:Y:S02]  /*cbe0*/  IMAD R57, R57, UR53, RZ ;  /* 0x0000003539397c24 */ /* 0x000fe4000f8e02ff */
[----:B------:R-:W-:Y:S01]  /*cbf0*/  STL [R1+0x22c], R14 ;  /* 0x00022c0e01007387 */ /* 0x000fe20000100800 */
[----:B------:R-:W-:-:S03]  /*cc00*/  LEA R24, P3, R55, R70, 0x1 ;  /* 0x0000004637187211 */ /* 0x000fc600078608ff */
[----:B------:R-:W-:Y:S01]  /*cc10*/  STL [R1+0x250], R76 ;  /* 0x0002504c01007387 */ /* 0x000fe20000100800 */
[----:B------:R-:W-:Y:S01]  /*cc20*/  LEA.HI.X.SX32 R77, R51, R3, 0x1, P4 ;  /* 0x00000003334d7211 */ /* 0x000fe200020f0eff */
[----:B------:R-:W-:Y:S02]  /*cc30*/  IMAD R58, R58, UR54, RZ ;  /* 0x000000363a3a7c24 */ /* 0x000fe4000f8e02ff */
[----:B------:R2:W-:Y:S01]  /*cc40*/  STL [R1+0x258], R22 ;  /* 0x0002581601007387 */ /* 0x0005e20000100800 */
        /* <DEDUP_REMOVED lines=12> */
[----:B------:R-:W-:-:S03]  /*cd10*/  LEA.HI.X.SX32 R10, R54, R3, 0x1, P1 ;  /* 0x00000003360a7211 */ /* 0x000fc600008f0eff */
[----:B------:R-:W-:Y:S01]  /*cd20*/  STL [R1+0x244], R92 ;  /* 0x0002445c01007387 */ /* 0x000fe20000100800 */
[----:B------:R-:W-:Y:S01]  /*cd30*/  IMAD R61, R61, UR57, RZ ;  /* 0x000000393d3d7c24 */ /* 0x000fe2000f8e02ff */
[----:B------:R-:W-:Y:S02]  /*cd40*/  LEA.HI.X.SX32 R25, R55, R3, 0x1, P3 ;  /* 0x0000000337197211 */ /* 0x000fe400018f0eff */
[----:B------:R-:W-:Y:S01]  /*cd50*/  STL [R1+0x278], R30 ;  /* 0x0002781e01007387 */ /* 0x000fe20000100800 */
[----:B------:R-:W-:-:S03]  /*cd60*/  LEA R73, P1, R59, R70, 0x1 ;  /* 0x000000463b497211 */ /* 0x000fc600078208ff */
[----:B------:R-:W-:Y:S01]  /*cd70*/  STL [R1+0x24c], R77 ;  /* 0x00024c4d01007387 */ /* 0x000fe20000100800 */
[----:B------:R-:W-:Y:S01]  /*cd80*/  IMAD R62, R62, UR58, RZ ;  /* 0x0000003a3e3e7c24 */ /* 0x000fe2000f8e02ff */
[----:B------:R-:W-:Y:S02]  /*cd90*/  LEA R17, P3, R60, R70, 0x1 ;  /* 0x000000463c117211 */ /* 0x000fe400078608ff */
[----:B------:R3:W-:Y:S01]  /*cda0*/  STL [R1+0x254], R49 ;  /* 0x0002543101007387 */ /* 0x0007e20000100800 */
[----:B------:R-:W-:-:S03]  /*cdb0*/  IMAD R63, R63, UR59, RZ ;  /* 0x0000003b3f3f7c24 */ /* 0x000fc6000f8e02ff */
[----:B------:R-:W-:Y:S01]  /*cdc0*/  STL [R1+0x280], R69 ;  /* 0x0002804501007387 */ /* 0x000fe20000100800 */
        /* <DEDUP_REMOVED lines=14> */
[-C--:B------:R-:W-:Y:S01]  /*ceb0*/  LEA.HI.X.SX32 R75, R59, R3.reuse, 0x1, P1 ;  /* 0x000000033b4b7211 */ /* 0x080fe200008f0eff */
[----:B------:R-:W-:Y:S02]  /*cec0*/  IMAD R66, R66, UR62, RZ ;  /* 0x0000003e42427c24 */ /* 0x000fe4000f8e02ff */
[----:B------:R-:W4:Y:S01]  /*ced0*/  LDL R57, [R1+0x1d8] ;  /* 0x0001d80001397983 */ /* 0x000f220000100800 */
[----:B------:R-:W-:Y:S01]  /*cee0*/  LEA R80, P1, R64, R70, 0x1 ;  /* 0x0000004640507211 */ /* 0x000fe200078208ff */
[----:B0-----:R-:W-:Y:S02]  /*cef0*/  IMAD R67, R67, UR4, RZ ;  /* 0x0000000443437c24 */ /* 0x001fe4000f8e02ff */
[----:B------:R-:W-:Y:S01]  /*cf00*/  STL [R1+0x274], R68 ;  /* 0x0002744401007387 */ /* 0x000fe20000100800 */
[----:B------:R-:W-:-:S03]  /*cf10*/  LEA.HI.X.SX32 R12, R60, R3, 0x1, P3 ;  /* 0x000000033c0c7211 */ /* 0x000fc600018f0eff */
[----:B------:R-:W-:Y:S01]  /*cf20*/  STL [R1+0x2a0], R16 ;  /* 0x0002a01001007387 */ /* 0x000fe20000100800 */
[----:B------:R-:W-:-:S03]  /*cf30*/  LEA R84, P3, R65, R70, 0x1 ;  /* 0x0000004641547211 */ /* 0x000fc600078608ff */
        /* <DEDUP_REMOVED lines=11> */
[----:B------:R-:W-:-:S03]  /*cff0*/  LEA.HI.X.SX32 R2, R64, R3, 0x1, P1 ;  /* 0x0000000340027211 */ /* 0x000fc600008f0eff */
[----:B------:R0:W-:Y:S01]  /*d000*/  STL [R1+0x294], R12 ;  /* 0x0002940c01007387 */ /* 0x0001e20000100800 */
[----:B------:R-:W-:-:S03]  /*d010*/  LEA.HI.X.SX32 R65, R65, R3, 0x1, P3 ;  /* 0x0000000341417211 */ /* 0x000fc600018f0eff */
[----:B------:R-:W-:Y:S01]  /*d020*/  STL [R1+0x2b4], R84 ;  /* 0x0002b45401007387 */ /* 0x000fe20000100800 */
[----:B------:R-:W-:-:S03]  /*d030*/  LEA.HI.X.SX32 R88, R66, R3, 0x1, P4 ;  /* 0x0000000342587211 */ /* 0x000fc600020f0eff */
[----:B------:R0:W-:Y:S01]  /*d040*/  STL [R1+0x29c], R11 ;  /* 0x00029c0b01007387 */ /* 0x0001e20000100800 */
[----:B------:R-:W-:Y:S01]  /*d050*/  PRMT R47, RZ, 0x7610, R47 ;  /* 0x00007610ff2f7816 */ /* 0x000fe2000000002f */
[----:B------:R-:W-:Y:S01]  /*d060*/  BAR.SYNC.DEFER_BLOCKING 0x0 ;  /* 0x0000000000007b1d */ /* 0x000fe20000010000 */
[----:B------:R-:W-:-:S05]  /*d070*/  LEA.HI.X.SX32 R74, R67, R3, 0x1, P5 ;  /* 0x00000003434a7211 */ /* 0x000fca00028f0eff */
[----:B------:R-:W-:Y:S04]  /*d080*/  STL [R1+0x2b8], R87 ;  /* 0x0002b85701007387 */ /* 0x000fe80000100800 */
[----:B------:R0:W-:Y:S04]  /*d090*/  STL [R1+0x2a4], R53 ;  /* 0x0002a43501007387 */ /* 0x0001e80000100800 */
[----:B------:R0:W-:Y:S04]  /*d0a0*/  STL [R1+0x114], R70 ;  /* 0x0001144601007387 */ /* 0x0001e80000100800 */
[----:B------:R-:W-:Y:S04]  /*d0b0*/  STL [R1+0x128], R72 ;  /* 0x0001284801007387 */ /* 0x000fe80000100800 */
[----:B------:R0:W-:Y:S04]  /*d0c0*/  STL [R1+0x11c], R2 ;  /* 0x00011c0201007387 */ /* 0x0001e80000100800 */
[----:B------:R-:W2:Y:S04]  /*d0d0*/  LDL R3, [R1+0x194] ;  /* 0x0001940001037983 */ /* 0x000ea80000100800 */
[----:B------:R0:W-:Y:S04]  /*d0e0*/  STL [R1+0x120], R65 ;  /* 0x0001204101007387 */ /* 0x0001e80000100800 */
[----:B------:R-:W-:Y:S04]  /*d0f0*/  STL [R1+0x124], R88 ;  /* 0x0001245801007387 */ /* 0x000fe80000100800 */
[----:B------:R-:W2:Y:S04]  /*d100*/  LDL R64, [R1+0xc4] ;  /* 0x0000c40001407983 */ /* 0x000ea80000100800 */
[----:B------:R-:W2:Y:S04]  /*d110*/  LDL R48, [R1+0xc8] ;  /* 0x0000c80001307983 */ /* 0x000ea80000100800 */
[----:B------:R-:W2:Y:S04]  /*d120*/  LDL R56, [R1+0x108] ;  /* 0x0001080001387983 */ /* 0x000ea80000100800 */
[----:B------:R-:W-:Y:S04]  /*d130*/  STL [R1+0x118], R74 ;  /* 0x0001184a01007387 */ /* 0x000fe80000100800 */
[----:B------:R0:W2:Y:S04]  /*d140*/  @P0 LDG.E.U16 R47, desc[UR20][R4.64] ;  /* 0x00000014042f0981 */ /* 0x0000a8000c1e1500 */
[----:B------:R-:W0:Y:S04]  /*d150*/  LDL R4, [R1+0xfc] ;  /* 0x0000fc0001047983 */ /* 0x000e280000100800 */
[----:B------:R-:W0:Y:S01]  /*d160*/  LDL R5, [R1+0x100] ;  /* 0x0001000001057983 */ /* 0x000e220000100800 */
[----:B------:R-:W-:-:S02]  /*d170*/  PRMT R41, RZ, 0x7610, R41 ;  /* 0x00007610ff297816 */ /* 0x000fc40000000029 */
[----:B0-----:R-:W-:-:S04]  /*d180*/  @P0 LOP3.LUT R5, R5, R4, RZ, 0x3c, !PT ;  /* 0x0000000405050212 */ /* 0x001fc800078e3cff */
[----:B------:R-:W-:-:S04]  /*d190*/  @P0 LOP3.LUT R4, R5, R4, RZ, 0x3c, !PT ;  /* 0x0000000405040212 */ /* 0x000fc800078e3cff */
[----:B------:R-:W-:-:S05]  /*d1a0*/  @P0 LOP3.LUT R5, R5, R4, RZ, 0x3c, !PT ;  /* 0x0000000405050212 */ /* 0x000fca00078e3cff */
[----:B------:R0:W2:Y:S04]  /*d1b0*/  @P0 LDG.E.U16 R41, desc[UR20][R4.64] ;  /* 0x0000001404290981 */ /* 0x0000a8000c1e1500 */
[----:B------:R-:W2:Y:S01]  /*d1c0*/  LDL R5, [R1+0x154] ;  /* 0x0001540001057983 */ /* 0x000ea20000100800 */
[----:B------:R-:W-:Y:S01]  /*d1d0*/  PRMT R35, RZ, 0x7610, R35 ;  /* 0x00007610ff237816 */ /* 0x000fe20000000023 */
[----:B0-----:R-:W-:Y:S02]  /*d1e0*/  @P0 IMAD.MOV.U32 R4, RZ, RZ, R13 ;  /* 0x000000ffff040224 */ /* 0x001fe400078e000d */
[----:B------:R-:W3:Y:S01]  /*d1f0*/  LDL.LU R13, [R1+0x8ac] ;  /* 0x0008ac00010d7983 */ /* 0x000ee20000300800 */
[----:B------:R-:W-:Y:S02]  /*d200*/  PRMT R29, RZ, 0x7610, R29 ;  /* 0x00007610ff1d7816 */ /* 0x000fe4000000001d */
[----:B------:R-:W-:-:S02]  /*d210*/  PRMT R23, RZ, 0x7610, R23 ;  /* 0x00007610ff177816 */ /* 0x000fc40000000017 */
[----:B------:R-:W-:Y:S01]  /*d220*/  PRMT R18, RZ, 0x7610, R18 ;  /* 0x00007610ff127816 */ /* 0x000fe20000000012 */
[----:B--2---:R0:W2:Y:S02]  /*d230*/  @P0 LDG.E.U16 R35, desc[UR20][R4.64] ;  /* 0x0000001404230981 */ /* 0x0040a4000c1e1500 */
[----:B0-----:R-:W-:Y:S02]  /*d240*/  @P0 IMAD.MOV.U32 R4, RZ, RZ, R8 ;  /* 0x000000ffff040224 */ /* 0x001fe400078e0008 */
[----:B------:R-:W2:Y:S01]  /*d250*/  LDL.LU R8, [R1+0x8a8] ;  /* 0x0008a80001087983 */ /* 0x000ea20000300800 */
[----:B------:R-:W-:Y:S01]  /*d260*/  @P0 IMAD.MOV.U32 R5, RZ, RZ, R3 ;  /* 0x000000ffff050224 */ /* 0x000fe200078e0003 */
[----:B---3--:R-:W-:Y:S02]  /*d270*/  PRMT R13, RZ, 0x7610, R13 ;  /* 0x00007610ff0d7816 */ /* 0x008fe4000000000d */
[----:B------:R-:W3:Y:S04]  /*d280*/  LDL R3, [R1+0x1e0] ;  /* 0x0001e00001037983 */ /* 0x000ee80000100800 */
[----:B------:R4:W3:Y:S02]  /*d290*/  @P0 LDG.E.U16 R29, desc[UR20][R4.64] ;  /* 0x00000014041d0981 */ /* 0x0008e4000c1e1500 */
[----:B----4-:R-:W-:-:S02]  /*d2a0*/  @P0 IMAD.MOV.U32 R4, RZ, RZ, R57 ;  /* 0x000000ffff040224 */ /* 0x010fc400078e0039 */
[----:B------:R-:W-:Y:S01]  /*d2b0*/  @P0 IMAD.MOV.U32 R5, RZ, RZ, R34 ;  /* 0x000000ffff050224 */ /* 0x000fe200078e0022 */
[----:B------:R-:W-:Y:S01]  /*d2c0*/  PRMT R46, RZ, 0x7610, R46 ;  /* 0x00007610ff2e7816 */ /* 0x000fe2000000002e */
[----:B------:R-:W4:Y:S04]  /*d2d0*/  LDL.LU R34, [R1+0x8a4] ;  /* 0x0008a40001227983 */ /* 0x000f280000300800 */
[----:B------:R0:W3:Y:S02]  /*d2e0*/  @P0 LDG.E.U16 R23, desc[UR20][R4.64] ;  /* 0x0000001404170981 */ /* 0x0000e4000c1e1500 */
[----:B0-----:R-:W-:Y:S02]  /*d2f0*/  @P0 IMAD.MOV.U32 R4, RZ, RZ, R7 ;  /* 0x000000ffff040224 */ /* 0x001fe400078e0007 */
[----:B------:R-:W-:-:S02]  /*d300*/  @P0 IMAD.MOV.U32 R5, RZ, RZ, R28 ;  /* 0x000000ffff050224 */ /* 0x000fc400078e001c */
[----:B-1----:R-:W3:Y:S04]  /*d310*/  LDL.LU R28, [R1+0x8a0] ;  /* 0x0008a000011c7983 */ /* 0x002ee80000300800 */
[----:B------:R0:W3:Y:S04]  /*d320*/  @P0 LDG.E.U16 R18, desc[UR20][R4.64] ;  /* 0x0000001404120981 */ /* 0x0000e8000c1e1500 */
[----:B------:R-:W3:Y:S01]  /*d330*/  LDL.LU R7, [R1+0x89c] ;  /* 0x00089c0001077983 */ /* 0x000ee20000300800 */
[----:B0-----:R-:W-:Y:S02]  /*d340*/  @P0 IMAD.MOV.U32 R4, RZ, RZ, R22 ;  /* 0x000000ffff040224 */ /* 0x001fe400078e0016 */
[----:B------:R-:W-:Y:S01]  /*d350*/  @P0 IMAD.MOV.U32 R5, RZ, RZ, R49 ;  /* 0x000000ffff050224 */ /* 0x000fe200078e0031 */
[----:B------:R-:W3:Y:S04]  /*d360*/  LDL.LU R22, [R1+0x898] ;  /* 0x0008980001167983 */ /* 0x000ee80000300800 */
[----:B------:R0:W3:Y:S04]  /*d370*/  @P0 LDG.E.U16 R13, desc[UR20][R4.64] ;  /* 0x00000014040d0981 */ /* 0x0000e8000c1e1500 */
[----:B------:R-:W3:Y:S04]  /*d380*/  LDL R57, [R1+0xcc] ;  /* 0x0000cc0001397983 */ /* 0x000ee80000100800 */
[----:B------:R-:W3:Y:S01]  /*d390*/  LDL R49, [R1+0xd0] ;  /* 0x0000d00001317983 */ /* 0x000ee20000100800 */
[----:B0-----:R-:W-:-:S02]  /*d3a0*/  @P0 IMAD.MOV.U32 R4, RZ, RZ, R17 ;  /* 0x000000ffff040224 */ /* 0x001fc400078e0011 */
[----:B------:R-:W-:Y:S02]  /*d3b0*/  @P0 IMAD.MOV.U32 R5, RZ, RZ, R12 ;  /* 0x000000ffff050224 */ /* 0x000fe400078e000c */
[----:B------:R-:W3:Y:S04]  /*d3c0*/  LDL.LU R12, [R1+0x894] ;  /* 0x00089400010c7983 */ /* 0x000ee80000300800 */
[----:B------:R-:W3:Y:S01]  /*d3d0*/  LDL.LU R17, [R1+0x890] ;  /* 0x0008900001117983 */ /* 0x000ee20000300800 */
[----:B--2---:R-:W-:-:S06]  /*d3e0*/  PRMT R8, RZ, 0x7610, R8 ;  /* 0x00007610ff087816 */ /* 0x004fcc0000000008 */
[----:B------:R0:W2:Y:S02]  /*d3f0*/  @P0 LDG.E.U16 R8, desc[UR20][R4.64] ;  /* 0x0000001404080981 */ /* 0x0000a4000c1e1500 */
[----:B0-----:R-:W-:Y:S02]  /*d400*/  @P0 IMAD.MOV.U32 R4, RZ, RZ, R48 ;  /* 0x000000ffff040224 */ /* 0x001fe400078e0030 */
[----:B------:R-:W-:Y:S01]  /*d410*/  @P0 IMAD.MOV.U32 R5, RZ, RZ, R64 ;  /* 0x000000ffff050224 */ /* 0x000fe200078e0040 */
[----:B------:R-:W-:Y:S01]  /*d420*/  PRMT R40, RZ, 0x7610, R40 ;  /* 0x00007610ff287816 */ /* 0x000fe20000000028 */
[----:B------:R-:W2:Y:S04]  /*d430*/  LDL R64, [R1+0x10c] ;  /* 0x00010c0001407983 */ /* 0x000ea80000100800 */
[----:B------:R0:W2:Y:S01]  /*d440*/  @P0 LDG.E.U16 R46, desc[UR20][R4.64] ;  /* 0x00000014042e0981 */ /* 0x0000a2000c1e1500 */
[----:B----4-:R-:W-:-:S03]  /*d450*/  PRMT R34, RZ, 0x7610, R34 ;  /* 0x00007610ff227816 */ /* 0x010fc60000000022 */
[----:B------:R-:W4:Y:S04]  /*d460*/  LDL R48, [R1+0x110] ;  /* 0x0001100001307983 */ /* 0x000f280000100800 */
[----:B------:R-:W2:Y:S01]  /*d470*/  LDL R5, [R1+0x104] ;  /* 0x0001040001057983 */ /* 0x000ea20000100800 */
[----:B0-----:R-:W-:-:S03]  /*d480*/  @P0 IMAD.MOV.U32 R4, RZ, RZ, R56 ;  /* 0x000000ffff040224 */ /* 0x001fc600078e0038 */
[----:B------:R-:W3:Y:S04]  /*d490*/  LDL R56, [R1+0x164] ;  /* 0x0001640001387983 */ /* 0x000ee80000100800 */
[----:B--2---:R3:W2:Y:S04]  /*d4a0*/  @P0 LDG.E.U16 R40, desc[UR20][R4.64] ;  /* 0x0000001404280981 */ /* 0x0046a8000c1e1500 */
[----:B------:R-:W2:Y:S01]  /*d4b0*/  LDL R5, [R1+0x15c] ;  /* 0x00015c0001057983 */ /* 0x000ea20000100800 */
[----:B---3--:R-:W-:-:S03]  /*d4c0*/  @P0 IMAD.MOV.U32 R4, RZ, RZ, R12 ;  /* 0x000000ffff040224 */ /* 0x008fc600078e000c */
[----:B------:R-:W3:Y:S01]  /*d4d0*/  LDL.LU R12, [R1+0x88c] ;  /* 0x00088c00010c7983 */ /* 0x000ee20000300800 */
[----:B------:R-:W-:-:S03]  /*d4e0*/  PRMT R28, RZ, 0x7610, R28 ;  /* 0x00007610ff1c7816 */ /* 0x000fc6000000001c */
[----:B--2---:R0:W2:Y:S04]  /*d4f0*/  @P0 LDG.E.U16 R34, desc[UR20][R4.64] ;  /* 0x0000001404220981 */ /* 0x0040a8000c1e1500 */
[----:B------:R-:W2:Y:S01]  /*d500*/  LDL R5, [R1+0x19c] ;  /* 0x00019c0001057983 */ /* 0x000ea20000100800 */
[----:B0-----:R-:W-:Y:S01]  /*d510*/  @P0 IMAD.MOV.U32 R4, RZ, RZ, R7 ;  /* 0x000000ffff040224 */ /* 0x001fe200078e0007 */
[----:B------:R-:W-:Y:S02]  /*d520*/  PRMT R22, RZ, 0x7610, R22 ;  /* 0x00007610ff167816 */ /* 0x000fe40000000016 */
[----:B------:R-:W4:Y:S01]  /*d530*/  LDL.LU R7, [R1+0x888] ;  /* 0x0008880001077983 */ /* 0x000f220000300800 */
[----:B------:R-:W-:Y:S02]  /*d540*/  PRMT R17, RZ, 0x7610, R17 ;  /* 0x00007610ff117816 */ /* 0x000fe40000000011 */
[----:B---3--:R-:W-:Y:S01]  /*d550*/  PRMT R12, RZ, 0x7610, R12 ;  /* 0x00007610ff0c7816 */ /* 0x008fe2000000000c */
[----:B--2---:R0:W2:Y:S02]  /*d560*/  @P0 LDG.E.U16 R28, desc[UR20][R4.64] ;  /* 0x00000014041c0981 */ /* 0x0040a4000c1e1500 */
[----:B0-----:R-:W-:-:S02]  /*d570*/  @P0 IMAD.MOV.U32 R4, RZ, RZ, R3 ;  /* 0x000000ffff040224 */ /* 0x001fc400078e0003 */
[----:B------:R-:W-:Y:S02]  /*d580*/  @P0 IMAD.MOV.U32 R5, RZ, RZ, R32 ;  /* 0x000000ffff050224 */ /* 0x000fe400078e0020 */
[----:B------:R-:W3:Y:S04]  /*d590*/  LDL.LU R32, [R1+0x884] ;  /* 0x0008840001207983 */ /* 0x000ee80000300800 */
[----:B------:R0:W2:Y:S02]  /*d5a0*/  @P0 LDG.E.U16 R22, desc[UR20][R4.64] ;  /* 0x0000001404160981 */ /* 0x0000a4000c1e1500 */
[----:B0-----:R-:W-:Y:S02]  /*d5b0*/  @P0 IMAD.MOV.U32 R4, RZ, RZ, R27 ;  /* 0x000000ffff040224 */ /* 0x001fe400078e001b */
[----:B------:R-:W-:-:S02]  /*d5c0*/  @P0 IMAD.MOV.U32 R5, RZ, RZ, R33 ;  /* 0x000000ffff050224 */ /* 0x000fc400078e0021 */
[----:B------:R-:W2:Y:S04]  /*d5d0*/  LDL.LU R33, [R1+0x880] ;  /* 0x0008800001217983 */ /* 0x000ea80000300800 */
[----:B------:R0:W3:Y:S04]  /*d5e0*/  @P0 LDG.E.U16 R17, desc[UR20][R4.64] ;  /* 0x0000001404110981 */ /* 0x0000e8000c1e1500 */
[----:B------:R-:W3:Y:S01]  /*d5f0*/  LDL.LU R27, [R1+0x87c] ;  /* 0x00087c00011b7983 */ /* 0x000ee20000300800 */
[----:B0-----:R-:W-:Y:S02]  /*d600*/  @P0 IMAD.MOV.U32 R4, RZ, RZ, R21 ;  /* 0x000000ffff040224 */ /* 0x001fe400078e0015 */
[----:B------:R-:W-:-:S02]  /*d610*/  @P0 IMAD.MOV.U32 R5, RZ, RZ, R6 ;  /* 0x000000ffff050224 */ /* 0x000fc400078e0006 */
[----:B------:R-:W3:Y:S04]  /*d620*/  LDL.LU R6, [R1+0x878] ;  /* 0x0008780001067983 */ /* 0x000ee80000300800 */
[----:B------:R0:W3:Y:S04]  /*d630*/  @P0 LDG.E.U16 R12, desc[UR20][R4.64] ;  /* 0x00000014040c0981 */ /* 0x0000e8000c1e1500 */
[----:B------:R-:W3:Y:S01]  /*d640*/  LDL.LU R21, [R1+0x874] ;  /* 0x0008740001157983 */ /* 0x000ee20000300800 */
[----:B0-----:R-:W-:-:S03]  /*d650*/  @P0 IMAD.MOV.U32 R5, RZ, RZ, R11 ;  /* 0x000000ffff050224 */ /* 0x001fc600078e000b */
[----:B------:R-:W3:Y:S01]  /*d660*/  LDL.LU R11, [R1+0x870] ;  /* 0x00087000010b7983 */ /* 0x000ee20000300800 */
[----:B----4-:R-:W-:Y:S01]  /*d670*/  PRMT R7, RZ, 0x7610, R7 ;  /* 0x00007610ff077816 */ /* 0x010fe20000000007 */
[----:B------:R-:W-:Y:S01]  /*d680*/  @P0 IMAD.MOV.U32 R4, RZ, RZ, R16 ;  /* 0x000000ffff040224 */ /* 0x000fe200078e0010 */
[----:B------:R-:W-:Y:S01]  /*d690*/  PRMT R45, RZ, 0x7610, R45 ;  /* 0x00007610ff2d7816 */ /* 0x000fe2000000002d */
[----:B------:R-:W4:Y:S04]  /*d6a0*/  LDL.LU R16, [R1+0x86c] ;  /* 0x00086c0001107983 */ /* 0x000f280000300800 */
[----:B------:R0:W4:Y:S01]  /*d6b0*/  @P0 LDG.E.U16 R7, desc[UR20][R4.64] ;  /* 0x0000001404070981 */ /* 0x000122000c1e1500 */
[----:B------:R-:W-:-:S03]  /*d6c0*/  PRMT R39, RZ, 0x7610, R39 ;  /* 0x00007610ff277816 */ /* 0x000fc60000000027 */
[----:B------:R-:W4:Y:S01]  /*d6d0*/  LDL R3, [R1+0xd8] ;  /* 0x0000d80001037983 */ /* 0x000f220000100800 */
[----:B0-----:R-:W-:Y:S02]  /*d6e0*/  @P0 IMAD.MOV.U32 R4, RZ, RZ, R49 ;  /* 0x000000ffff040224 */ /* 0x001fe400078e0031 */
[----:B------:R-:W-:Y:S01]  /*d6f0*/  @P0 IMAD.MOV.U32 R5, RZ, RZ, R57 ;  /* 0x000000ffff050224 */ /* 0x000fe200078e0039 */
[----:B------:R-:W4:Y:S04]  /*d700*/  LDL R49, [R1+0x130] ;  /* 0x0001300001317983 */ /* 0x000f280000100800 */
[----:B------:R0:W4:Y:S04]  /*d710*/  @P0 LDG.E.U16 R45, desc[UR20][R4.64] ;  /* 0x00000014042d0981 */ /* 0x000128000c1e1500 */
[----:B------:R-:W4:Y:S01]  /*d720*/  LDL R57, [R1+0x12c] ;  /* 0x00012c0001397983 */ /* 0x000f220000100800 */
[----:B0-----:R-:W-:-:S02]  /*d730*/  @P0 IMAD.MOV.U32 R4, RZ, RZ, R48 ;  /* 0x000000ffff040224 */ /* 0x001fc400078e0030 */
[----:B------:R-:W-:Y:S01]  /*d740*/  @P0 IMAD.MOV.U32 R5, RZ, RZ, R64 ;  /* 0x000000ffff050224 */ /* 0x000fe200078e0040 */
[----:B------:R-:W4:Y:S04]  /*d750*/  LDL R48, [R1+0x16c] ;  /* 0x00016c0001307983 */ /* 0x000f280000100800 */
[----:B------:R0:W4:Y:S02]  /*d760*/  @P0 LDG.E.U16 R39, desc[UR20][R4.64] ;  /* 0x0000001404270981 */ /* 0x000124000c1e1500 */
[----:B0-----:R-:W-:Y:S01]  /*d770*/  @P0 IMAD.MOV.U32 R5, RZ, RZ, R56 ;  /* 0x000000ffff050224 */ /* 0x001fe200078e0038 */
[----:B--2---:R-:W-:Y:S01]  /*d780*/  PRMT R33, RZ, 0x7610, R33 ;  /* 0x00007610ff217816 */ /* 0x004fe20000000021 */
[----:B---3--:R-:W-:Y:S02]  /*d790*/  @P0 IMAD.MOV.U32 R4, RZ, RZ, R11 ;  /* 0x000000ffff040224 */ /* 0x008fe400078e000b */
[----:B------:R-:W2:Y:S04]  /*d7a0*/  LDL.LU R11, [R1+0x868] ;  /* 0x00086800010b7983 */ /* 0x000ea80000300800 */
[----:B------:R0:W3:Y:S04]  /*d7b0*/  @P0 LDG.E.U16 R33, desc[UR20][R4.64] ;  /* 0x0000001404210981 */ /* 0x0000e8000c1e1500 */
[----:B------:R-:W3:Y:S04]  /*d7c0*/  LDL R64, [R1+0x1ac] ;  /* 0x0001ac0001407983 */ /* 0x000ee80000100800 */
[----:B------:R-:W3:Y:S04]  /*d7d0*/  LDL R56, [R1+0x1b0] ;  /* 0x0001b00001387983 */ /* 0x000ee80000100800 */
[----:B------:R-:W3:Y:S01]  /*d7e0*/  LDL R5, [R1+0x1a4] ;  /* 0x0001a40001057983 */ /* 0x000ee20000100800 */
[----:B0-----:R-:W-:-:S03]  /*d7f0*/  @P0 IMAD.MOV.U32 R4, RZ, RZ, R6 ;  /* 0x000000ffff040224 */ /* 0x001fc600078e0006 */
[----:B------:R-:W3:Y:S01]  /*d800*/  LDL.LU R6, [R1+0x864] ;  /* 0x0008640001067983 */ /* 0x000ee20000300800 */
[----:B------:R-:W-:Y:S02]  /*d810*/  PRMT R27, RZ, 0x7610, R27 ;  /* 0x00007610ff1b7816 */ /* 0x000fe4000000001b */
[----:B------:R-:W-:Y:S02]  /*d820*/  PRMT R21, RZ, 0x7610, R21 ;  /* 0x00007610ff157816 */ /* 0x000fe40000000015 */
[----:B----4-:R-:W-:Y:S02]  /*d830*/  PRMT R16, RZ, 0x7610, R16 ;  /* 0x00007610ff107816 */ /* 0x010fe40000000010 */
[----:B--2---:R-:W-:Y:S01]  /*d840*/  PRMT R11, RZ, 0x7610, R11 ;  /* 0x00007610ff0b7816 */ /* 0x004fe2000000000b */
[----:B---3--:R0:W2:Y:S02]  /*d850*/  @P0 LDG.E.U16 R27, desc[UR20][R4.64] ;  /* 0x00000014041b0981 */ /* 0x0080a4000c1e1500 */
[----:B0-----:R-:W-:-:S02]  /*d860*/  @P0 IMAD.MOV.U32 R4, RZ, RZ, R32 ;  /* 0x000000ffff040224 */ /* 0x001fc400078e0020 */
[----:B------:R-:W-:Y:S01]  /*d870*/  @P0 IMAD.MOV.U32 R5, RZ, RZ, R31 ;  /* 0x000000ffff050224 */ /* 0x000fe200078e001f */
[----:B------:R-:W-:Y:S01]  /*d880*/  PRMT R6, RZ, 0x7610, R6 ;  /* 0x00007610ff067816 */ /* 0x000fe20000000006 */
[----:B------:R-:W3:Y:S04]  /*d890*/  LDL.LU R31, [R1+0x860] ;  /* 0x00086000011f7983 */ /* 0x000ee80000300800 */
[----:B------:R0:W4:Y:S04]  /*d8a0*/  @P0 LDG.E.U16 R21, desc[UR20][R4.64] ;  /* 0x0000001404150981 */ /* 0x000128000c1e1500 */
[----:B------:R-:W2:Y:S01]  /*d8b0*/  LDL.LU R32, [R1+0x85c] ;  /* 0x00085c0001207983 */ /* 0x000ea20000300800 */
[----:B0-----:R-:W-:-:S02]  /*d8c0*/  @P0 IMAD.MOV.U32 R4, RZ, RZ, R20 ;  /* 0x000000ffff040224 */ /* 0x001fc400078e0014 */
[----:B------:R-:W-:Y:S02]  /*d8d0*/  @P0 IMAD.MOV.U32 R5, RZ, RZ, R26 ;  /* 0x000000ffff050224 */ /* 0x000fe400078e001a */
[----:B------:R-:W3:Y:S04]  /*d8e0*/  LDL.LU R26, [R1+0x858] ;  /* 0x00085800011a7983 */ /* 0x000ee80000300800 */
[----:B------:R0:W4:Y:S04]  /*d8f0*/  @P0 LDG.E.U16 R16, desc[UR20][R4.64] ;  /* 0x0000001404100981 */ /* 0x000128000c1e1500 */
[----:B------:R-:W4:Y:S01]  /*d900*/  LDL.LU R20, [R1+0x854] ;  /* 0x0008540001147983 */ /* 0x000f220000300800 */
[----:B0-----:R-:W-:-:S02]  /*d910*/  @P0 IMAD.MOV.U32 R4, RZ, RZ, R15 ;  /* 0x000000ffff040224 */ /* 0x001fc400078e000f */
[----:B------:R-:W-:Y:S02]  /*d920*/  @P0 IMAD.MOV.U32 R5, RZ, RZ, R10 ;  /* 0x000000ffff050224 */ /* 0x000fe400078e000a */
[----:B------:R-:W4:Y:S04]  /*d930*/  LDL.LU R10, [R1+0x850] ;  /* 0x00085000010a7983 */ /* 0x000f280000300800 */
[----:B------:R0:W4:Y:S04]  /*d940*/  @P0 LDG.E.U16 R11, desc[UR20][R4.64] ;  /* 0x00000014040b0981 */ /* 0x000128000c1e1500 */
[----:B------:R-:W4:Y:S01]  /*d950*/  LDL.LU R15, [R1+0x84c] ;  /* 0x00084c00010f7983 */ /* 0x000f220000300800 */
[----:B0-----:R-:W-:-:S02]  /*d960*/  @P0 IMAD.MOV.U32 R4, RZ, RZ, R52 ;  /* 0x000000ffff040224 */ /* 0x001fc400078e0034 */
[----:B------:R-:W-:Y:S01]  /*d970*/  @P0 IMAD.MOV.U32 R5, RZ, RZ, R53 ;  /* 0x000000ffff050224 */ /* 0x000fe200078e0035 */
[----:B------:R-:W-:Y:S01]  /*d980*/  PRMT R44, RZ, 0x7610, R44 ;  /* 0x00007610ff2c7816 */ /* 0x000fe2000000002c */
[----:B------:R-:W4:Y:S04]  /*d990*/  LDL R53, [R1+0xdc] ;  /* 0x0000dc0001357983 */ /* 0x000f280000100800 */
[----:B------:R0:W4:Y:S01]  /*d9a0*/  @P0 LDG.E.U16 R6, desc[UR20][R4.64] ;  /* 0x0000001404060981 */ /* 0x000122000c1e1500 */
[----:B------:R-:W-:-:S03]  /*d9b0*/  PRMT R38, RZ, 0x7610, R38 ;  /* 0x00007610ff267816 */ /* 0x000fc60000000026 */
[----:B------:R-:W4:Y:S04]  /*d9c0*/  LDL R52, [R1+0xe0] ;  /* 0x0000e00001347983 */ /* 0x000f280000100800 */
[----:B------:R-:W4:Y:S01]  /*d9d0*/  LDL R5, [R1+0xd4] ;  /* 0x0000d40001057983 */ /* 0x000f220000100800 */
[----:B0-----:R-:W-:Y:S01]  /*d9e0*/  @P0 IMAD.MOV.U32 R4, RZ, RZ, R3 ;  /* 0x000000ffff040224 */ /* 0x001fe200078e0003 */
[----:B--2---:R-:W-:Y:S02]  /*d9f0*/  PRMT R32, RZ, 0x7610, R32 ;  /* 0x00007610ff207816 */ /* 0x004fe40000000020 */
[----:B---3--:R-:W-:Y:S02]  /*da00*/  PRMT R26, RZ, 0x7610, R26 ;  /* 0x00007610ff1a7816 */ /* 0x008fe4000000001a */
[----:B----4-:R-:W-:Y:S01]  /*da10*/  PRMT R20, RZ, 0x7610, R20 ;  /* 0x00007610ff147816 */ /* 0x010fe20000000014 */
[----:B------:R0:W2:Y:S02]  /*da20*/  @P0 LDG.E.U16 R44, desc[UR20][R4.64] ;  /* 0x00000014042c0981 */ /* 0x0000a4000c1e1500 */
[----:B0-----:R-:W-:-:S02]  /*da30*/  @P0 IMAD.MOV.U32 R4, RZ, RZ, R49 ;  /* 0x000000ffff040224 */ /* 0x001fc400078e0031 */
[----:B------:R-:W-:-:S05]  /*da40*/  @P0 IMAD.MOV.U32 R5, RZ, RZ, R57 ;  /* 0x000000ffff050224 */ /* 0x000fca00078e0039 */
[----:B------:R0:W3:Y:S02]  /*da50*/  @P0 LDG.E.U16 R38, desc[UR20][R4.64] ;  /* 0x0000001404260981 */ /* 0x0000e4000c1e1500 */
[----:B0-----:R-:W-:Y:S02]  /*da60*/  @P0 IMAD.MOV.U32 R4, RZ, RZ, R10 ;  /* 0x000000ffff040224 */ /* 0x001fe400078e000a */
[----:B------:R-:W-:Y:S01]  /*da70*/  @P0 IMAD.MOV.U32 R5, RZ, RZ, R48 ;  /* 0x000000ffff050224 */ /* 0x000fe200078e0030 */
[----:B------:R-:W4:Y:S04]  /*da80*/  LDL.LU R10, [R1+0x848] ;  /* 0x00084800010a7983 */ /* 0x000f280000300800 */
[----:B------:R0:W2:Y:S04]  /*da90*/  @P0 LDG.E.U16 R32, desc[UR20][R4.64] ;  /* 0x0000001404200981 */ /* 0x0000a8000c1e1500 */
[----:B------:R-:W2:Y:S04]  /*daa0*/  LDL R49, [R1+0x174] ;  /* 0x0001740001317983 */ /* 0x000ea80000100800 */
[----:B------:R-:W2:Y:S01]  /*dab0*/  LDL R48, [R1+0x178] ;  /* 0x0001780001307983 */ /* 0x000ea20000100800 */
[----:B0-----:R-:W-:-:S02]  /*dac0*/  @P0 IMAD.MOV.U32 R4, RZ, RZ, R56 ;  /* 0x000000ffff040224 */ /* 0x001fc400078e0038 */
[----:B------:R-:W-:Y:S01]  /*dad0*/  @P0 IMAD.MOV.U32 R5, RZ, RZ, R64 ;  /* 0x000000ffff050224 */ /* 0x000fe200078e0040 */
[----:B------:R-:W2:Y:S04]  /*dae0*/  LDL R57, [R1+0x1b8] ;  /* 0x0001b80001397983 */ /* 0x000ea80000100800 */
[----:B------:R0:W2:Y:S04]  /*daf0*/  @P0 LDG.E.U16 R26, desc[UR20][R4.64] ;  /* 0x00000014041a0981 */ /* 0x0000a8000c1e1500 */
[----:B------:R-:W2:Y:S01]  /*db00*/  LDL R56, [R1+0x1f8] ;  /* 0x0001f80001387983 */ /* 0x000ea20000100800 */
[----:B0-----:R-:W-:-:S02]  /*db10*/  @P0 IMAD.MOV.U32 R4, RZ, RZ, R31 ;  /* 0x000000ffff040224 */ /* 0x001fc400078e001f */
[----:B------:R-:W-:Y:S02]  /*db20*/  @P0 IMAD.MOV.U32 R5, RZ, RZ, R37 ;  /* 0x000000ffff050224 */ /* 0x000fe400078e0025 */
[----:B------:R-:W2:Y:S04]  /*db30*/  LDL.LU R37, [R1+0x844] ;  /* 0x0008440001257983 */ /* 0x000ea80000300800 */
[----:B------:R-:W2:Y:S04]  /*db40*/  LDL.LU R31, [R1+0x840] ;  /* 0x00084000011f7983 */ /* 0x000ea80000300800 */
[----:B------:R0:W3:Y:S02]  /*db50*/  @P0 LDG.E.U16 R20, desc[UR20][R4.64] ;  /* 0x0000001404140981 */ /* 0x0000e4000c1e1500 */
[----:B0-----:R-:W-:-:S02]  /*db60*/  @P0 IMAD.MOV.U32 R5, RZ, RZ, R14 ;  /* 0x000000ffff050224 */ /* 0x001fc400078e000e */
[----:B------:R-:W-:Y:S01]  /*db70*/  @P0 IMAD.MOV.U32 R4, RZ, RZ, R9 ;  /* 0x000000ffff040224 */ /* 0x000fe200078e0009 */
[----:B------:R-:W3:Y:S04]  /*db80*/  LDL.LU R14, [R1+0x83c] ;  /* 0x00083c00010e7983 */ /* 0x000ee80000300800 */
[----:B------:R-:W3:Y:S01]  /*db90*/  LDL.LU R9, [R1+0x838] ;  /* 0x0008380001097983 */ /* 0x000ee20000300800 */
[----:B------:R-:W-:-:S06]  /*dba0*/  PRMT R15, RZ, 0x7610, R15 ;  /* 0x00007610ff0f7816 */ /* 0x000fcc000000000f */
[----:B------:R0:W3:Y:S01]  /*dbb0*/  @P0 LDG.E.U16 R15, desc[UR20][R4.64] ;  /* 0x00000014040f0981 */ /* 0x0000e2000c1e1500 */
[----:B------:R-:W-:Y:S02]  /*dbc0*/  PRMT R43, RZ, 0x7610, R43 ;  /* 0x00007610ff2b7816 */ /* 0x000fe4000000002b */
[----:B0-----:R-:W-:Y:S02]  /*dbd0*/  PRMT R5, RZ, 0x7610, R5 ;  /* 0x00007610ff057816 */ /* 0x001fe40000000005 */
[----:B----4-:R-:W-:-:S06]  /*dbe0*/  PRMT R10, RZ, 0x7610, R10 ;  /* 0x00007610ff0a7816 */ /* 0x010fcc000000000a */
[----:B------:R0:W4:Y:S02]  /*dbf0*/  @P0 LDG.E.U16 R10, desc[UR20][R24.64] ;  /* 0x00000014180a0981 */ /* 0x000124000c1e1500 */
[----:B0-----:R-:W-:Y:S02]  /*dc00*/  @P0 IMAD.MOV.U32 R24, RZ, RZ, R19 ;  /* 0x000000ffff180224 */ /* 0x001fe400078e0013 */
[----:B------:R-:W-:Y:S01]  /*dc10*/  @P0 IMAD.MOV.U32 R25, RZ, RZ, R70 ;  /* 0x000000ffff190224 */ /* 0x000fe200078e0046 */
[----:B------:R-:W4:Y:S04]  /*dc20*/  LDL.LU R19, [R1+0x834] ;  /* 0x0008340001137983 */ /* 0x000f280000300800 */
[----:B------:R0:W4:Y:S04]  /*dc30*/  @P0 LDG.E.U16 R5, desc[UR20][R24.64] ;  /* 0x0000001418050981 */ /* 0x000128000c1e1500 */
[----:B------:R-:W4:Y:S04]  /*dc40*/  LDL R3, [R1+0x13c] ;  /* 0x00013c0001037983 */ /* 0x000f280000100800 */
[----:B------:R-:W4:Y:S01]  /*dc50*/  LDL R64, [R1+0x140] ;  /* 0x0001400001407983 */ /* 0x000f220000100800 */
[----:B0-----:R-:W-:-:S02]  /*dc60*/  @P0 IMAD.MOV.U32 R24, RZ, RZ, R52 ;  /* 0x000000ffff180224 */ /* 0x001fc400078e0034 */
[----:B------:R-:W-:Y:S01]  /*dc70*/  @P0 IMAD.MOV.U32 R25, RZ, RZ, R53 ;  /* 0x000000ffff190224 */ /* 0x000fe200078e0035 */
[----:B------:R-:W4:Y:S01]  /*dc80*/  LDL R70, [R1+0x17c] ;  /* 0x00017c0001467983 */ /* 0x000f220000100800 */
[----:B--2---:R-:W-:-:S03]  /*dc90*/  PRMT R31, RZ, 0x7610, R31 ;  /* 0x00007610ff1f7816 */ /* 0x004fc6000000001f */
[----:B------:R3:W2:Y:S04]  /*dca0*/  @P0 LDG.E.U16 R43, desc[UR20][R24.64] ;  /* 0x00000014182b0981 */ /* 0x0006a8000c1e1500 */
[----:B------:R-:W2:Y:S04]  /*dcb0*/  LDL R53, [R1+0x180] ;  /* 0x0001800001357983 */ /* 0x000ea80000100800 */
[----:B------:R0:W2:Y:S01]  /*dcc0*/  @P0 LDG.E.U16 R31, desc[UR20][R48.64] ;  /* 0x00000014301f0981 */ /* 0x0000a2000c1e1500 */
[----:B---3--:R-:W-:-:S03]  /*dcd0*/  @P0 IMAD.MOV.U32 R25, RZ, RZ, R14 ;  /* 0x000000ffff190224 */ /* 0x008fc600078e000e */
[----:B------:R-:W3:Y:S01]  /*dce0*/  LDL.LU R14, [R1+0x830] ;  /* 0x00083000010e7983 */ /* 0x000ee20000300800 */
[----:B------:R-:W-:-:S03]  /*dcf0*/  @P0 IMAD.MOV.U32 R24, RZ, RZ, R9 ;  /* 0x000000ffff180224 */ /* 0x000fc600078e0009 */
[----:B------:R-:W2:Y:S04]  /*dd00*/  LDL.LU R9, [R1+0x82c] ;  /* 0x00082c0001097983 */ /* 0x000ea80000300800 */
[----:B------:R-:W2:Y:S01]  /*dd10*/  LDL R49, [R1+0x1b4] ;  /* 0x0001b40001317983 */ /* 0x000ea20000100800 */
[----:B------:R-:W-:Y:S01]  /*dd20*/  PRMT R37, RZ, 0x7610, R37 ;  /* 0x00007610ff257816 */ /* 0x000fe20000000025 */
[----:B0-----:R-:W-:Y:S02]  /*dd30*/  @P0 IMAD.MOV.U32 R48, RZ, RZ, R57 ;  /* 0x000000ffff300224 */ /* 0x001fe400078e0039 */
[----:B------:R-:W2:Y:S04]  /*dd40*/  LDL R52, [R1+0x1c0] ;  /* 0x0001c00001347983 */ /* 0x000ea80000100800 */
[----:B------:R0:W2:Y:S02]  /*dd50*/  @P0 LDG.E.U16 R37, desc[UR20][R24.64] ;  /* 0x0000001418250981 */ /* 0x0000a4000c1e1500 */
[----:B0-----:R-:W-:-:S02]  /*dd60*/  PRMT R25, RZ, 0x7610, R25 ;  /* 0x00007610ff197816 */ /* 0x001fc40000000019 */
[----:B------:R-:W-:Y:S02]  /*dd70*/  PRMT R4, RZ, 0x7610, R4 ;  /* 0x00007610ff047816 */ /* 0x000fe40000000004 */
[----:B----4-:R-:W-:Y:S02]  /*dd80*/  PRMT R19, RZ, 0x7610, R19 ;  /* 0x00007610ff137816 */ /* 0x010fe40000000013 */
[----:B---3--:R-:W-:Y:S01]  /*dd90*/  PRMT R14, RZ, 0x7610, R14 ;  /* 0x00007610ff0e7816 */ /* 0x008fe2000000000e */
[----:B--2---:R0:W2:Y:S02]  /*dda0*/  @P0 LDG.E.U16 R25, desc[UR20][R48.64] ;  /* 0x0000001430190981 */ /* 0x0040a4000c1e1500 */
[----:B0-----:R-:W-:Y:S02]  /*ddb0*/  @P0 IMAD.MOV.U32 R48, RZ, RZ, R56 ;  /* 0x000000ffff300224 */ /* 0x001fe400078e0038 */
[----:B------:R-:W-:Y:S01]  /*ddc0*/  @P0 IMAD.MOV.U32 R49, RZ, RZ, R85 ;  /* 0x000000ffff310224 */ /* 0x000fe200078e0055 */
[----:B------:R-:W-:Y:S01]  /*ddd0*/  PRMT R9, RZ, 0x7610, R9 ;  /* 0x00007610ff097816 */ /* 0x000fe20000000009 */
[----:B------:R-:W3:Y:S04]  /*dde0*/  LDL.LU R85, [R1+0x828] ;  /* 0x0008280001557983 */ /* 0x000ee80000300800 */
[----:B------:R0:W4:Y:S02]  /*ddf0*/  @P0 LDG.E.U16 R19, desc[UR20][R48.64] ;  /* 0x0000001430130981 */ /* 0x000124000c1e1500 */
[----:B0-----:R-:W-:-:S02]  /*de00*/  @P0 IMAD.MOV.U32 R48, RZ, RZ, R36 ;  /* 0x000000ffff300224 */ /* 0x001fc400078e0024 */
[----:B------:R-:W-:Y:S02]  /*de10*/  @P0 IMAD.MOV.U32 R49, RZ, RZ, R81 ;  /* 0x000000ffff310224 */ /* 0x000fe400078e0051 */
[----:B------:R-:W2:Y:S04]  /*de20*/  LDL.LU R81, [R1+0x824] ;  /* 0x0008240001517983 */ /* 0x000ea80000300800 */
[----:B------:R0:W2:Y:S04]  /*de30*/  @P0 LDG.E.U16 R14, desc[UR20][R48.64] ;  /* 0x00000014300e0981 */ /* 0x0000a8000c1e1500 */
[----:B------:R-:W2:Y:S04]  /*de40*/  LDL.LU R36, [R1+0x820] ;  /* 0x0008200001247983 */ /* 0x000ea80000300800 */
[----:B------:R-:W3:Y:S01]  /*de50*/  LDL R57, [R1+0xec] ;  /* 0x0000ec0001397983 */ /* 0x000ee20000100800 */
[----:B0-----:R-:W-:-:S02]  /*de60*/  @P0 IMAD.MOV.U32 R48, RZ, RZ, R30 ;  /* 0x000000ffff300224 */ /* 0x001fc400078e001e */
[----:B------:R-:W-:Y:S01]  /*de70*/  @P0 IMAD.MOV.U32 R49, RZ, RZ, R68 ;  /* 0x000000ffff310224 */ /* 0x000fe200078e0044 */
[----:B------:R-:W3:Y:S04]  /*de80*/  LDL R56, [R1+0xf0] ;  /* 0x0000f00001387983 */ /* 0x000ee80000100800 */
[----:B------:R0:W3:Y:S04]  /*de90*/  @P0 LDG.E.U16 R9, desc[UR20][R48.64] ;  /* 0x0000001430090981 */ /* 0x0000e8000c1e1500 */
[----:B------:R-:W3:Y:S04]  /*dea0*/  LDL.LU R68, [R1+0x81c] ;  /* 0x00081c0001447983 */ /* 0x000ee80000300800 */
[----:B------:R-:W3:Y:S01]  /*deb0*/  LDL.LU R30, [R1+0x818] ;  /* 0x00081800011e7983 */ /* 0x000ee20000300800 */
[----:B0-----:R-:W-:-:S02]  /*dec0*/  @P0 IMAD.MOV.U32 R48, RZ, RZ, R80 ;  /* 0x000000ffff300224 */ /* 0x001fc400078e0050 */
[----:B------:R-:W-:Y:S02]  /*ded0*/  @P0 IMAD.MOV.U32 R49, RZ, RZ, R2 ;  /* 0x000000ffff310224 */ /* 0x000fe400078e0002 */
[----:B------:R-:W4:Y:S04]  /*dee0*/  LDL.LU R2, [R1+0x814] ;  /* 0x0008140001027983 */ /* 0x000f280000300800 */
[----:B------:R-:W4:Y:S04]  /*def0*/  LDL.LU R80, [R1+0x810] ;  /* 0x0008100001507983 */ /* 0x000f280000300800 */
[----:B------:R0:W4:Y:S04]  /*df00*/  @P0 LDG.E.U16 R4, desc[UR20][R48.64] ;  /* 0x0000001430040981 */ /* 0x000128000c1e1500 */
[----:B------:R-:W0:Y:S04]  /*df10*/  LDL R48, [R1+0xe4] ;  /* 0x0000e40001307983 */ /* 0x000e280000100800 */
[----:B------:R-:W0:Y:S01]  /*df20*/  LDL R49, [R1+0xe8] ;  /* 0x0000e80001317983 */ /* 0x000e220000100800 */
[----:B------:R-:W-:-:S02]  /*df30*/  PRMT R42, RZ, 0x7610, R42 ;  /* 0x00007610ff2a7816 */ /* 0x000fc4000000002a */
[----:B------:R-:W-:Y:S02]  /*df40*/  PRMT R24, RZ, 0x7610, R24 ;  /* 0x00007610ff187816 */ /* 0x000fe40000000018 */
[----:B------:R-:W-:Y:S02]  /*df50*/  PRMT R50, RZ, 0x7610, R50 ;  /* 0x00007610ff327816 */ /* 0x000fe40000000032 */
[----:B--2---:R-:W-:Y:S02]  /*df60*/  PRMT R36, RZ, 0x7610, R36 ;  /* 0x00007610ff247816 */ /* 0x004fe40000000024 */
[----:B---3--:R-:W-:Y:S02]  /*df70*/  PRMT R30, RZ, 0x7610, R30 ;  /* 0x00007610ff1e7816 */ /* 0x008fe4000000001e */
[----:B0-----:R-:W-:-:S04]  /*df80*/  @P0 LOP3.LUT R49, R49, R48, RZ, 0x3c, !PT ;  /* 0x0000003031310212 */ /* 0x001fc800078e3cff */
[----:B------:R-:W-:-:S04]  /*df90*/  @P0 LOP3.LUT R48, R49, R48, RZ, 0x3c, !PT ;  /* 0x0000003031300212 */ /* 0x000fc800078e3cff */
[----:B------:R-:W-:-:S05]  /*dfa0*/  @P0 LOP3.LUT R49, R49, R48, RZ, 0x3c, !PT ;  /* 0x0000003031310212 */ /* 0x000fca00078e3cff */
[----:B------:R0:W2:Y:S02]  /*dfb0*/  @P0 LDG.E.U16 R42, desc[UR20][R48.64] ;  /* 0x00000014302a0981 */ /* 0x0000a4000c1e1500 */
[----:B0-----:R-:W-:Y:S02]  /*dfc0*/  @P0 IMAD.MOV.U32 R48, RZ, RZ, R64 ;  /* 0x000000ffff300224 */ /* 0x001fe400078e0040 */
[----:B------:R-:W-:-:S05]  /*dfd0*/  @P0 IMAD.MOV.U32 R49, RZ, RZ, R3 ;  /* 0x000000ffff310224 */ /* 0x000fca00078e0003 */
[----:B------:R0:W3:Y:S02]  /*dfe0*/  @P0 LDG.E.U16 R36, desc[UR20][R48.64] ;  /* 0x0000001430240981 */ /* 0x0000e4000c1e1500 */
[----:B0-----:R-:W-:Y:S02]  /*dff0*/  @P0 IMAD.MOV.U32 R48, RZ, RZ, R53 ;  /* 0x000000ffff300224 */ /* 0x001fe400078e0035 */
[----:B------:R-:W-:-:S05]  /*e000*/  @P0 IMAD.MOV.U32 R49, RZ, RZ, R70 ;  /* 0x000000ffff310224 */ /* 0x000fca00078e0046 */
[----:B------:R0:W2:Y:S01]  /*e010*/  @P0 LDG.E.U16 R30, desc[UR20][R48.64] ;  /* 0x00000014301e0981 */ /* 0x0000a2000c1e1500 */
[----:B------:R-:W-:Y:S02]  /*e020*/  @P0 IMAD.MOV.U32 R53, RZ, RZ, R82 ;  /* 0x000000ffff350224 */ /* 0x000fe400078e0052 */
[----:B0-----:R-:W-:Y:S02]  /*e030*/  @P0 IMAD.MOV.U32 R48, RZ, RZ, R52 ;  /* 0x000000ffff300224 */ /* 0x001fe400078e0034 */
[----:B----4-:R-:W-:Y:S02]  /*e040*/  @P0 IMAD.MOV.U32 R49, RZ, RZ, R2 ;  /* 0x000000ffff310224 */ /* 0x010fe400078e0002 */
[----:B------:R-:W-:Y:S01]  /*e050*/  @P0 IMAD.MOV.U32 R52, RZ, RZ, R71 ;  /* 0x000000ffff340224 */ /* 0x000fe200078e0047 */
[----:B------:R-:W4:Y:S04]  /*e060*/  LDL.LU R2, [R1+0x80c] ;  /* 0x00080c0001027983 */ /* 0x000f280000300800 */
[----:B------:R0:W2:Y:S04]  /*e070*/  @P0 LDG.E.U16 R24, desc[UR20][R48.64] ;  /* 0x0000001430180981 */ /* 0x0000a8000c1e1500 */
[----:B------:R1:W2:Y:S01]  /*e080*/  @P0 LDG.E.U16 R50, desc[UR20][R52.64] ;  /* 0x0000001434320981 */ /* 0x0002a2000c1e1500 */
[----:B0-----:R-:W-:-:S02]  /*e090*/  @P0 IMAD.MOV.U32 R49, RZ, RZ, R83 ;  /* 0x000000ffff310224 */ /* 0x001fc400078e0053 */
[----:B------:R-:W-:Y:S01]  /*e0a0*/  @P0 IMAD.MOV.U32 R48, RZ, RZ, R85 ;  /* 0x000000ffff300224 */ /* 0x000fe200078e0055 */
[----:B------:R-:W2:Y:S01]  /*e0b0*/  LDL.LU R83, [R1+0x808] ;  /* 0x0008080001537983 */ /* 0x000ea20000300800 */
[----:B-1----:R-:W-:-:S03]  /*e0c0*/  @P0 IMAD.MOV.U32 R53, RZ, RZ, R86 ;  /* 0x000000ffff350224 */ /* 0x002fc600078e0056 */
[----:B------:R-:W2:Y:S04]  /*e0d0*/  LDL.LU R85, [R1+0x804] ;  /* 0x0008040001557983 */ /* 0x000ea80000300800 */
[----:B------:R-:W2:Y:S04]  /*e0e0*/  LDL.LU R82, [R1+0x800] ;  /* 0x0008000001527983 */ /* 0x000ea80000300800 */
[----:B------:R-:W2:Y:S04]  /*e0f0*/  LDL.LU R71, [R1+0x7fc] ;  /* 0x0007fc0001477983 */ /* 0x000ea80000300800 */
[----:B------:R-:W3:Y:S01]  /*e100*/  LDL.LU R86, [R1+0x7f8] ;  /* 0x0007f80001567983 */ /* 0x000ee20000300800 */
[----:B------:R-:W-:-:S03]  /*e110*/  @P0 IMAD.MOV.U32 R52, RZ, RZ, R69 ;  /* 0x000000ffff340224 */ /* 0x000fc600078e0045 */
[----:B------:R-:W4:Y:S01]  /*e120*/  LDL.LU R69, [R1+0x7f4] ;  /* 0x0007f40001457983 */ /* 0x000f220000300800 */
[----:B------:R-:W-:-:S06]  /*e130*/  PRMT R51, RZ, 0x7610, R51 ;  /* 0x00007610ff337816 */ /* 0x000fcc0000000033 */
[----:B------:R0:W4:Y:S02]  /*e140*/  @P0 LDG.E.U16 R51, desc[UR20][R48.64] ;  /* 0x0000001430330981 */ /* 0x000124000c1e1500 */
[----:B0-----:R-:W-:Y:S02]  /*e150*/  PRMT R49, RZ, 0x7610, R49 ;  /* 0x00007610ff317816 */ /* 0x001fe40000000031 */
[----:B------:R-:W-:-:S04]  /*e160*/  PRMT R48, RZ, 0x7610, R48 ;  /* 0x00007610ff307816 */ /* 0x000fc80000000030 */
[----:B------:R0:W4:Y:S01]  /*e170*/  @P0 LDG.E.U16 R49, desc[UR20][R52.64] ;  /* 0x0000001434310981 */ /* 0x000122000c1e1500 */
[----:B------:R-:W-:Y:S01]  /*e180*/  PRMT R54, RZ, 0x7610, R54 ;  /* 0x00007610ff367816 */ /* 0x000fe20000000036 */
[----:B0-----:R-:W-:Y:S02]  /*e190*/  @P0 IMAD.MOV.U32 R52, RZ, RZ, R84 ;  /* 0x000000ffff340224 */ /* 0x001fe400078e0054 */
[----:B------:R-:W-:Y:S01]  /*e1a0*/  @P0 IMAD.MOV.U32 R53, RZ, RZ, R65 ;  /* 0x000000ffff350224 */ /* 0x000fe200078e0041 */
[----:B------:R-:W4:Y:S04]  /*e1b0*/  LDL.LU R84, [R1+0x7f0] ;  /* 0x0007f00001547983 */ /* 0x000f280000300800 */
[----:B------:R0:W4:Y:S02]  /*e1c0*/  @P0 LDG.E.U16 R48, desc[UR20][R52.64] ;  /* 0x0000001434300981 */ /* 0x000124000c1e1500 */
[----:B0-----:R-:W-:-:S02]  /*e1d0*/  @P0 IMAD.MOV.U32 R52, RZ, RZ, R56 ;  /* 0x000000ffff340224 */ /* 0x001fc400078e0038 */
[----:B------:R-:W-:Y:S02]  /*e1e0*/  @P0 IMAD.MOV.U32 R53, RZ, RZ, R57 ;  /* 0x000000ffff350224 */ /* 0x000fe400078e0039 */
[----:B--2---:R-:W-:Y:S02]  /*e1f0*/  @P0 IMAD.MOV.U32 R57, RZ, RZ, R71 ;  /* 0x000000ffff390224 */ /* 0x004fe400078e0047 */
[----:B------:R-:W2:Y:S01]  /*e200*/  LDL.LU R71, [R1+0x7ec] ;  /* 0x0007ec0001477983 */ /* 0x000ea20000300800 */
[----:B---3--:R-:W-:-:S03]  /*e210*/  @P0 IMAD.MOV.U32 R56, RZ, RZ, R86 ;  /* 0x000000ffff380224 */ /* 0x008fc600078e0056 */
[----:B------:R-:W3:Y:S04]  /*e220*/  LDL.LU R86, [R1+0x7e8] ;  /* 0x0007e80001567983 */ /* 0x000ee80000300800 */
[----:B------:R0:W3:Y:S02]  /*e230*/  @P0 LDG.E.U16 R54, desc[UR20][R56.64] ;  /* 0x0000001438360981 */ /* 0x0000e4000c1e1500 */
[----:B0-----:R-:W-:Y:S02]  /*e240*/  @P0 IMAD.MOV.U32 R57, RZ, RZ, R85 ;  /* 0x000000ffff390224 */ /* 0x001fe400078e0055 */
[----:B------:R-:W3:Y:S01]  /*e250*/  LDL.LU R85, [R1+0x7e4] ;  /* 0x0007e40001557983 */ /* 0x000ee20000300800 */
[----:B------:R-:W-:Y:S01]  /*e260*/  PRMT R55, RZ, 0x7610, R55 ;  /* 0x00007610ff377816 */ /* 0x000fe20000000037 */
[----:B----4-:R-:W-:Y:S01]  /*e270*/  @P0 IMAD.MOV.U32 R56, RZ, RZ, R69 ;  /* 0x000000ffff380224 */ /* 0x010fe200078e0045 */
[----:B------:R-:W-:-:S02]  /*e280*/  PRMT R63, RZ, 0x7610, R63 ;  /* 0x00007610ff3f7816 */ /* 0x000fc4000000003f */
[----:B------:R-:W-:Y:S01]  /*e290*/  PRMT R61, RZ, 0x7610, R61 ;  /* 0x00007610ff3d7816 */ /* 0x000fe2000000003d */
[----:B------:R-:W-:Y:S01]  /*e2a0*/  @P0 IMAD.MOV.U32 R64, RZ, RZ, R89 ;  /* 0x000000ffff400224 */ /* 0x000fe200078e0059 */
[----:B------:R0:W4:Y:S01]  /*e2b0*/  @P0 LDG.E.U16 R55, desc[UR20][R52.64] ;  /* 0x0000001434370981 */ /* 0x000122000c1e1500 */
[----:B------:R-:W-:Y:S01]  /*e2c0*/  PRMT R59, RZ, 0x7610, R59 ;  /* 0x00007610ff3b7816 */ /* 0x000fe2000000003b */
[----:B------:R-:W-:Y:S01]  /*e2d0*/  @P0 IMAD.MOV.U32 R65, RZ, RZ, R90 ;  /* 0x000000ffff410224 */ /* 0x000fe200078e005a */
[----:B------:R-:W-:Y:S01]  /*e2e0*/  PRMT R67, RZ, 0x7610, R67 ;  /* 0x00007610ff437816 */ /* 0x000fe20000000043 */
[----:B------:R-:W4:Y:S04]  /*e2f0*/  LDL.LU R69, [R1+0x7e0] ;  /* 0x0007e00001457983 */ /* 0x000f280000300800 */
[----:B------:R-:W4:Y:S01]  /*e300*/  @P0 LDG.E.U16 R59, desc[UR20][R64.64] ;  /* 0x00000014403b0981 */ /* 0x000f22000c1e1500 */
[----:B0-----:R-:W-:-:S02]  /*e310*/  PRMT R53, RZ, 0x7610, R53 ;  /* 0x00007610ff357816 */ /* 0x001fc40000000035 */
[----:B------:R-:W-:-:S04]  /*e320*/  PRMT R52, RZ, 0x7610, R52 ;  /* 0x00007610ff347816 */ /* 0x000fc80000000034 */
[----:B------:R0:W4:Y:S02]  /*e330*/  @P0 LDG.E.U16 R53, desc[UR20][R56.64] ;  /* 0x0000001438350981 */ /* 0x000124000c1e1500 */
[----:B0-----:R-:W-:Y:S02]  /*e340*/  @P0 IMAD.MOV.U32 R56, RZ, RZ, R2 ;  /* 0x000000ffff380224 */ /* 0x001fe400078e0002 */
[----:B------:R-:W-:Y:S02]  /*e350*/  @P0 IMAD.MOV.U32 R57, RZ, RZ, R68 ;  /* 0x000000ffff390224 */ /* 0x000fe400078e0044 */
[----:B------:R-:W-:Y:S01]  /*e360*/  @P0 IMAD.MOV.U32 R64, RZ, RZ, R87 ;  /* 0x000000ffff400224 */ /* 0x000fe200078e0057 */
[----:B------:R-:W-:Y:S01]  /*e370*/  PRMT R66, RZ, 0x7610, R66 ;  /* 0x00007610ff427816 */ /* 0x000fe20000000042 */
[----:B------:R-:W-:Y:S01]  /*e380*/  @P0 IMAD.MOV.U32 R65, RZ, RZ, R88 ;  /* 0x000000ffff410224 */ /* 0x000fe200078e0058 */
[----:B------:R0:W4:Y:S01]  /*e390*/  @P0 LDG.E.U16 R52, desc[UR20][R56.64] ;  /* 0x0000001438340981 */ /* 0x000122000c1e1500 */
[----:B------:R-:W-:-:S02]  /*e3a0*/  PRMT R62, RZ, 0x7610, R62 ;  /* 0x00007610ff3e7816 */ /* 0x000fc4000000003e */
[----:B------:R-:W-:Y:S01]  /*e3b0*/  PRMT R60, RZ, 0x7610, R60 ;  /* 0x00007610ff3c7816 */ /* 0x000fe2000000003c */
[----:B------:R-:W5:Y:S01]  /*e3c0*/  LDL.LU R68, [R1+0x7dc] ;  /* 0x0007dc0001447983 */ /* 0x000f620000300800 */
[----:B------:R-:W-:-:S03]  /*e3d0*/  PRMT R58, RZ, 0x7610, R58 ;  /* 0x00007610ff3a7816 */ /* 0x000fc6000000003a */
[----:B------:R-:W5:Y:S01]  /*e3e0*/  LDL.LU R2, [R1+0x7d8] ;  /* 0x0007d80001027983 */ /* 0x000f620000300800 */
[----:B0-----:R-:W-:Y:S02]  /*e3f0*/  @P0 IMAD.MOV.U32 R56, RZ, RZ, R93 ;  /* 0x000000ffff380224 */ /* 0x001fe400078e005d */
[----:B------:R-:W-:Y:S02]  /*e400*/  @P0 IMAD.MOV.U32 R57, RZ, RZ, R0 ;  /* 0x000000ffff390224 */ /* 0x000fe400078e0000 */
[----:B------:R-:W5:Y:S04]  /*e410*/  LDL.LU R0, [R1+0x7d4] ;  /* 0x0007d40001007983 */ /* 0x000f680000300800 */
[----:B------:R0:W4:Y:S02]  /*e420*/  @P0 LDG.E.U16 R63, desc[UR20][R56.64] ;  /* 0x00000014383f0981 */ /* 0x000124000c1e1500 */
[----:B0-----:R-:W-:-:S02]  /*e430*/  @P0 IMAD.MOV.U32 R56, RZ, RZ, R91 ;  /* 0x000000ffff380224 */ /* 0x001fc400078e005b */
[----:B------:R-:W-:-:S05]  /*e440*/  @P0 IMAD.MOV.U32 R57, RZ, RZ, R92 ;  /* 0x000000ffff390224 */ /* 0x000fca00078e005c */
[----:B------:R0:W4:Y:S02]  /*e450*/  @P0 LDG.E.U16 R61, desc[UR20][R56.64] ;  /* 0x00000014383d0981 */ /* 0x000124000c1e1500 */
[----:B0-----:R-:W-:-:S06]  /*e460*/  PRMT R57, RZ, 0x7610, R57 ;  /* 0x00007610ff397816 */ /* 0x001fcc0000000039 */
[----:B------:R3:W4:Y:S01]  /*e470*/  @P0 LDG.E.U16 R57, desc[UR20][R64.64] ;  /* 0x0000001440390981 */ /* 0x000722000c1e1500 */
[----:B------:R-:W-:Y:S01]  /*e480*/  PRMT R56, RZ, 0x7610, R56 ;  /* 0x00007610ff387816 */ /* 0x000fe20000000038 */
[----:B--2---:R-:W-:Y:S02]  /*e490*/  @P0 IMAD.MOV.U32 R70, RZ, RZ, R71 ;  /* 0x000000ffff460224 */ /* 0x004fe400078e0047 */
[----:B------:R-:W-:Y:S02]  /*e4a0*/  @P0 IMAD.MOV.U32 R71, RZ, RZ, R84 ;  /* 0x000000ffff470224 */ /* 0x000fe400078e0054 */
[----:B---3--:R-:W-:-:S03]  /*e4b0*/  @P0 IMAD.MOV.U32 R65, RZ, RZ, R86 ;  /* 0x000000ffff410224 */ /* 0x008fc600078e0056 */
[----:B------:R0:W2:Y:S01]  /*e4c0*/  @P0 LDG.E.U16 R66, desc[UR20][R70.64] ;  /* 0x0000001446420981 */ /* 0x0000a2000c1e1500 */
[----:B------:R-:W-:Y:S02]  /*e4d0*/  @P0 IMAD.MOV.U32 R64, RZ, RZ, R85 ;  /* 0x000000ffff400224 */ /* 0x000fe400078e0055 */
[----:B0-----:R-:W-:-:S03]  /*e4e0*/  @P0 IMAD.MOV.U32 R70, RZ, RZ, R82 ;  /* 0x000000ffff460224 */ /* 0x001fc600078e0052 */
[----:B------:R0:W3:Y:S01]  /*e4f0*/  @P0 LDG.E.U16 R67, desc[UR20][R64.64] ;  /* 0x0000001440430981 */ /* 0x0000e2000c1e1500 */
[----:B------:R-:W-:Y:S01]  /*e500*/  @P0 IMAD.MOV.U32 R71, RZ, RZ, R83 ;  /* 0x000000ffff470224 */ /* 0x000fe200078e0053 */
[----:B0-----:R-:W-:Y:S02]  /*e510*/  PRMT R65, RZ, 0x7610, R65 ;  /* 0x00007610ff417816 */ /* 0x001fe40000000041 */
[----:B------:R-:W-:-:S04]  /*e520*/  PRMT R64, RZ, 0x7610, R64 ;  /* 0x00007610ff407816 */ /* 0x000fc80000000040 */
[----:B------:R0:W2:Y:S02]  /*e530*/  @P0 LDG.E.U16 R65, desc[UR20][R70.64] ;  /* 0x0000001446410981 */ /* 0x0000a4000c1e1500 */
[----:B0-----:R-:W-:Y:S02]  /*e540*/  @P0 IMAD.MOV.U32 R70, RZ, RZ, R80 ;  /* 0x000000ffff460224 */ /* 0x001fe400078e0050 */
[----:B------:R-:W-:-:S05]  /*e550*/  @P0 IMAD.MOV.U32 R71, RZ, RZ, R81 ;  /* 0x000000ffff470224 */ /* 0x000fca00078e0051 */
        /* <DEDUP_REMOVED lines=12> */
[----:B------:R0:W2:Y:S01]  /*e620*/  @P0 LDG.E.U16 R56, desc[UR20][R70.64] ;  /* 0x0000001446380981 */ /* 0x0000a2000c1e1500 */
[----:B------:R-:W0:Y:S02]  /*e630*/  S2R R73, SR_TID.X ;  /* 0x0000000000497919 */ /* 0x000e240000002100 */
[C---:B0-----:R-:W-:Y:S02]  /*e640*/  IMAD.SHL.U32 R70, R73.reuse, 0x2, RZ ;  /* 0x0000000249467824 */ /* 0x041fe400078e00ff */
[----:B------:R-:W-:-:S05]  /*e650*/  IMAD.SHL.U32 R3, R73, 0x80, RZ ;  /* 0x0000008049037824 */ /* 0x000fca00078e00ff */
[----:B------:R-:W-:-:S04]  /*e660*/  LOP3.LUT R3, R3, 0x207e, R70, 0xc8, !PT ;  /* 0x0000207e03037812 */ /* 0x000fc800078ec846 */
[C---:B------:R-:W-:Y:S01]  /*e670*/  LOP3.LUT R71, R3.reuse, 0x10, RZ, 0x3c, !PT ;  /* 0x0000001003477812 */ /* 0x040fe200078e3cff */
[----:B------:R-:W-:Y:S04]  /*e680*/  STS.U16 [R3+UR9], R47 ;  /* 0x0000002f03007988 */ /* 0x000fe80008000409 */
[----:B------:R-:W-:Y:S04]  /*e690*/  STS.U16 [R3+UR9+0x400], R41 ;  /* 0x0004002903007988 */ /* 0x000fe80008000409 */
[----:B------:R-:W-:Y:S04]  /*e6a0*/  STS.U16 [R3+UR9+0x800], R35 ;  /* 0x0008002303007988 */ /* 0x000fe80008000409 */
[----:B------:R-:W-:Y:S04]  /*e6b0*/  STS.U16 [R3+UR9+0xc00], R29 ;  /* 0x000c001d03007988 */ /* 0x000fe80008000409 */
[----:B------:R-:W-:Y:S04]  /*e6c0*/  STS.U16 [R3+UR9+0x1000], R23 ;  /* 0x0010001703007988 */ /* 0x000fe80008000409 */
[----:B------:R-:W-:Y:S04]  /*e6d0*/  STS.U16 [R3+UR9+0x1400], R18 ;  /* 0x0014001203007988 */ /* 0x000fe80008000409 */
[----:B------:R-:W-:Y:S04]  /*e6e0*/  STS.U16 [R3+UR9+0x1800], R13 ;  /* 0x0018000d03007988 */ /* 0x000fe80008000409 */
[----:B------:R-:W-:Y:S01]  /*e6f0*/  STS.U16 [R3+UR9+0x1c00], R8 ;  /* 0x001c000803007988 */ /* 0x000fe20008000409 */
[----:B------:R-:W-:-:S03]  /*e700*/  LOP3.LUT R70, R3, 0x20, RZ, 0x3c, !PT ;  /* 0x0000002003467812 */ /* 0x000fc600078e3cff */
[----:B------:R-:W-:Y:S04]  /*e710*/  STS.U16 [R71+UR9+0x80], R46 ;  /* 0x0000802e47007988 */ /* 0x000fe80008000409 */
[----:B------:R-:W-:Y:S04]  /*e720*/  STS.U16 [R71+UR9+0x480], R40 ;  /* 0x0004802847007988 */ /* 0x000fe80008000409 */
[----:B------:R-:W-:Y:S01]  /*e730*/  STS.U16 [R71+UR9+0x880], R34 ;  /* 0x0008802247007988 */ /* 0x000fe20008000409 */
[----:B------:R-:W-:-:S03]  /*e740*/  SHF.R.U32.HI R72, RZ, 0x5, R73 ;  /* 0x00000005ff487819 */ /* 0x000fc60000011649 */
[----:B------:R-:W-:Y:S04]  /*e750*/  STS.U16 [R71+UR9+0xc80], R28 ;  /* 0x000c801c47007988 */ /* 0x000fe80008000409 */
[----:B------:R-:W-:Y:S04]  /*e760*/  STS.U16 [R71+UR9+0x1080], R22 ;  /* 0x0010801647007988 */ /* 0x000fe80008000409 */
[----:B------:R-:W-:Y:S04]  /*e770*/  STS.U16 [R71+UR9+0x1480], R17 ;  /* 0x0014801147007988 */ /* 0x000fe80008000409 */
[----:B------:R0:W-:Y:S04]  /*e780*/  STS.U16 [R71+UR9+0x1880], R12 ;  /* 0x0018800c47007988 */ /* 0x0001e80008000409 */
[----:B------:R1:W-:Y:S01]  /*e790*/  STS.U16 [R71+UR9+0x1c80], R7 ;  /* 0x001c800747007988 */ /* 0x0003e20008000409 */
[----:B------:R-:W-:-:S02]  /*e7a0*/  ISETP.NE.U32.AND P0, PT, R72, RZ, PT ;  /* 0x000000ff4800720c */ /* 0x000fc40003f05070 */
[----:B------:R-:W1:Y:S01]  /*e7b0*/  LDC R72, c[0x0][0x3a0] ;  /* 0x0000e800ff487b82 */ /* 0x000e620000000800 */
[----:B------:R-:W-:Y:S01]  /*e7c0*/  STS.U16 [R70+UR9+0x100], R45 ;  /* 0x0001002d46007988 */ /* 0x000fe20008000409 */
[----:B0-----:R-:W-:-:S03]  /*e7d0*/  LOP3.LUT R12, R3, 0x30, RZ, 0x3c, !PT ;  /* 0x00000030030c7812 */ /* 0x001fc600078e3cff */
[----:B------:R-:W-:Y:S04]  /*e7e0*/  STS.U16 [R70+UR9+0x500], R39 ;  /* 0x0005002746007988 */ /* 0x000fe80008000409 */
[----:B------:R-:W-:Y:S04]  /*e7f0*/  STS.U16 [R70+UR9+0x900], R33 ;  /* 0x0009002146007988 */ /* 0x000fe80008000409 */
[----:B------:R-:W-:Y:S04]  /*e800*/  STS.U16 [R70+UR9+0xd00], R27 ;  /* 0x000d001b46007988 */ /* 0x000fe80008000409 */
[----:B------:R-:W-:Y:S04]  /*e810*/  STS.U16 [R70+UR9+0x1100], R21 ;  /* 0x0011001546007988 */ /* 0x000fe80008000409 */
[----:B------:R-:W-:Y:S04]  /*e820*/  STS.U16 [R70+UR9+0x1500], R16 ;  /* 0x0015001046007988 */ /* 0x000fe80008000409 */
[----:B------:R-:W-:Y:S04]  /*e830*/  STS.U16 [R70+UR9+0x1900], R11 ;  /* 0x0019000b46007988 */ /* 0x000fe80008000409 */
[----:B------:R0:W-:Y:S01]  /*e840*/  STS.U16 [R70+UR9+0x1d00], R6 ;  /* 0x001d000646007988 */ /* 0x0001e20008000409 */
[----:B------:R-:W-:-:S03]  /*e850*/  LOP3.LUT R8, R3, 0x40, RZ, 0x3c, !PT ;  /* 0x0000004003087812 */ /* 0x000fc600078e3cff */
[----:B------:R-:W-:Y:S04]  /*e860*/  STS.U16 [R12+UR9+0x180], R44 ;  /* 0x0001802c0c007988 */ /* 0x000fe80008000409 */
[----:B------:R-:W-:Y:S04]  /*e870*/  STS.U16 [R12+UR9+0x580], R38 ;  /* 0x000580260c007988 */ /* 0x000fe80008000409 */
[----:B------:R-:W-:Y:S04]  /*e880*/  STS.U16 [R12+UR9+0x980], R32 ;  /* 0x000980200c007988 */ /* 0x000fe80008000409 */
[----:B------:R-:W-:Y:S04]  /*e890*/  STS.U16 [R12+UR9+0xd80], R26 ;  /* 0x000d801a0c007988 */ /* 0x000fe80008000409 */
[----:B------:R-:W-:Y:S04]  /*e8a0*/  STS.U16 [R12+UR9+0x1180], R20 ;  /* 0x001180140c007988 */ /* 0x000fe80008000409 */
[----:B------:R-:W-:Y:S04]  /*e8b0*/  STS.U16 [R12+UR9+0x1580], R15 ;  /* 0x0015800f0c007988 */ /* 0x000fe80008000409 */
[----:B------:R-:W-:Y:S04]  /*e8c0*/  STS.U16 [R12+UR9+0x1980], R10 ;  /* 0x0019800a0c007988 */ /* 0x000fe80008000409 */
[----:B------:R-:W-:Y:S01]  /*e8d0*/  STS.U16 [R12+UR9+0x1d80], R5 ;  /* 0x001d80050c007988 */ /* 0x000fe20008000409 */
[----:B-1----:R-:W-:-:S03]  /*e8e0*/  LOP3.LUT R7, R3, 0x50, RZ, 0x3c, !PT ;  /* 0x0000005003077812 */ /* 0x002fc600078e3cff */
[----:B------:R-:W-:Y:S04]  /*e8f0*/  STS.U16 [R8+UR9+0x200], R43 ;  /* 0x0002002b08007988 */ /* 0x000fe80008000409 */
[----:B------:R-:W-:Y:S04]  /*e900*/  STS.U16 [R8+UR9+0x600], R37 ;  /* 0x0006002508007988 */ /* 0x000fe80008000409 */
[----:B------:R-:W-:Y:S04]  /*e910*/  STS.U16 [R8+UR9+0xa00], R31 ;  /* 0x000a001f08007988 */ /* 0x000fe80008000409 */
[----:B------:R-:W-:Y:S04]  /*e920*/  STS.U16 [R8+UR9+0xe00], R25 ;  /* 0x000e001908007988 */ /* 0x000fe80008000409 */
[----:B------:R-:W-:Y:S04]  /*e930*/  STS.U16 [R8+UR9+0x1200], R19 ;  /* 0x0012001308007988 */ /* 0x000fe80008000409 */
[----:B------:R-:W-:Y:S04]  /*e940*/  STS.U16 [R8+UR9+0x1600], R14 ;  /* 0x0016000e08007988 */ /* 0x000fe80008000409 */
[----:B------:R-:W-:Y:S04]  /*e950*/  STS.U16 [R8+UR9+0x1a00], R9 ;  /* 0x001a000908007988 */ /* 0x000fe80008000409 */
[----:B------:R1:W-:Y:S01]  /*e960*/  STS.U16 [R8+UR9+0x1e00], R4 ;  /* 0x001e000408007988 */ /* 0x0003e20008000409 */
[----:B0-----:R-:W-:-:S03]  /*e970*/  LOP3.LUT R6, R3, 0x60, RZ, 0x3c, !PT ;  /* 0x0000006003067812 */ /* 0x001fc600078e3cff */
[----:B------:R0:W-:Y:S01]  /*e980*/  STS.U16 [R7+UR9+0x280], R42 ;  /* 0x0002802a07007988 */ /* 0x0001e20008000409 */
[----:B------:R-:W-:-:S03]  /*e990*/  VIADD R72, R72, 0x7f ;  /* 0x0000007f48487836 */ /* 0x000fc60000000000 */
[----:B------:R0:W-:Y:S04]  /*e9a0*/  STS.U16 [R7+UR9+0x680], R36 ;  /* 0x0006802407007988 */ /* 0x0001e80008000409 */
[----:B------:R0:W-:Y:S04]  /*e9b0*/  STS.U16 [R7+UR9+0xa80], R30 ;  /* 0x000a801e07007988 */ /* 0x0001e80008000409 */
[----:B------:R0:W-:Y:S04]  /*e9c0*/  STS.U16 [R7+UR9+0xe80], R24 ;  /* 0x000e801807007988 */ /* 0x0001e80008000409 */
[----:B------:R0:W-:Y:S04]  /*e9d0*/  STS.U16 [R7+UR9+0x1280], R51 ;  /* 0x0012803307007988 */ /* 0x0001e80008000409 */
[----:B------:R0:W-:Y:S01]  /*e9e0*/  STS.U16 [R7+UR9+0x1680], R50 ;  /* 0x0016803207007988 */ /* 0x0001e20008000409 */
[----:B-1----:R-:W-:-:S03]  /*e9f0*/  SHF.R.S32.HI R4, RZ, 0x1f, R72 ;  /* 0x0000001fff047819 */ /* 0x002fc60000011448 */
[----:B------:R0:W-:Y:S04]  /*ea00*/  STS.U16 [R7+UR9+0x1a80], R49 ;  /* 0x001a803107007988 */ /* 0x0001e80008000409 */
[----:B------:R0:W-:Y:S01]  /*ea10*/  STS.U16 [R7+UR9+0x1e80], R48 ;  /* 0x001e803007007988 */ /* 0x0001e20008000409 */
[----:B------:R-:W-:-:S03]  /*ea20*/  LOP3.LUT R5, R3, 0x70, RZ, 0x3c, !PT ;  /* 0x0000007003057812 */ /* 0x000fc600078e3cff */
[----:B----4-:R0:W-:Y:S04]  /*ea30*/  STS.U16 [R6+UR9+0x300], R55 ;  /* 0x0003003706007988 */ /* 0x0101e80008000409 */
[----:B------:R0:W-:Y:S01]  /*ea40*/  STS.U16 [R6+UR9+0x700], R54 ;  /* 0x0007003606007988 */ /* 0x0001e20008000409 */
[----:B------:R-:W-:-:S03]  /*ea50*/  LEA.HI R4, R4, R72, RZ, 0x7 ;  /* 0x0000004804047211 */ /* 0x000fc600078f38ff */
[----:B------:R0:W-:Y:S04]  /*ea60*/  STS.U16 [R6+UR9+0xb00], R53 ;  /* 0x000b003506007988 */ /* 0x0001e80008000409 */
[----:B------:R0:W-:Y:S04]  /*ea70*/  STS.U16 [R6+UR9+0xf00], R52 ;  /* 0x000f003406007988 */ /* 0x0001e80008000409 */
[----:B------:R0:W-:Y:S04]  /*ea80*/  STS.U16 [R6+UR9+0x1300], R63 ;  /* 0x0013003f06007988 */ /* 0x0001e80008000409 */
[----:B------:R0:W-:Y:S01]  /*ea90*/  STS.U16 [R6+UR9+0x1700], R61 ;  /* 0x0017003d06007988 */ /* 0x0001e20008000409 */
[----:B------:R-:W-:-:S03]  /*eaa0*/  SHF.R.S32.HI R4, RZ, 0x7, R4 ;  /* 0x00000007ff047819 */ /* 0x000fc60000011404 */
[----:B------:R0:W-:Y:S04]  /*eab0*/  STS.U16 [R6+UR9+0x1b00], R59 ;  /* 0x001b003b06007988 */ /* 0x0001e80008000409 */
[----:B------:R0:W-:Y:S04]  /*eac0*/  STS.U16 [R6+UR9+0x1f00], R57 ;  /* 0x001f003906007988 */ /* 0x0001e80008000409 */
[----:B---3--:R0:W-:Y:S04]  /*ead0*/  STS.U16 [R5+UR9+0x380], R67 ;  /* 0x0003804305007988 */ /* 0x0081e80008000409 */
[----:B--2---:R0:W-:Y:S01]  /*eae0*/  STS.U16 [R5+UR9+0x780], R66 ;  /* 0x0007804205007988 */ /* 0x0041e20008000409 */
[----:B------:R-:W-:-:S03]  /*eaf0*/  VIMNMX R4, PT, PT, R4, 0x1, !PT ;  /* 0x0000000104047848 */ /* 0x000fc60007fe0100 */
[----:B------:R0:W-:Y:S04]  /*eb00*/  STS.U16 [R5+UR9+0xb80], R65 ;  /* 0x000b804105007988 */ /* 0x0001e80008000409 */
[----:B------:R0:W-:Y:S04]  /*eb10*/  STS.U16 [R5+UR9+0xf80], R64 ;  /* 0x000f804005007988 */ /* 0x0001e80008000409 */
[----:B------:R0:W-:Y:S04]  /*eb20*/  STS.U16 [R5+UR9+0x1380], R62 ;  /* 0x0013803e05007988 */ /* 0x0001e80008000409 */
[----:B------:R0:W-:Y:S04]  /*eb30*/  STS.U16 [R5+UR9+0x1780], R60 ;  /* 0x0017803c05007988 */ /* 0x0001e80008000409 */
[----:B------:R0:W-:Y:S01]  /*eb40*/  STS.U16 [R5+UR9+0x1b80], R58 ;  /* 0x001b803a05007988 */ /* 0x0001e20008000409 */
[----:B------:R-:W-:-:S03]  /*eb50*/  VIADD R4, R4, 0xffffffff ;  /* 0xffffffff04047836 */ /* 0x000fc60000000000 */
[----:B------:R0:W-:Y:S01]  /*eb60*/  STS.U16 [R5+UR9+0x1f80], R56 ;  /* 0x001f803805007988 */ /* 0x0001e20008000409 */
[----:B------:R1:W-:Y:S06]  /*eb70*/  MEMBAR.ALL.CTA ;  /* 0x0000000000007992 */ /* 0x0003ec0000008000 */
[----:B-1----:R-:W1:Y:S01]  /*eb80*/  FENCE.VIEW.ASYNC.S ;  /* 0x00000000000073c6 */ /* 0x002e620000000000 */
[----:B------:R-:W-:-:S03]  /*eb90*/  UIADD3 UR4, UPT, UPT, UR9, 0x4000, URZ ;  /* 0x0000400009047890 */ /* 0x000fc6000fffe0ff */
[----:B------:R0:W-:Y:S01]  /*eba0*/  STL [R1+0x6b4], R4 ;  /* 0x0006b40401007387 */ /* 0x0001e20000100800 */
[----:B------:R-:W-:Y:S01]  /*ebb0*/  USHF.R.U32.HI UR4, URZ, 0x4, UR4 ;  /* 0x00000004ff047899 */ /* 0x000fe20008011604 */
[----:B-1----:R-:W-:Y:S01]  /*ebc0*/  BAR.SYNC.DEFER_BLOCKING 0x0 ;  /* 0x0000000000007b1d */ /* 0x002fe20000010000 */
[----:B------:R-:W-:Y:S02]  /*ebd0*/  ISETP.LT.OR P1, PT, R72, 0x80, P0 ;  /* 0x000000804800780c */ /* 0x000fe40000721670 */
[----:B------:R-:W-:-:S04]  /*ebe0*/  USGXT.U32 UR12, UR4, 0xe ;  /* 0x0000000e040c789a */ /* 0x000fc80008000000 */
[----:B------:R-:W-:Y:S01]  /*ebf0*/  UIADD3 UR7, UP1, UPT, UR12, 0x2, URZ ;  /* 0x000000020c077890 */ /* 0x000fe2000ff3e0ff */
[----:B------:R-:W-:Y:S01]  /*ec00*/  UMOV UR4, URZ ;  /* 0x000000ff00047c82 */ /* 0x000fe20008000000 */
[----:B------:R-:W-:Y:S02]  /*ec10*/  UIADD3 UR11, UPT, UPT, UR8, 0x40, URZ ;  /* 0x00000040080b7890 */ /* 0x000fe4000fffe0ff */
[----:B------:R-:W-:Y:S01]  /*ec20*/  UIADD3.X UR13, UPT, UPT, UR4, 0x40004040, URZ, UP1, !UPT ;  /* 0x40004040040d7890 */ /* 0x000fe20008ffe4ff */
[----:B------:R-:W-:Y:S01]  /*ec30*/  ISETP.NE.U32.AND P3, PT, R4, RZ, PT ;  /* 0x000000ff0400720c */ /* 0x000fe20003f65070 */
[----:B------:R-:W-:Y:S01]  /*ec40*/  IMAD.SHL.U32 R69, R69, 0x80, RZ ;  /* 0x0000008045457824 */ /* 0x000fe200078e00ff */
[----:B0-----:R-:W-:Y:S11]  /*ec50*/  @P1 BRA `(.L_x_7) ;  /* 0x0000000000c01947 */ /* 0x001ff60003800000 */
[----:B------:R-:W-:Y:S01]  /*ec60*/  USHF.R.U32.HI UR14, URZ, 0x4, UR9 ;  /* 0x00000004ff0e7899 */ /* 0x000fe20008011609 */
[----:B------:R-:W-:Y:S01]  /*ec70*/  UMOV UR4, URZ ;  /* 0x000000ff00047c82 */ /* 0x000fe20008000000 */
[----:B------:R-:W-:Y:S02]  /*ec80*/  UIADD3 UR16, UPT, UPT, UR8, 0x48, URZ ;  /* 0x0000004808107890 */ /* 0x000fe4000fffe0ff */
[----:B------:R-:W-:Y:S02]  /*ec90*/  USGXT.U32 UR14, UR14, 0xe ;  /* 0x0000000e0e0e789a */ /* 0x000fe40008000000 */
[----:B------:R-:W-:Y:S02]  /*eca0*/  UIADD3 UR17, UPT, UPT, UR8, 0x50, URZ ;  /* 0x0000005008117890 */ /* 0x000fe4000fffe0ff */
[----:B------:R-:W-:Y:S02]  /*ecb0*/  UIADD3 UR38, UP1, UPT, UR14, 0x2, URZ ;  /* 0x000000020e267890 */ /* 0x000fe4000ff3e0ff */
[----:B------:R-:W-:-:S02]  /*ecc0*/  UIADD3 UR24, UPT, UPT, UR8, 0x58, URZ ;  /* 0x0000005808187890 */ /* 0x000fc4000fffe0ff */
[----:B------:R-:W-:Y:S02]  /*ecd0*/  UIADD3.X UR39, UPT, UPT, UR4, 0x40004040, URZ, UP1, !UPT ;  /* 0x4000404004277890 */ /* 0x000fe40008ffe4ff */
[----:B------:R-:W-:Y:S02]  /*ece0*/  UIADD3 UR25, UPT, UPT, UR8, 0x60, URZ ;  /* 0x0000006008197890 */ /* 0x000fe4000fffe0ff */
[----:B------:R-:W-:Y:S02]  /*ecf0*/  UIADD3.64 UR18, UPT, UPT, UR38, 0x2, URZ ;  /* 0x0000000226127897 */ /* 0x000fe4000fffe0ff */
[----:B------:R-:W-:Y:S02]  /*ed00*/  UIADD3.64 UR22, UPT, UPT, UR38, 0x4, URZ ;  /* 0x0000000426167897 */ /* 0x000fe4000fffe0ff */
[----:B------:R-:W-:Y:S02]  /*ed10*/  UIADD3.64 UR26, UPT, UPT, UR38, 0x1fe, URZ ;  /* 0x000001fe261a7897 */ /* 0x000fe4000fffe0ff */
[----:B------:R-:W-:-:S02]  /*ed20*/  UIADD3 UR30, UPT, UPT, UR8, 0x68, URZ ;  /* 0x00000068081e7890 */ /* 0x000fc4000fffe0ff */
[----:B------:R-:W-:Y:S02]  /*ed30*/  UIADD3.64 UR28, UPT, UPT, UR38, 0x200, URZ ;  /* 0x00000200261c7897 */ /* 0x000fe4000fffe0ff */
[----:B------:R-:W-:Y:S02]  /*ed40*/  UIADD3 UR31, UPT, UPT, UR8, 0x70, URZ ;  /* 0x00000070081f7890 */ /* 0x000fe4000fffe0ff */
[----:B------:R-:W-:Y:S01]  /*ed50*/  UIADD3.64 UR32, UPT, UPT, UR38, 0x202, URZ ;  /* 0x0000020226207897 */ /* 0x000fe2000fffe0ff */
[----:B------:R-:W-:Y:S01]  /*ed60*/  UMOV UR40, 0x0 ;  /* 0x0000000000287882 */ /* 0x000fe20000000000 */
[----:B------:R-:W-:Y:S01]  /*ed70*/  UMOV UR41, 0x8100010 ;  /* 0x0810001000297882 */ /* 0x000fe20000000000 */
[----:B------:R-:W-:Y:S02]  /*ed80*/  UIADD3 UR36, UPT, UPT, UR8, 0x78, URZ ;  /* 0x0000007808247890 */ /* 0x000fe4000fffe0ff */
[----:B------:R-:W-:Y:S01]  /*ed90*/  UIADD3.64 UR34, UPT, UPT, UR38, 0x204, URZ ;  /* 0x0000020426227897 */ /* 0x000fe2000fffe0ff */
[----:B------:R-:W-:Y:S01]  /*eda0*/  UMOV UR15, 0x40004040 ;  /* 0x40004040000f7882 */ /* 0x000fe20000000000 */
[----:B------:R-:W-:Y:S01]  /*edb0*/  UMOV UR42, 0x0 ;  /* 0x00000000002a7882 */ /* 0x000fe20000000000 */
[----:B------:R-:W-:Y:S01]  /*edc0*/  UMOV UR43, 0x8100010 ;  /* 0x08100010002b7882 */ /* 0x000fe20000000000 */
[----:B------:R-:W-:Y:S01]  /*edd0*/  UMOV UR44, 0x0 ;  /* 0x00000000002c7882 */ /* 0x000fe20000000000 */
[----:B------:R-:W-:Y:S01]  /*ede0*/  UMOV UR45, 0x8100010 ;  /* 0x08100010002d7882 */ /* 0x000fe20000000000 */
[----:B------:R0:W-:Y:S01]  /*edf0*/  UTCHMMA tmem[UR11], gdesc[UR14], tmem[UR8], tmem[UR40], idesc[UR41], !UPT ;  /* 0x00ff280e0b0079ea */ /* 0x0001e2000f800008 */
[----:B------:R-:W-:Y:S01]  /*ee00*/  UMOV UR46, 0x0 ;  /* 0x00000000002e7882 */ /* 0x000fe20000000000 */
[----:B------:R-:W-:Y:S01]  /*ee10*/  UMOV UR47, 0x8100010 ;  /* 0x08100010002f7882 */ /* 0x000fe20000000000 */
[----:B------:R0:W-:Y:S01]  /*ee20*/  UTCHMMA tmem[UR16], gdesc[UR38], tmem[UR8], tmem[UR42], idesc[UR43], UPT ;  /* 0x00ff2a26100079ea */ /* 0x0001e2000b800008 */
        /* <DEDUP_REMOVED lines=8> */
[----:B------:R-:W-:Y:S01]  /*eeb0*/  UMOV UR4, UR6 ;  /* 0x0000000600047c82 */ /* 0x000fe20008000000 */
[----:B------:R-:W-:Y:S01]  /*eec0*/  UMOV UR5, URZ ;  /* 0x000000ff00057c82 */ /* 0x000fe20008000000 */
[----:B------:R0:W-:Y:S01]  /*eed0*/  UTCHMMA tmem[UR25], gdesc[UR26], tmem[UR8], tmem[UR48], idesc[UR49], UPT ;  /* 0x00ff301a190079ea */ /* 0x0001e2000b800008 */
[----:B------:R-:W-:Y:S01]  /*eee0*/  UMOV UR54, 0x0 ;  /* 0x0000000000367882 */ /* 0x000fe20000000000 */
[----:B------:R-:W-:Y:S01]  /*eef0*/  UMOV UR55, 0x8100010 ;  /* 0x0810001000377882 */ /* 0x000fe20000000000 */
[----:B------:R0:W-:Y:S01]  /*ef00*/  UTCHMMA tmem[UR30], gdesc[UR28], tmem[UR8], tmem[UR50], idesc[UR51], UPT ;  /* 0x00ff321c1e0079ea */ /* 0x0001e2000b800008 */
[----:B------:R-:W-:Y:S01]  /*ef10*/  UMOV UR4, UR4 ;  /* 0x0000000400047c82 */ /* 0x000fe20008000000 */
[----:B------:R0:W-:Y:S01]  /*ef20*/  UTCHMMA tmem[UR31], gdesc[UR32], tmem[UR8], tmem[UR52], idesc[UR53], UPT ;  /* 0x00ff34201f0079ea */ /* 0x0001e2000b800008 */
[----:B------:R0:W-:Y:S01]  /*ef30*/  UTCHMMA tmem[UR36], gdesc[UR34], tmem[UR8], tmem[UR54], idesc[UR55], UPT ;  /* 0x00ff3622240079ea */ /* 0x0001e2000b800008 */
[----:B------:R0:W-:Y:S01]  /*ef40*/  UTCBAR [UR4], URZ ;  /* 0x000000ff040073e9 */ /* 0x0001e200080000ff */
[----:B------:R-:W-:Y:S01]  /*ef50*/  NOP ;  /* 0x0000000000007918 */ /* 0x000fe20000000000 */
.L_x_7:
[----:B------:R1:W-:Y:S01]  /*ef60*/  STL [R1+0xb4], RZ ;  /* 0x0000b4ff01007387 */ /* 0x0003e20000100800 */
[----:B0-----:R-:W-:Y:S01]  /*ef70*/  UMOV UR4, URZ ;  /* 0x000000ff00047c82 */ /* 0x001fe20008000000 */
[----:B------:R-:W-:Y:S01]  /*ef80*/  UMOV UR14, UR7 ;  /* 0x00000007000e7c82 */ /* 0x000fe20008000000 */
[----:B------:R-:W-:Y:S01]  /*ef90*/  UMOV UR15, UR13 ;  /* 0x0000000d000f7c82 */ /* 0x000fe20008000000 */
[----:B-----5:R-:W-:Y:S01]  /*efa0*/  IMAD.SHL.U32 R71, R68, 0x80, RZ ;  /* 0x0000008044477824 */ /* 0x020fe200078e00ff */
[----:B------:R-:W-:Y:S06]  /*efb0*/  @!P3 BRA `(.L_x_8) ;  /* 0x0000009c00e0b947 */ /* 0x000fec0003800000 */
[----:B------:R-:W-:Y:S01]  /*efc0*/  SHF.R.S32.HI R68, RZ, 0x1f, R69 ;  /* 0x0000001fff447819 */ /* 0x000fe20000011445 */
[----:B------:R-:W-:Y:S01]  /*efd0*/  UIADD3.64 UR22, UPT, UPT, UR14, 0x2, URZ ;  /* 0x000000020e167897 */ /* 0x000fe2000fffe0ff */
[----:B------:R-:W-:Y:S01]  /*efe0*/  SHF.R.S32.HI R70, RZ, 0x1f, R71 ;  /* 0x0000001fff467819 */ /* 0x000fe20000011447 */
[----:B------:R-:W-:Y:S01]  /*eff0*/  UIADD3.64 UR24, UPT, UPT, UR14, 0x4, URZ ;  /* 0x000000040e187897 */ /* 0x000fe2000fffe0ff */
[C---:B------:R-:W-:Y:S01]  /*f000*/  SHF.L.U64.HI R68, R69.reuse, 0x1, R68 ;  /* 0x0000000145447819 */ /* 0x040fe20000010244 */
[----:B------:R-:W-:Y:S01]  /*f010*/  IMAD.SHL.U32 R69, R69, 0x2, RZ ;  /* 0x0000000245457824 */ /* 0x000fe200078e00ff */
[C---:B------:R-:W-:Y:S01]  /*f020*/  SHF.L.U64.HI R70, R71.reuse, 0x1, R70 ;  /* 0x0000000147467819 */ /* 0x040fe20000010246 */
[----:B------:R-:W-:Y:S01]  /*f030*/  IMAD.SHL.U32 R71, R71, 0x2, RZ ;  /* 0x0000000247477824 */ /* 0x000fe200078e00ff */
[----:B------:R-:W-:Y:S02]  /*f040*/  UIADD3.64 UR26, UPT, UPT, UR14, 0x1fe, URZ ;  /* 0x000001fe0e1a7897 */ /* 0x000fe4000fffe0ff */
[----:B------:R-:W-:-:S02]  /*f050*/  UIADD3.64 UR28, UPT, UPT, UR14, 0x200, URZ ;  /* 0x000002000e1c7897 */ /* 0x000fc4000fffe0ff */
[----:B------:R-:W-:Y:S02]  /*f060*/  UIADD3.64 UR30, UPT, UPT, UR14, 0x202, URZ ;  /* 0x000002020e1e7897 */ /* 0x000fe4000fffe0ff */
[----:B------:R-:W-:Y:S01]  /*f070*/  UIADD3.64 UR32, UPT, UPT, UR14, 0x204, URZ ;  /* 0x000002040e207897 */ /* 0x000fe2000fffe0ff */
[----:B------:R-:W-:Y:S01]  /*f080*/  UMOV UR18, 0x1 ;  /* 0x0000000100127882 */ /* 0x000fe20000000000 */
[----:B------:R-:W-:-:S10]  /*f090*/  UMOV UR5, URZ ;  /* 0x000000ff00057c82 */ /* 0x000fd40008000000 */
.L_x_11:
[----:B------:R-:W2:Y:S01]  /*f0a0*/  LDL.LU R4, [R1+0xb4] ;  /* 0x0000b40001047983 */ /* 0x000ea20000300800 */
[----:B------:R-:W0:Y:S03]  /*f0b0*/  LDC R42, c[0x0][0x3a0] ;  /* 0x0000e800ff2a7b82 */ /* 0x000e260000000800 */
[----:B------:R3:W-:Y:S04]  /*f0c0*/  STL [R1+0x8a0], R22 ;  /* 0x0008a01601007387 */ /* 0x0007e80000100800 */
[----:B---3--:R-:W3:Y:S04]  /*f0d0*/  LDL.LU R22, [R1+0x2c8] ;  /* 0x0002c80001167983 */ /* 0x008ee80000300800 */
[----:B------:R4:W-:Y:S04]  /*f0e0*/  STL [R1+0x894], R44 ;  /* 0x0008942c01007387 */ /* 0x0009e80000100800 */
[----:B----4-:R-:W4:Y:S04]  /*f0f0*/  LDL.LU R44, [R1+0x2c0] ;  /* 0x0002c000012c7983 */ /* 0x010f280000300800 */
[----:B------:R-:W-:Y:S04]  /*f100*/  STL [R1+0x890], R45 ;  /* 0x0008902d01007387 */ /* 0x000fe80000100800 */
[----:B------:R-:W-:Y:S04]  /*f110*/  STL [R1+0x898], R45 ;  /* 0x0008982d01007387 */ /* 0x000fe80000100800 */
[----:B------:R1:W-:Y:S04]  /*f120*/  STL [R1+0x88c], R93 ;  /* 0x00088c5d01007387 */ /* 0x0003e80000100800 */
[----:B-1----:R-:W3:Y:S04]  /*f130*/  LDL.LU R93, [R1+0x2bc] ;  /* 0x0002bc00015d7983 */ /* 0x002ee80000300800 */
[----:B------:R-:W-:Y:S04]  /*f140*/  STL [R1+0x888], R46 ;  /* 0x0008882e01007387 */ /* 0x000fe80000100800 */
[----:B------:R1:W-:Y:S04]  /*f150*/  STL [R1+0x89c], R46 ;  /* 0x00089c2e01007387 */ /* 0x0003e80000100800 */
[----:B------:R-:W-:Y:S04]  /*f160*/  STL [R1+0x884], R92 ;  /* 0x0008845c01007387 */ /* 0x000fe80000100800 */
        /* <DEDUP_REMOVED lines=40> */
[----:B------:R0:W-:Y:S04]  /*f3f0*/  STL [R1+0x7e0], R72 ;  /* 0x0007e04801007387 */ /* 0x0001e80000100800 */
[----:B------:R-:W-:Y:S04]  /*f400*/  STL [R1+0x7dc], R69 ;  /* 0x0007dc4501007387 */ /* 0x000fe80000100800 */
[----:B------:R-:W-:Y:S04]  /*f410*/  STL [R1+0x7d8], R68 ;  /* 0x0007d84401007387 */ /* 0x000fe80000100800 */
[----:B------:R0:W-:Y:S01]  /*f420*/  STL [R1+0x7d4], R3 ;  /* 0x0007d40301007387 */ /* 0x0001e20000100800 */
[----:B--2---:R-:W-:-:S04]  /*f430*/  VIADD R4, R4, 0x1 ;  /* 0x0000000104047836 */ /* 0x004fc80000000000 */
[----:B0-----:R-:W-:Y:S01]  /*f440*/  IMAD R42, R4, -0x80, R42 ;  /* 0xffffff80042a7824 */ /* 0x001fe200078e022a */
[----:B------:R0:W-:Y:S04]  /*f450*/  STL [R1+0xb4], R4 ;  /* 0x0000b40401007387 */ /* 0x0001e80000100800 */
[----:B-1----:R-:W2:Y:S04]  /*f460*/  LDL.LU R46, [R1+0x2c4] ;  /* 0x0002c400012e7983 */ /* 0x002ea80000300800 */
[----:B------:R-:W2:Y:S04]  /*f470*/  LDL.LU R72, [R1+0x2d0] ;  /* 0x0002d00001487983 */ /* 0x000ea80000300800 */
[----:B------:R-:W2:Y:S01]  /*f480*/  LDL.LU R3, [R1+0x2d8] ;  /* 0x0002d80001037983 */ /* 0x000ea20000300800 */
[----:B------:R-:W-:-:S02]  /*f490*/  ISETP.GT.AND P4, PT, R42, RZ, PT ;  /* 0x000000ff2a00720c */ /* 0x000fc40003f84270 */
[-C--:B-----5:R-:W-:Y:S02]  /*f4a0*/  IADD3 R2, P5, PT, R2, R71.reuse, RZ ;  /* 0x0000004702027210 */ /* 0x0a0fe40007fbe0ff */
[----:B------:R-:W-:Y:S02]  /*f4b0*/  ISETP.GT.AND P1, PT, R42, 0x1, PT ;  /* 0x000000012a00780c */ /* 0x000fe40003f24270 */
[----:B------:R-:W-:Y:S01]  /*f4c0*/  PRMT R41, RZ, 0x7610, R41 ;  /* 0x00007610ff297816 */ /* 0x000fe20000000029 */
[----:B------:R-:W-:Y:S01]  /*f4d0*/  IMAD.X R0, R0, 0x1, R70, P5 ;  /* 0x0000000100007824 */ /* 0x000fe200028e0646 */
[----:B------:R-:W-:Y:S02]  /*f4e0*/  PRMT R43, RZ, 0x7610, R43 ;  /* 0x00007610ff2b7816 */ /* 0x000fe4000000002b */
[----:B----4-:R-:W-:-:S03]  /*f4f0*/  IADD3 R44, P3, PT, R44, R71, RZ ;  /* 0x000000472c2c7210 */ /* 0x010fc60007f7e0ff */
[----:B0-----:R-:W-:Y:S02]  /*f500*/  @P4 IMAD.MOV.U32 R4, RZ, RZ, R2 ;  /* 0x000000ffff044224 */ /* 0x001fe400078e0002 */
[----:B------:R-:W-:Y:S01]  /*f510*/  @P4 IMAD.MOV.U32 R5, RZ, RZ, R0 ;  /* 0x000000ffff054224 */ /* 0x000fe200078e0000 */
[----:B---3--:R-:W-:Y:S01]  /*f520*/  IADD3 R22, P5, PT, R22, R71, RZ ;  /* 0x0000004716167210 */ /* 0x008fe20007fbe0ff */
[----:B------:R0:W-:Y:S04]  /*f530*/  STL [R1+0x2c0], R44 ;  /* 0x0002c02c01007387 */ /* 0x0001e80000100800 */
[----:B------:R1:W3:Y:S01]  /*f540*/  @P4 LDG.E.U16 R41, desc[UR20][R4.64] ;  /* 0x0000001404294981 */ /* 0x0002e2000c1e1500 */
[----:B------:R-:W-:Y:S01]  /*f550*/  IMAD.X R93, R93, 0x1, R70, P3 ;  /* 0x000000015d5d7824 */ /* 0x000fe200018e0646 */
[----:B------:R-:W-:Y:S01]  /*f560*/  ISETP.GT.AND P3, PT, R42, 0x2, PT ;  /* 0x000000022a00780c */ /* 0x000fe20003f64270 */
[----:B-1----:R-:W-:-:S02]  /*f570*/  @P1 IMAD.MOV.U32 R4, RZ, RZ, R44 ;  /* 0x000000ffff041224 */ /* 0x002fc400078e002c */
[----:B------:R-:W-:Y:S01]  /*f580*/  @P1 IMAD.MOV.U32 R5, RZ, RZ, R93 ;  /* 0x000000ffff051224 */ /* 0x000fe200078e005d */
[----:B------:R-:W-:Y:S01]  /*f590*/  STL [R1+0x2bc], R93 ;  /* 0x0002bc5d01007387 */ /* 0x000fe20000100800 */
[----:B------:R-:W-:-:S03]  /*f5a0*/  PRMT R40, RZ, 0x7610, R40 ;  /* 0x00007610ff287816 */ /* 0x000fc60000000028 */
[----:B------:R-:W4:Y:S04]  /*f5b0*/  LDL.LU R47, [R1+0x2d4] ;  /* 0x0002d400012f7983 */ /* 0x000f280000300800 */
[----:B0-----:R-:W3:Y:S04]  /*f5c0*/  LDL.LU R44, [R1+0x2e0] ;  /* 0x0002e000012c7983 */ /* 0x001ee80000300800 */
[----:B------:R-:W-:Y:S04]  /*f5d0*/  STL [R1+0x2c8], R22 ;  /* 0x0002c81601007387 */ /* 0x000fe80000100800 */
[----:B------:R0:W3:Y:S02]  /*f5e0*/  @P1 LDG.E.U16 R43, desc[UR20][R4.64] ;  /* 0x00000014042b1981 */ /* 0x0000e4000c1e1500 */
[----:B0-----:R-:W-:-:S02]  /*f5f0*/  @P3 IMAD.MOV.U32 R4, RZ, RZ, R22 ;  /* 0x000000ffff043224 */ /* 0x001fc400078e0016 */
[----:B--2---:R-:W-:Y:S01]  /*f600*/  IMAD.X R46, R46, 0x1, R70, P5 ;  /* 0x000000012e2e7824 */ /* 0x004fe200028e0646 */
[----:B------:R-:W-:-:S04]  /*f610*/  IADD3 R72, P6, PT, R72, R71, RZ ;  /* 0x0000004748487210 */ /* 0x000fc80007fde0ff */
[----:B------:R0:W-:Y:S01]  /*f620*/  STL [R1+0x2c4], R46 ;  /* 0x0002c42e01007387 */ /* 0x0001e20000100800 */
[----:B------:R-:W-:Y:S01]  /*f630*/  @P3 IMAD.MOV.U32 R5, RZ, RZ, R46 ;  /* 0x000000ffff053224 */ /* 0x000fe200078e002e */
[----:B------:R-:W-:-:S04]  /*f640*/  IADD3 R3, P5, PT, R3, R71, RZ ;  /* 0x0000004703037210 */ /* 0x000fc80007fbe0ff */
[----:B------:R1:W5:Y:S04]  /*f650*/  @P3 LDG.E.U16 R40, desc[UR20][R4.64] ;  /* 0x0000001404283981 */ /* 0x000368000c1e1500 */
[----:B0-----:R-:W2:Y:S04]  /*f660*/  LDL.LU R46, [R1+0x2dc] ;  /* 0x0002dc00012e7983 */ /* 0x001ea80000300800 */
[----:B------:R-:W-:Y:S04]  /*f670*/  STL [R1+0x2d0], R72 ;  /* 0x0002d04801007387 */ /* 0x000fe80000100800 */
[----:B------:R-:W2:Y:S04]  /*f680*/  LDL.LU R93, [R1+0x2e8] ;  /* 0x0002e800015d7983 */ /* 0x000ea80000300800 */
[----:B------:R-:W-:Y:S04]  /*f690*/  STL [R1+0x2d8], R3 ;  /* 0x0002d80301007387 */ /* 0x000fe80000100800 */
[----:B------:R-:W2:Y:S04]  /*f6a0*/  LDL.LU R22, [R1+0x2f0] ;  /* 0x0002f00001167983 */ /* 0x000ea80000300800 */
[----:B------:R-:W2:Y:S01]  /*f6b0*/  LDL.LU R5, [R1+0x2cc] ;  /* 0x0002cc0001057983 */ /* 0x000ea20000300800 */
[----:B------:R-:W-:-:S02]  /*f6c0*/  ISETP.GT.AND P4, PT, R42, 0x3, PT ;  /* 0x000000032a00780c */ /* 0x000fc40003f84270 */
[C---:B------:R-:W-:Y:S02]  /*f6d0*/  ISETP.GT.AND P1, PT, R42.reuse, 0x4, PT ;  /* 0x000000042a00780c */ /* 0x040fe40003f24270 */
[----:B------:R-:W-:Y:S02]  /*f6e0*/  PRMT R39, RZ, 0x7610, R39 ;  /* 0x00007610ff277816 */ /* 0x000fe40000000027 */
[----:B------:R-:W-:Y:S02]  /*f6f0*/  ISETP.GT.AND P3, PT, R42, 0x5, PT ;  /* 0x000000052a00780c */ /* 0x000fe40003f64270 */
[----:B------:R-:W-:-:S05]  /*f700*/  PRMT R6, RZ, 0x7610, R6 ;  /* 0x00007610ff067816 */ /* 0x000fca0000000006 */
[----:B-1----:R-:W-:Y:S02]  /*f710*/  @P4 IMAD.MOV.U32 R4, RZ, RZ, R72 ;  /* 0x000000ffff044224 */ /* 0x002fe400078e0048 */
[----:B----4-:R-:W-:Y:S01]  /*f720*/  IMAD.X R47, R47, 0x1, R70, P5 ;  /* 0x000000012f2f7824 */ /* 0x010fe200028e0646 */
[----:B---3--:R-:W-:Y:S02]  /*f730*/  IADD3 R44, P5, PT, R44, R71, RZ ;  /* 0x000000472c2c7210 */ /* 0x008fe40007fbe0ff */
[----:B------:R-:W-:-:S03]  /*f740*/  PRMT R38, RZ, 0x7610, R38 ;  /* 0x00007610ff267816 */ /* 0x000fc60000000026 */
[--C-:B--2---:R-:W-:Y:S02]  /*f750*/  IMAD.X R46, R46, 0x1, R70.reuse, P5 ;  /* 0x000000012e2e7824 */ /* 0x104fe400028e0646 */
[----:B------:R-:W-:Y:S01]  /*f760*/  IMAD.X R5, R5, 0x1, R70, P6 ;  /* 0x0000000105057824 */ /* 0x000fe200030e0646 */
[----:B------:R-:W-:-:S04]  /*f770*/  IADD3 R93, P6, PT, R93, R71, RZ ;  /* 0x000000475d5d7210 */ /* 0x000fc80007fde0ff */
[----:B------:R0:W-:Y:S04]  /*f780*/  STL [R1+0x2cc], R5 ;  /* 0x0002cc0501007387 */ /* 0x0001e80000100800 */
[----:B------:R1:W5:Y:S01]  /*f790*/  @P4 LDG.E.U16 R39, desc[UR20][R4.64] ;  /* 0x0000001404274981 */ /* 0x000362000c1e1500 */
[----:B------:R-:W-:-:S03]  /*f7a0*/  IADD3 R22, P5, PT, R22, R71, RZ ;  /* 0x0000004716167210 */ /* 0x000fc60007fbe0ff */
[----:B------:R2:W-:Y:S01]  /*f7b0*/  STL [R1+0x2d4], R47 ;  /* 0x0002d42f01007387 */ /* 0x0005e20000100800 */
[----:B-1----:R-:W-:Y:S02]  /*f7c0*/  @P1 IMAD.MOV.U32 R4, RZ, RZ, R3 ;  /* 0x000000ffff041224 */ /* 0x002fe400078e0003 */
[----:B0-----:R-:W-:Y:S02]  /*f7d0*/  @P1 IMAD.MOV.U32 R5, RZ, RZ, R47 ;  /* 0x000000ffff051224 */ /* 0x001fe400078e002f */
[----:B--2---:R-:W2:Y:S04]  /*f7e0*/  LDL.LU R47, [R1+0x2ec] ;  /* 0x0002ec00012f7983 */ /* 0x004ea80000300800 */
[----:B------:R-:W3:Y:S04]  /*f7f0*/  LDL.LU R3, [R1+0x2f8] ;  /* 0x0002f80001037983 */ /* 0x000ee80000300800 */
[----:B------:R-:W-:Y:S04]  /*f800*/  STL [R1+0x2e0], R44 ;  /* 0x0002e02c01007387 */ /* 0x000fe80000100800 */
[----:B------:R0:W5:Y:S04]  /*f810*/  @P1 LDG.E.U16 R6, desc[UR20][R4.64] ;  /* 0x0000001404061981 */ /* 0x000168000c1e1500 */
[----:B------:R1:W-:Y:S01]  /*f820*/  STL [R1+0x2dc], R46 ;  /* 0x0002dc2e01007387 */ /* 0x0003e20000100800 */
[----:B0-----:R-:W-:-:S02]  /*f830*/  @P3 IMAD.MOV.U32 R4, RZ, RZ, R44 ;  /* 0x000000ffff043224 */ /* 0x001fc400078e002c */
[----:B------:R-:W-:Y:S02]  /*f840*/  @P3 IMAD.MOV.U32 R5, RZ, RZ, R46 ;  /* 0x000000ffff053224 */ /* 0x000fe400078e002e */
[----:B-1----:R-:W4:Y:S04]  /*f850*/  LDL.LU R46, [R1+0x2f4] ;  /* 0x0002f400012e7983 */ /* 0x002f280000300800 */
[----:B------:R-:W-:Y:S04]  /*f860*/  STL [R1+0x2e8], R93 ;  /* 0x0002e85d01007387 */ /* 0x000fe80000100800 */
[----:B------:R-:W4:Y:S04]  /*f870*/  LDL.LU R72, [R1+0x300] ;  /* 0x0003000001487983 */ /* 0x000f280000300800 */
[----:B------:R-:W-:Y:S04]  /*f880*/  STL [R1+0x2f0], R22 ;  /* 0x0002f01601007387 */ /* 0x000fe80000100800 */
[----:B------:R-:W4:Y:S04]  /*f890*/  LDL.LU R44, [R1+0x308] ;  /* 0x00030800012c7983 */ /* 0x000f280000300800 */
[----:B------:R0:W5:Y:S04]  /*f8a0*/  @P3 LDG.E.U16 R38, desc[UR20][R4.64] ;  /* 0x0000001404263981 */ /* 0x000168000c1e1500 */
[----:B------:R-:W4:Y:S01]  /*f8b0*/  LDL.LU R5, [R1+0x2e4] ;  /* 0x0002e40001057983 */ /* 0x000f220000300800 */
[----:B------:R-:W-:-:S02]  /*f8c0*/  ISETP.GT.AND P4, PT, R42, 0x6, PT ;  /* 0x000000062a00780c */ /* 0x000fc40003f84270 */
[C---:B------:R-:W-:Y:S02]  /*f8d0*/  ISETP.GT.AND P1, PT, R42.reuse, 0x7, PT ;  /* 0x000000072a00780c */ /* 0x040fe40003f24270 */
[----:B------:R-:W-:Y:S02]  /*f8e0*/  PRMT R7, RZ, 0x7610, R7 ;  /* 0x00007610ff077816 */ /* 0x000fe40000000007 */
[----:B------:R-:W-:Y:S02]  /*f8f0*/  ISETP.GT.AND P3, PT, R42, 0x8, PT ;  /* 0x000000082a00780c */ /* 0x000fe40003f64270 */
[----:B------:R-:W-:-:S05]  /*f900*/  PRMT R37, RZ, 0x7610, R37 ;  /* 0x00007610ff257816 */ /* 0x000fca0000000025 */
[----:B0-----:R-:W-:Y:S01]  /*f910*/  @P4 IMAD.MOV.U32 R4, RZ, RZ, R93 ;  /* 0x000000ffff044224 */ /* 0x001fe200078e005d */
[----:B------:R-:W-:Y:S01]  /*f920*/  PRMT R36, RZ, 0x7610, R36 ;  /* 0x00007610ff247816 */ /* 0x000fe20000000024 */
[----:B--2---:R-:W-:Y:S01]  /*f930*/  IMAD.X R47, R47, 0x1, R70, P5 ;  /* 0x000000012f2f7824 */ /* 0x004fe200028e0646 */
[----:B---3--:R-:W-:-:S05]  /*f940*/  IADD3 R3, P5, PT, R3, R71, RZ ;  /* 0x0000004703037210 */ /* 0x008fca0007fbe0ff */
[--C-:B----4-:R-:W-:Y:S01]  /*f950*/  IMAD.X R46, R46, 0x1, R70.reuse, P5 ;  /* 0x000000012e2e7824 */ /* 0x110fe200028e0646 */
[-C--:B------:R-:W-:Y:S01]  /*f960*/  IADD3 R44, P5, PT, R44, R71.reuse, RZ ;  /* 0x000000472c2c7210 */ /* 0x080fe20007fbe0ff */
[----:B------:R-:W-:Y:S01]  /*f970*/  IMAD.X R5, R5, 0x1, R70, P6 ;  /* 0x0000000105057824 */ /* 0x000fe200030e0646 */
[----:B------:R-:W-:-:S04]  /*f980*/  IADD3 R72, P6, PT, R72, R71, RZ ;  /* 0x0000004748487210 */ /* 0x000fc80007fde0ff */
[----:B------:R0:W-:Y:S04]  /*f990*/  STL [R1+0x2e4], R5 ;  /* 0x0002e40501007387 */ /* 0x0001e80000100800 */
[----:B------:R1:W5:Y:S04]  /*f9a0*/  @P4 LDG.E.U16 R7, desc[UR20][R4.64] ;  /* 0x0000001404074981 */ /* 0x000368000c1e1500 */
[----:B------:R2:W-:Y:S01]  /*f9b0*/  STL [R1+0x2ec], R47 ;  /* 0x0002ec2f01007387 */ /* 0x0005e20000100800 */
[----:B-1----:R-:W-:Y:S02]  /*f9c0*/  @P1 IMAD.MOV.U32 R4, RZ, RZ, R22 ;  /* 0x000000ffff041224 */ /* 0x002fe400078e0016 */
[----:B0-----:R-:W-:-:S02]  /*f9d0*/  @P1 IMAD.MOV.U32 R5, RZ, RZ, R47 ;  /* 0x000000ffff051224 */ /* 0x001fc400078e002f */
        /* <DEDUP_REMOVED lines=162> */
[----:B------:R0:W-:Y:S04]  /*10400*/  STL [R1+0x370], R44 ;  /* 0x0003702c01007387 */ /* 0x0001e80000100800 */
[----:B------:R1:W5:Y:S04]  /*10410*/  @P1 LDG.E.U16 R15, desc[UR20][R4.64] ;  /* 0x00000014040f1981 */ /* 0x000368000c1e1500 */
[----:B------:R4:W-:Y:S01]  /*10420*/  STL [R1+0x36c], R46 ;  /* 0x00036c2e01007387 */ /* 0x0009e20000100800 */
[----:B-1----:R-:W-:-:S02]  /*10430*/  @P3 IMAD.MOV.U32 R4, RZ, RZ, R44 ;  /* 0x000000ffff043224 */ /* 0x002fc400078e002c */
[----:B------:R-:W-:Y:S01]  /*10440*/  @P3 IMAD.MOV.U32 R5, RZ, RZ, R46 ;  /* 0x000000ffff053224 */ /* 0x000fe200078e002e */
[----:B0-----:R-:W3:Y:S04]  /*10450*/  LDL.LU R44, [R1+0x384] ;  /* 0x00038400012c7983 */ /* 0x001ee80000300800 */
[----:B------:R-:W-:Y:S04]  /*10460*/  STL [R1+0x378], R93 ;  /* 0x0003785d01007387 */ /* 0x000fe80000100800 */
[----:B------:R-:W3:Y:S04]  /*10470*/  LDL.LU R72, [R1+0x390] ;  /* 0x0003900001487983 */ /* 0x000ee80000300800 */
[----:B------:R-:W-:Y:S04]  /*10480*/  STL [R1+0x380], R22 ;  /* 0x0003801601007387 */ /* 0x000fe80000100800 */
[----:B----4-:R-:W4:Y:S04]  /*10490*/  LDL.LU R46, [R1+0x398] ;  /* 0x00039800012e7983 */ /* 0x010f280000300800 */
        /* <DEDUP_REMOVED lines=11> */
[--C-:B------:R-:W-:Y:S01]  /*10550*/  IMAD.X R44, R44, 0x1, R70.reuse, P5 ;  /* 0x000000012c2c7824 */ /* 0x100fe200028e0646 */
[-C--:B----4-:R-:W-:Y:S01]  /*10560*/  IADD3 R46, P5, PT, R46, R71.reuse, RZ ;  /* 0x000000472e2e7210 */ /* 0x090fe20007fbe0ff */
        /* <DEDUP_REMOVED lines=15> */
[----:B------:R0:W-:Y:S04]  /*10660*/  STL [R1+0x390], R72 ;  /* 0x0003904801007387 */ /* 0x0001e80000100800 */
        /* <DEDUP_REMOVED lines=10> */
[----:B-1----:R-:W-:Y:S01]  /*10710*/  @P4 IMAD.MOV.U32 R4, RZ, RZ, R72 ;  /* 0x000000ffff044224 */ /* 0x002fe200078e0048 */
        /* <DEDUP_REMOVED lines=9> */
[----:B------:R3:W-:Y:S04]  /*107b0*/  STL [R1+0x394], R47 ;  /* 0x0003942f01007387 */ /* 0x0007e80000100800 */
[----:B0-----:R-:W4:Y:S01]  /*107c0*/  LDL.LU R72, [R1+0x3ac] ;  /* 0x0003ac0001487983 */ /* 0x001f220000300800 */
[----:B--2---:R-:W-:-:S02]  /*107d0*/  @P1 IMAD.MOV.U32 R4, RZ, RZ, R46 ;  /* 0x000000ffff041224 */ /* 0x004fc400078e002e */
[----:B-1----:R-:W-:Y:S01]  /*107e0*/  @P1 IMAD.MOV.U32 R5, RZ, RZ, R47 ;  /* 0x000000ffff051224 */ /* 0x002fe200078e002f */
[----:B------:R-:W2:Y:S04]  /*107f0*/  LDL.LU R46, [R1+0x3b8] ;  /* 0x0003b800012e7983 */ /* 0x000ea80000300800 */
[----:B------:R0:W-:Y:S04]  /*10800*/  STL [R1+0x3a0], R22 ;  /* 0x0003a01601007387 */ /* 0x0001e80000100800 */
[----:B------:R1:W5:Y:S04]  /*10810*/  @P1 LDG.E.U16 R18, desc[UR20][R4.64] ;  /* 0x0000001404121981 */ /* 0x000368000c1e1500 */
[----:B------:R0:W-:Y:S04]  /*10820*/  STL [R1+0x39c], R44 ;  /* 0x00039c2c01007387 */ /* 0x0001e80000100800 */
[----:B---3--:R-:W3:Y:S01]  /*10830*/  LDL.LU R47, [R1+0x3b4] ;  /* 0x0003b400012f7983 */ /* 0x008ee20000300800 */
[----:B-1----:R-:W-:-:S02]  /*10840*/  @P3 IMAD.MOV.U32 R4, RZ, RZ, R22 ;  /* 0x000000ffff043224 */ /* 0x002fc400078e0016 */
[----:B------:R-:W-:Y:S01]  /*10850*/  @P3 IMAD.MOV.U32 R5, RZ, RZ, R44 ;  /* 0x000000ffff053224 */ /* 0x000fe200078e002c */
[----:B------:R1:W-:Y:S04]  /*10860*/  STL [R1+0x3a8], R93 ;  /* 0x0003a85d01007387 */ /* 0x0003e80000100800 */
[----:B0-----:R-:W3:Y:S04]  /*10870*/  LDL.LU R22, [R1+0x3c0] ;  /* 0x0003c00001167983 */ /* 0x001ee80000300800 */
[----:B------:R-:W-:Y:S04]  /*10880*/  STL [R1+0x3b0], R3 ;  /* 0x0003b00301007387 */ /* 0x000fe80000100800 */
[----:B------:R-:W3:Y:S04]  /*10890*/  LDL.LU R44, [R1+0x3c8] ;  /* 0x0003c800012c7983 */ /* 0x000ee80000300800 */
[----:B------:R0:W5:Y:S04]  /*108a0*/  @P3 LDG.E.U16 R26, desc[UR20][R4.64] ;  /* 0x00000014041a3981 */ /* 0x000168000c1e1500 */
[----:B------:R-:W3:Y:S01]  /*108b0*/  LDL.LU R5, [R1+0x3a4] ;  /* 0x0003a40001057983 */ /* 0x000ee20000300800 */
[----:B------:R-:W-:-:S02]  /*108c0*/  ISETP.GT.AND P4, PT, R42, 0x1e, PT ;  /* 0x0000001e2a00780c */ /* 0x000fc40003f84270 */
[C---:B------:R-:W-:Y:S02]  /*108d0*/  ISETP.GT.AND P1, PT, R42.reuse, 0x1f, PT ;  /* 0x0000001f2a00780c */ /* 0x040fe40003f24270 */
[----:B------:R-:W-:Y:S02]  /*108e0*/  PRMT R19, RZ, 0x7610, R19 ;  /* 0x00007610ff137816 */ /* 0x000fe40000000013 */
[----:B------:R-:W-:Y:S02]  /*108f0*/  ISETP.GT.AND P3, PT, R42, 0x20, PT ;  /* 0x000000202a00780c */ /* 0x000fe40003f64270 */
[----:B------:R-:W-:-:S05]  /*10900*/  PRMT R25, RZ, 0x7610, R25 ;  /* 0x00007610ff197816 */ /* 0x000fca0000000019 */
[----:B0-----:R-:W-:Y:S01]  /*10910*/  @P4 IMAD.MOV.U32 R4, RZ, RZ, R93 ;  /* 0x000000ffff044224 */ /* 0x001fe200078e005d */
[----:B------:R-:W-:Y:S01]  /*10920*/  PRMT R20, RZ, 0x7610, R20 ;  /* 0x00007610ff147816 */ /* 0x000fe20000000014 */
[----:B----4-:R-:W-:Y:S01]  /*10930*/  IMAD.X R72, R72, 0x1, R70, P5 ;  /* 0x0000000148487824 */ /* 0x010fe200028e0646 */
[----:B--2---:R-:W-:-:S05]  /*10940*/  IADD3 R46, P5, PT, R46, R71, RZ ;  /* 0x000000472e2e7210 */ /* 0x004fca0007fbe0ff */
[--C-:B---3--:R-:W-:Y:S01]  /*10950*/  IMAD.X R47, R47, 0x1, R70.reuse, P5 ;  /* 0x000000012f2f7824 */ /* 0x108fe200028e0646 */
[----:B------:R-:W-:Y:S01]  /*10960*/  IADD3 R44, P5, PT, R44, R71, RZ ;  /* 0x000000472c2c7210 */ /* 0x000fe20007fbe0ff */
[----:B------:R-:W-:-:S05]  /*10970*/  IMAD.X R5, R5, 0x1, R70, P6 ;  /* 0x0000000105057824 */ /* 0x000fca00030e0646 */
[----:B------:R0:W-:Y:S04]  /*10980*/  STL [R1+0x3a4], R5 ;  /* 0x0003a40501007387 */ /* 0x0001e80000100800 */
[----:B------:R2:W5:Y:S01]  /*10990*/  @P4 LDG.E.U16 R19, desc[UR20][R4.64] ;  /* 0x0000001404134981 */ /* 0x000562000c1e1500 */
[----:B------:R-:W-:-:S03]  /*109a0*/  IADD3 R22, P6, PT, R22, R71, RZ ;  /* 0x0000004716167210 */ /* 0x000fc60007fde0ff */
[----:B------:R-:W-:Y:S04]  /*109b0*/  STL [R1+0x3ac], R72 ;  /* 0x0003ac4801007387 */ /* 0x000fe80000100800 */
[----:B-1----:R-:W3:Y:S01]  /*109c0*/  LDL.LU R93, [R1+0x3c4] ;  /* 0x0003c400015d7983 */ /* 0x002ee20000300800 */
[----:B--2---:R-:W-:Y:S02]  /*109d0*/  @P1 IMAD.MOV.U32 R4, RZ, RZ, R3 ;  /* 0x000000ffff041224 */ /* 0x004fe400078e0003 */
[----:B0-----:R-:W-:Y:S01]  /*109e0*/  @P1 IMAD.MOV.U32 R5, RZ, RZ, R72 ;  /* 0x000000ffff051224 */ /* 0x001fe200078e0048 */
[----:B------:R-:W2:Y:S04]  /*109f0*/  LDL.LU R3, [R1+0x3d0] ;  /* 0x0003d00001037983 */ /* 0x000ea80000300800 */
[----:B------:R0:W5:Y:S04]  /*10a00*/  @P1 LDG.E.U16 R25, desc[UR20][R4.64] ;  /* 0x0000001404191981 */ /* 0x000168000c1e1500 */
[----:B------:R-:W-:Y:S04]  /*10a10*/  STL [R1+0x3b8], R46 ;  /* 0x0003b82e01007387 */ /* 0x000fe80000100800 */
[----:B------:R1:W-:Y:S01]  /*10a20*/  STL [R1+0x3b4], R47 ;  /* 0x0003b42f01007387 */ /* 0x0003e20000100800 */
[----:B0-----:R-:W-:-:S02]  /*10a30*/  @P3 IMAD.MOV.U32 R4, RZ, RZ, R46 ;  /* 0x000000ffff043224 */ /* 0x001fc400078e002e */
[----:B------:R-:W-:-:S05]  /*10a40*/  @P3 IMAD.MOV.U32 R5, RZ, RZ, R47 ;  /* 0x000000ffff053224 */ /* 0x000fca00078e002f */
[----:B------:R0:W5:Y:S04]  /*10a50*/  @P3 LDG.E.U16 R20, desc[UR20][R4.64] ;  /* 0x0000001404143981 */ /* 0x000168000c1e1500 */
[----:B-1----:R-:W4:Y:S04]  /*10a60*/  LDL.LU R47, [R1+0x3cc] ;  /* 0x0003cc00012f7983 */ /* 0x002f280000300800 */
[----:B------:R1:W-:Y:S01]  /*10a70*/  STL [R1+0x3c0], R22 ;  /* 0x0003c01601007387 */ /* 0x0003e20000100800 */
[----:B0-----:R-:W-:-:S03]  /*10a80*/  IMAD.MOV.U32 R5, RZ, RZ, R22 ;  /* 0x000000ffff057224 */ /* 0x001fc600078e0016 */
[----:B------:R-:W4:Y:S04]  /*10a90*/  LDL.LU R46, [R1+0x3d8] ;  /* 0x0003d800012e7983 */ /* 0x000f280000300800 */
[----:B------:R-:W-:Y:S04]  /*10aa0*/  STL [R1+0x3c8], R44 ;  /* 0x0003c82c01007387 */ /* 0x000fe80000100800 */
[----:B------:R-:W4:Y:S04]  /*10ab0*/  LDL.LU R72, [R1+0x3e0] ;  /* 0x0003e00001487983 */ /* 0x000f280000300800 */
[----:B-1----:R-:W4:Y:S04]  /*10ac0*/  LDL.LU R22, [R1+0x8a0] ;  /* 0x0008a00001167983 */ /* 0x002f280000300800 */
[----:B------:R-:W4:Y:S01]  /*10ad0*/  LDL.LU R4, [R1+0x3bc] ;  /* 0x0003bc0001047983 */ /* 0x000f220000300800 */
[----:B------:R-:W-:-:S02]  /*10ae0*/  ISETP.GT.AND P4, PT, R42, 0x21, PT ;  /* 0x000000212a00780c */ /* 0x000fc40003f84270 */
[C---:B------:R-:W-:Y:S02]  /*10af0*/  ISETP.GT.AND P1, PT, R42.reuse, 0x22, PT ;  /* 0x000000222a00780c */ /* 0x040fe40003f24270 */
[----:B------:R-:W-:Y:S02]  /*10b00*/  PRMT R24, RZ, 0x7610, R24 ;  /* 0x00007610ff187816 */ /* 0x000fe40000000018 */
[----:B------:R-:W-:Y:S02]  /*10b10*/  ISETP.GT.AND P3, PT, R42, 0x23, PT ;  /* 0x000000232a00780c */ /* 0x000fe40003f64270 */
[----:B------:R-:W-:Y:S02]  /*10b20*/  PRMT R21, RZ, 0x7610, R21 ;  /* 0x00007610ff157816 */ /* 0x000fe40000000015 */
[----:B------:R-:W-:Y:S01]  /*10b30*/  PRMT R23, RZ, 0x7610, R23 ;  /* 0x00007610ff177816 */ /* 0x000fe20000000017 */
[----:B---3--:R-:W-:Y:S01]  /*10b40*/  IMAD.X R93, R93, 0x1, R70, P5 ;  /* 0x000000015d5d7824 */ /* 0x008fe200028e0646 */
[----:B--2---:R-:W-:-:S05]  /*10b50*/  IADD3 R3, P5, PT, R3, R71, RZ ;  /* 0x0000004703037210 */ /* 0x004fca0007fbe0ff */
[--C-:B----4-:R-:W-:Y:S02]  /*10b60*/  IMAD.X R47, R47, 0x1, R70.reuse, P5 ;  /* 0x000000012f2f7824 */ /* 0x110fe400028e0646 */
[----:B------:R-:W-:-:S05]  /*10b70*/  IMAD.X R4, R4, 0x1, R70, P6 ;  /* 0x0000000104047824 */ /* 0x000fca00030e0646 */
[-C--:B------:R-:W-:Y:S01]  /*10b80*/  @P4 LOP3.LUT R5, R5, R4.reuse, RZ, 0x3c, !PT ;  /* 0x0000000405054212 */ /* 0x080fe200078e3cff */
[----:B------:R0:W-:Y:S03]  /*10b90*/  STL [R1+0x3bc], R4 ;  /* 0x0003bc0401007387 */ /* 0x0001e60000100800 */
[----:B0-----:R-:W-:-:S04]  /*10ba0*/  @P4 LOP3.LUT R4, R5, R4, RZ, 0x3c, !PT ;  /* 0x0000000405044212 */ /* 0x001fc800078e3cff */
[----:B------:R-:W-:-:S05]  /*10bb0*/  @P4 LOP3.LUT R5, R5, R4, RZ, 0x3c, !PT ;  /* 0x0000000405054212 */ /* 0x000fca00078e3cff */
[----:B------:R0:W5:Y:S01]  /*10bc0*/  @P4 LDG.E.U16 R24, desc[UR20][R4.64] ;  /* 0x0000001404184981 */ /* 0x000162000c1e1500 */
[----:B------:R-:W-:-:S03]  /*10bd0*/  IADD3 R46, P6, PT, R46, R71, RZ ;  /* 0x000000472e2e7210 */ /* 0x000fc60007fde0ff */
[----:B------:R1:W-:Y:S01]  /*10be0*/  STL [R1+0x3c4], R93 ;  /* 0x0003c45d01007387 */ /* 0x0003e20000100800 */
[----:B0-----:R-:W-:Y:S02]  /*10bf0*/  @P1 IMAD.MOV.U32 R4, RZ, RZ, R44 ;  /* 0x000000ffff041224 */ /* 0x001fe400078e002c */
[----:B------:R-:W-:Y:S02]  /*10c00*/  @P1 IMAD.MOV.U32 R5, RZ, RZ, R93 ;  /* 0x000000ffff051224 */ /* 0x000fe400078e005d */
[----:B-1----:R-:W2:Y:S01]  /*10c10*/  LDL.LU R93, [R1+0x3dc] ;  /* 0x0003dc00015d7983 */ /* 0x002ea20000300800 */
[----:B------:R-:W-:-:S03]  /*10c20*/  IADD3 R72, P5, PT, R72, R71, RZ ;  /* 0x0000004748487210 */ /* 0x000fc60007fbe0ff */
[----:B------:R0:W5:Y:S04]  /*10c30*/  @P1 LDG.E.U16 R21, desc[UR20][R4.64] ;  /* 0x0000001404151981 */ /* 0x000168000c1e1500 */
[----:B------:R-:W3:Y:S04]  /*10c40*/  LDL.LU R44, [R1+0x3e8] ;  /* 0x0003e800012c7983 */ /* 0x000ee80000300800 */
[----:B------:R1:W-:Y:S01]  /*10c50*/  STL [R1+0x3d0], R3 ;  /* 0x0003d00301007387 */ /* 0x0003e20000100800 */
[----:B0-----:R-:W-:Y:S02]  /*10c60*/  @P3 IMAD.MOV.U32 R4, RZ, RZ, R3 ;  /* 0x000000ffff043224 */ /* 0x001fe400078e0003 */
[----:B------:R-:W-:Y:S01]  /*10c70*/  @P3 IMAD.MOV.U32 R5, RZ, RZ, R47 ;  /* 0x000000ffff053224 */ /* 0x000fe200078e002f */
[----:B------:R0:W-:Y:S04]  /*10c80*/  STL [R1+0x3cc], R47 ;  /* 0x0003cc2f01007387 */ /* 0x0001e80000100800 */
[----:B------:R4:W5:Y:S04]  /*10c90*/  @P3 LDG.E.U16 R23, desc[UR20][R4.64] ;  /* 0x0000001404173981 */ /* 0x000968000c1e1500 */
[----:B-1----:R-:W2:Y:S04]  /*10ca0*/  LDL.LU R3, [R1+0x3f0] ;  /* 0x0003f00001037983 */ /* 0x002ea80000300800 */
[----:B------:R1:W-:Y:S01]  /*10cb0*/  STL [R1+0x3d8], R46 ;  /* 0x0003d82e01007387 */ /* 0x0003e20000100800 */
[----:B----4-:R-:W-:-:S03]  /*10cc0*/  IMAD.MOV.U32 R5, RZ, RZ, R46 ;  /* 0x000000ffff057224 */ /* 0x010fc600078e002e */
[----:B0-----:R-:W4:Y:S04]  /*10cd0*/  LDL.LU R47, [R1+0x3f8] ;  /* 0x0003f800012f7983 */ /* 0x001f280000300800 */
[----:B------:R-:W-:Y:S04]  /*10ce0*/  STL [R1+0x3e0], R72 ;  /* 0x0003e04801007387 */ /* 0x000fe80000100800 */
[----:B-1----:R-:W2:Y:S04]  /*10cf0*/  LDL.LU R46, [R1+0x89c] ;  /* 0x00089c00012e7983 */ /* 0x002ea80000300800 */
[----:B------:R-:W2:Y:S01]  /*10d00*/  LDL.LU R4, [R1+0x3d4] ;  /* 0x0003d40001047983 */ /* 0x000ea20000300800 */
[----:B------:R-:W-:-:S02]  /*10d10*/  ISETP.GT.AND P4, PT, R42, 0x24, PT ;  /* 0x000000242a00780c */ /* 0x000fc40003f84270 */
[----:B------:R-:W-:Y:S01]  /*10d20*/  PRMT R45, RZ, 0x7610, R45 ;  /* 0x00007610ff2d7816 */ /* 0x000fe2000000002d */
[----:B--2---:R-:W-:-:S10]  /*10d30*/  IMAD.X R4, R4, 0x1, R70, P6 ;  /* 0x0000000104047824 */ /* 0x004fd400030e0646 */
[-C--:B------:R-:W-:Y:S01]  /*10d40*/  @P4 LOP3.LUT R5, R5, R4.reuse, RZ, 0x3c, !PT ;  /* 0x0000000405054212 */ /* 0x080fe200078e3cff */
[----:B------:R0:W-:Y:S03]  /*10d50*/  STL [R1+0x3d4], R4 ;  /* 0x0003d40401007387 */ /* 0x0001e60000100800 */
[----:B0-----:R-:W-:-:S04]  /*10d60*/  @P4 LOP3.LUT R4, R5, R4, RZ, 0x3c, !PT ;  /* 0x0000000405044212 */ /* 0x001fc800078e3cff */
[----:B------:R-:W-:-:S05]  /*10d70*/  @P4 LOP3.LUT R5, R5, R4, RZ, 0x3c, !PT ;  /* 0x0000000405054212 */ /* 0x000fca00078e3cff */
[----:B------:R0:W2:Y:S01]  /*10d80*/  @P4 LDG.E.U16 R45, desc[UR20][R4.64] ;  /* 0x00000014042d4981 */ /* 0x0000a2000c1e1500 */
[----:B------:R-:W-:Y:S01]  /*10d90*/  ISETP.GT.AND P1, PT, R42, 0x25, PT ;  /* 0x000000252a00780c */ /* 0x000fe20003f24270 */
[----:B------:R-:W-:Y:S01]  /*10da0*/  IMAD.X R93, R93, 0x1, R70, P5 ;  /* 0x000000015d5d7824 */ /* 0x000fe200028e0646 */
[----:B------:R-:W-:Y:S02]  /*10db0*/  PRMT R22, RZ, 0x7610, R22 ;  /* 0x00007610ff167816 */ /* 0x000fe40000000016 */
[----:B---3--:R-:W-:Y:S02]  /*10dc0*/  IADD3 R44, P5, PT, R44, R71, RZ ;  /* 0x000000472c2c7210 */ /* 0x008fe40007fbe0ff */
[----:B------:R-:W-:Y:S07]  /*10dd0*/  STL [R1+0x3dc], R93 ;  /* 0x0003dc5d01007387 */ /* 0x000fee0000100800 */
[----:B0-----:R-:W-:-:S02]  /*10de0*/  @P1 IMAD.MOV.U32 R4, RZ, RZ, R72 ;  /* 0x000000ffff041224 */ /* 0x001fc400078e0048 */
[----:B------:R-:W-:-:S05]  /*10df0*/  @P1 IMAD.MOV.U32 R5, RZ, RZ, R93 ;  /* 0x000000ffff051224 */ /* 0x000fca00078e005d */
[----:B------:R0:W5:Y:S02]  /*10e00*/  @P1 LDG.E.U16 R22, desc[UR20][R4.64] ;  /* 0x0000001404161981 */ /* 0x000164000c1e1500 */
[----:B0-----:R-:W-:Y:S02]  /*10e10*/  IMAD.MOV.U32 R5, RZ, RZ, R44 ;  /* 0x000000ffff057224 */ /* 0x001fe400078e002c */
[----:B--2---:R0:W-:Y:S04]  /*10e20*/  STL [R1+0xb0], R45 ;  /* 0x0000b02d01007387 */ /* 0x0041e80000100800 */
[----:B0-----:R-:W2:Y:S04]  /*10e30*/  LDL.LU R45, [R1+0x898] ;  /* 0x00089800012d7983 */ /* 0x001ea80000300800 */
[----:B------:R-:W3:Y:S04]  /*10e40*/  LDL.LU R93, [R1+0x3f4] ;  /* 0x0003f400015d7983 */ /* 0x000ee80000300800 */
[----:B------:R-:W2:Y:S04]  /*10e50*/  LDL.LU R72, [R1+0x400] ;  /* 0x0004000001487983 */ /* 0x000ea80000300800 */
[----:B------:R0:W-:Y:S04]  /*10e60*/  STL [R1+0x3e8], R44 ;  /* 0x0003e82c01007387 */ /* 0x0001e80000100800 */
[----:B0-----:R-:W2:Y:S04]  /*10e70*/  LDL.LU R44, [R1+0x894] ;  /* 0x00089400012c7983 */ /* 0x001ea80000300800 */
[----:B------:R-:W2:Y:S01]  /*10e80*/  LDL.LU R4, [R1+0x3e4] ;  /* 0x0003e40001047983 */ /* 0x000ea20000300800 */
[----:B------:R-:W-:-:S02]  /*10e90*/  ISETP.GT.AND P3, PT, R42, 0x26, PT ;  /* 0x000000262a00780c */ /* 0x000fc40003f64270 */
[----:B------:R-:W-:Y:S02]  /*10ea0*/  PRMT R90, RZ, 0x7610, R90 ;  /* 0x00007610ff5a7816 */ /* 0x000fe4000000005a */
[----:B------:R-:W-:Y:S01]  /*10eb0*/  IADD3 R3, P6, PT, R3, R71, RZ ;  /* 0x0000004703037210 */ /* 0x000fe20007fde0ff */
[----:B--2---:R-:W-:-:S08]  /*10ec0*/  IMAD.X R4, R4, 0x1, R70, P5 ;  /* 0x0000000104047824 */ /* 0x004fd000028e0646 */
[-C--:B------:R-:W-:Y:S01]  /*10ed0*/  @P3 LOP3.LUT R5, R5, R4.reuse, RZ, 0x3c, !PT ;  /* 0x0000000405053212 */ /* 0x080fe200078e3cff */
[----:B------:R0:W-:Y:S03]  /*10ee0*/  STL [R1+0x3e4], R4 ;  /* 0x0003e40401007387 */ /* 0x0001e60000100800 */
[----:B0-----:R-:W-:-:S04]  /*10ef0*/  @P3 LOP3.LUT R4, R5, R4, RZ, 0x3c, !PT ;  /* 0x0000000405043212 */ /* 0x001fc800078e3cff */
[----:B------:R-:W-:Y:S01]  /*10f00*/  @P3 LOP3.LUT R5, R5, R4, RZ, 0x3c, !PT ;  /* 0x0000000405053212 */ /* 0x000fe200078e3cff */
[----:B------:R0:W-:Y:S04]  /*10f10*/  STL [R1+0x3f0], R3 ;  /* 0x0003f00301007387 */ /* 0x0001e80000100800 */
[----:B------:R1:W2:Y:S04]  /*10f20*/  @P3 LDG.E.U16 R90, desc[UR20][R4.64] ;  /* 0x00000014045a3981 */ /* 0x0002a8000c1e1500 */
[----:B------:R-:W2:Y:S01]  /*10f30*/  LDL.LU R4, [R1+0x3ec] ;  /* 0x0003ec0001047983 */ /* 0x000ea20000300800 */
[C---:B------:R-:W-:Y:S01]  /*10f40*/  ISETP.GT.AND P4, PT, R42.reuse, 0x27, PT ;  /* 0x000000272a00780c */ /* 0x040fe20003f84270 */
[----:B-1----:R-:W-:Y:S01]  /*10f50*/  IMAD.MOV.U32 R5, RZ, RZ, R3 ;  /* 0x000000ffff057224 */ /* 0x002fe200078e0003 */
[----:B----4-:R-:W-:Y:S01]  /*10f60*/  IADD3 R47, P5, PT, R47, R71, RZ ;  /* 0x000000472f2f7210 */ /* 0x010fe20007fbe0ff */
[----:B0-----:R-:W4:Y:S01]  /*10f70*/  LDL.LU R3, [R1+0x408] ;  /* 0x0004080001037983 */ /* 0x001f220000300800 */
[----:B------:R-:W-:-:S03]  /*10f80*/  ISETP.GT.AND P1, PT, R42, 0x28, PT ;  /* 0x000000282a00780c */ /* 0x000fc60003f24270 */
[----:B------:R-:W-:Y:S01]  /*10f90*/  STL [R1+0x3f8], R47 ;  /* 0x0003f82f01007387 */ /* 0x000fe20000100800 */
[----:B------:R-:W-:Y:S01]  /*10fa0*/  PRMT R45, RZ, 0x7610, R45 ;  /* 0x00007610ff2d7816 */ /* 0x000fe2000000002d */
[----:B---3--:R-:W-:Y:S01]  /*10fb0*/  IMAD.X R93, R93, 0x1, R70, P5 ;  /* 0x000000015d5d7824 */ /* 0x008fe200028e0646 */
[----:B------:R-:W-:Y:S01]  /*10fc0*/  PRMT R46, RZ, 0x7610, R46 ;  /* 0x00007610ff2e7816 */ /* 0x000fe2000000002e */
[----:B--2---:R0:W-:Y:S01]  /*10fd0*/  STL [R1+0xac], R90 ;  /* 0x0000ac5a01007387 */ /* 0x0041e20000100800 */
[----:B------:R-:W-:-:S03]  /*10fe0*/  IMAD.X R4, R4, 0x1, R70, P6 ;  /* 0x0000000104047824 */ /* 0x000fc600030e0646 */
[----:B0-----:R-:W2:Y:S02]  /*10ff0*/  LDL.LU R90, [R1+0x410] ;  /* 0x00041000015a7983 */ /* 0x001ea40000300800 */
[-C--:B------:R-:W-:Y:S02]  /*11000*/  @P4 LOP3.LUT R5, R5, R4.reuse, RZ, 0x3c, !PT ;  /* 0x0000000405054212 */ /* 0x080fe400078e3cff */
[----:B------:R0:W-:Y:S02]  /*11010*/  STL [R1+0x3ec], R4 ;  /* 0x0003ec0401007387 */ /* 0x0001e40000100800 */
[----:B0-----:R-:W-:-:S04]  /*11020*/  @P4 LOP3.LUT R4, R5, R4, RZ, 0x3c, !PT ;  /* 0x0000000405044212 */ /* 0x001fc800078e3cff */
[----:B------:R-:W-:-:S05]  /*11030*/  @P4 LOP3.LUT R5, R5, R4, RZ, 0x3c, !PT ;  /* 0x0000000405054212 */ /* 0x000fca00078e3cff */
[----:B------:R0:W3:Y:S02]  /*11040*/  @P4 LDG.E.U16 R45, desc[UR20][R4.64] ;  /* 0x00000014042d4981 */ /* 0x0000e4000c1e1500 */
[----:B0-----:R-:W-:Y:S02]  /*11050*/  IMAD.MOV.U32 R5, RZ, RZ, R93 ;  /* 0x000000ffff057224 */ /* 0x001fe400078e005d */
[----:B------:R-:W-:-:S05]  /*11060*/  @P1 IMAD.MOV.U32 R4, RZ, RZ, R47 ;  /* 0x000000ffff041224 */ /* 0x000fca00078e002f */
[----:B------:R-:W2:Y:S01]  /*11070*/  @P1 LDG.E.U16 R46, desc[UR20][R4.64] ;  /* 0x00000014042e1981 */ /* 0x000ea2000c1e1500 */
[----:B------:R-:W-:-:S03]  /*11080*/  IADD3 R72, P5, PT, R72, R71, RZ ;  /* 0x0000004748487210 */ /* 0x000fc60007fbe0ff */
[----:B------:R-:W-:Y:S04]  /*11090*/  STL [R1+0x3f4], R93 ;  /* 0x0003f45d01007387 */ /* 0x000fe80000100800 */
[----:B---3--:R0:W-:Y:S04]  /*110a0*/  STL [R1+0xa4], R45 ;  /* 0x0000a42d01007387 */ /* 0x0081e80000100800 */
[----:B0-----:R-:W3:Y:S04]  /*110b0*/  LDL.LU R45, [R1+0x890] ;  /* 0x00089000012d7983 */ /* 0x001ee80000300800 */
[----:B------:R-:W3:Y:S04]  /*110c0*/  LDL.LU R93, [R1+0x88c] ;  /* 0x00088c00015d7983 */ /* 0x000ee80000300800 */
[----:B------:R-:W3:Y:S04]  /*110d0*/  LDL.LU R47, [R1+0x40c] ;  /* 0x00040c00012f7983 */ /* 0x000ee80000300800 */
[----:B--2---:R0:W-:Y:S04]  /*110e0*/  STL [R1+0xa8], R46 ;  /* 0x0000a82e01007387 */ /* 0x0041e80000100800 */
[----:B0-----:R-:W2:Y:S04]  /*110f0*/  LDL.LU R46, [R1+0x888] ;  /* 0x00088800012e7983 */ /* 0x001ea80000300800 */
[----:B------:R0:W-:Y:S04]  /*11100*/  STL [R1+0x400], R72 ;  /* 0x0004004801007387 */ /* 0x0001e80000100800 */
[----:B------:R-:W2:Y:S01]  /*11110*/  LDL.LU R4, [R1+0x3fc] ;  /* 0x0003fc0001047983 */ /* 0x000ea20000300800 */
[----:B------:R-:W-:Y:S01]  /*11120*/  ISETP.GT.AND P3, PT, R42, 0x29, PT ;  /* 0x000000292a00780c */ /* 0x000fe20003f64270 */
[----:B------:R-:W-:-:S02]  /*11130*/  IMAD.MOV.U32 R5, RZ, RZ, R72 ;  /* 0x000000ffff057224 */ /* 0x000fc400078e0048 */
[----:B0-----:R-:W3:Y:S01]  /*11140*/  LDL.LU R72, [R1+0x418] ;  /* 0x0004180001487983 */ /* 0x001ee20000300800 */
[----:B------:R-:W-:Y:S02]  /*11150*/  PRMT R50, RZ, 0x7610, R50 ;  /* 0x00007610ff327816 */ /* 0x000fe40000000032 */
[----:B----4-:R-:W-:Y:S01]  /*11160*/  IADD3 R3, P6, PT, R3, R71, RZ ;  /* 0x0000004703037210 */ /* 0x010fe20007fde0ff */
[----:B--2---:R-:W-:-:S06]  /*11170*/  IMAD.X R4, R4, 0x1, R70, P5 ;  /* 0x0000000104047824 */ /* 0x004fcc00028e0646 */
[-C--:B------:R-:W-:Y:S01]  /*11180*/  @P3 LOP3.LUT R5, R5, R4.reuse, RZ, 0x3c, !PT ;  /* 0x0000000405053212 */ /* 0x080fe200078e3cff */
[----:B------:R0:W-:Y:S03]  /*11190*/  STL [R1+0x3fc], R4 ;  /* 0x0003fc0401007387 */ /* 0x0001e60000100800 */
[----:B0-----:R-:W-:-:S04]  /*111a0*/  @P3 LOP3.LUT R4, R5, R4, RZ, 0x3c, !PT ;  /* 0x0000000405043212 */ /* 0x001fc800078e3cff */
[----:B------:R-:W-:Y:S01]  /*111b0*/  @P3 LOP3.LUT R5, R5, R4, RZ, 0x3c, !PT ;  /* 0x0000000405053212 */ /* 0x000fe200078e3cff */
[----:B------:R0:W-:Y:S04]  /*111c0*/  STL [R1+0x408], R3 ;  /* 0x0004080301007387 */ /* 0x0001e80000100800 */
[----:B------:R1:W2:Y:S04]  /*111d0*/  @P3 LDG.E.U16 R50, desc[UR20][R4.64] ;  /* 0x0000001404323981 */ /* 0x0002a8000c1e1500 */
[----:B------:R-:W4:Y:S01]  /*111e0*/  LDL.LU R4, [R1+0x404] ;  /* 0x0004040001047983 */ /* 0x000f220000300800 */
[----:B------:R-:W-:Y:S01]  /*111f0*/  ISETP.GT.AND P4, PT, R42, 0x2a, PT ;  /* 0x0000002a2a00780c */ /* 0x000fe20003f84270 */
[----:B-1----:R-:W-:Y:S01]  /*11200*/  IMAD.MOV.U32 R5, RZ, RZ, R3 ;  /* 0x000000ffff057224 */ /* 0x002fe200078e0003 */
[----:B------:R-:W-:Y:S01]  /*11210*/  IADD3 R90, P5, PT, R90, R71, RZ ;  /* 0x000000475a5a7210 */ /* 0x000fe20007fbe0ff */
[----:B0-----:R-:W4:Y:S01]  /*11220*/  LDL.LU R3, [R1+0x420] ;  /* 0x0004200001037983 */ /* 0x001f220000300800 */
[----:B------:R-:W-:-:S03]  /*11230*/  ISETP.GT.AND P1, PT, R42, 0x2b, PT ;  /* 0x0000002b2a00780c */ /* 0x000fc60003f24270 */
[----:B------:R-:W-:Y:S01]  /*11240*/  STL [R1+0x410], R90 ;  /* 0x0004105a01007387 */ /* 0x000fe20000100800 */
[----:B------:R-:W-:Y:S01]  /*11250*/  PRMT R92, RZ, 0x7610, R92 ;  /* 0x00007610ff5c7816 */ /* 0x000fe2000000005c */
[--C-:B---3--:R-:W-:Y:S01]  /*11260*/  IMAD.X R47, R47, 0x1, R70.reuse, P5 ;  /* 0x000000012f2f7824 */ /* 0x108fe200028e0646 */
[----:B------:R-:W-:Y:S01]  /*11270*/  PRMT R91, RZ, 0x7610, R91 ;  /* 0x00007610ff5b7816 */ /* 0x000fe2000000005b */
[----:B--2---:R0:W-:Y:S01]  /*11280*/  STL [R1+0xa0], R50 ;  /* 0x0000a03201007387 */ /* 0x0041e20000100800 */
[----:B----4-:R-:W-:-:S03]  /*11290*/  IMAD.X R4, R4, 0x1, R70, P6 ;  /* 0x0000000104047824 */ /* 0x010fc600030e0646 */
        /* <DEDUP_REMOVED lines=8> */
[----:B------:R-:W4:Y:S01]  /*11320*/  @P1 LDG.E.U16 R91, desc[UR20][R4.64] ;  /* 0x00000014045b1981 */ /* 0x000f22000c1e1500 */
[----:B------:R-:W-:-:S03]  /*11330*/  IADD3 R72, P5, PT, R72, R71, RZ ;  /* 0x0000004748487210 */ /* 0x000fc60007fbe0ff */
[----:B------:R-:W-:Y:S04]  /*11340*/  STL [R1+0x40c], R47 ;  /* 0x00040c2f01007387 */ /* 0x000fe80000100800 */
[----:B---3--:R0:W-:Y:S04]  /*11350*/  STL [R1+0x9c], R92 ;  /* 0x00009c5c01007387 */ /* 0x0081e80000100800 */
[----:B0-----:R-:W3:Y:S04]  /*11360*/  LDL.LU R92, [R1+0x884] ;  /* 0x00088400015c7983 */ /* 0x001ee80000300800 */
[----:B------:R-:W2:Y:S04]  /*11370*/  LDL.LU R47, [R1+0x880] ;  /* 0x00088000012f7983 */ /* 0x000ea80000300800 */
[----:B------:R-:W2:Y:S04]  /*11380*/  LDL.LU R90, [R1+0x424] ;  /* 0x00042400015a7983 */ /* 0x000ea80000300800 */
[----:B----4-:R0:W-:Y:S04]  /*11390*/  STL [R1+0x98], R91 ;  /* 0x0000985b01007387 */ /* 0x0101e80000100800 */
[----:B0-----:R-:W4:Y:S04]  /*113a0*/  LDL.LU R91, [R1+0x87c] ;  /* 0x00087c00015b7983 */ /* 0x001f280000300800 */
[----:B------:R0:W-:Y:S04]  /*113b0*/  STL [R1+0x418], R72 ;  /* 0x0004184801007387 */ /* 0x0001e80000100800 */
[----:B------:R-:W2:Y:S01]  /*113c0*/  LDL.LU R4, [R1+0x414] ;  /* 0x0004140001047983 */ /* 0x000ea20000300800 */
[----:B------:R-:W-:Y:S01]  /*113d0*/  ISETP.GT.AND P3, PT, R42, 0x2c, PT ;  /* 0x0000002c2a00780c */ /* 0x000fe20003f64270 */
[----:B------:R-:W-:-:S02]  /*113e0*/  IMAD.MOV.U32 R5, RZ, RZ, R72 ;  /* 0x000000ffff057224 */ /* 0x000fc400078e0048 */
[----:B0-----:R-:W3:Y:S01]  /*113f0*/  LDL.LU R72, [R1+0x430] ;  /* 0x0004300001487983 */ /* 0x001ee20000300800 */
[----:B------:R-:W-:Y:S02]  /*11400*/  PRMT R87, RZ, 0x7610, R87 ;  /* 0x00007610ff577816 */ /* 0x000fe40000000057 */
[----:B------:R-:W-:Y:S01]  /*11410*/  IADD3 R3, P6, PT, R3, R71, RZ ;  /* 0x0000004703037210 */ /* 0x000fe20007fde0ff */
[----:B--2---:R-:W-:-:S06]  /*11420*/  IMAD.X R4, R4, 0x1, R70, P5 ;  /* 0x0000000104047824 */ /* 0x004fcc00028e0646 */
[-C--:B------:R-:W-:Y:S01]  /*11430*/  @P3 LOP3.LUT R5, R5, R4.reuse, RZ, 0x3c, !PT ;  /* 0x0000000405053212 */ /* 0x080fe200078e3cff */
[----:B------:R0:W-:Y:S03]  /*11440*/  STL [R1+0x414], R4 ;  /* 0x0004140401007387 */ /* 0x0001e60000100800 */
[----:B0-----:R-:W-:-:S04]  /*11450*/  @P3 LOP3.LUT R4, R5, R4, RZ, 0x3c, !PT ;  /* 0x0000000405043212 */ /* 0x001fc800078e3cff */
[----:B------:R-:W-:Y:S01]  /*11460*/  @P3 LOP3.LUT R5, R5, R4, RZ, 0x3c, !PT ;  /* 0x0000000405053212 */ /* 0x000fe200078e3cff */
[----:B------:R0:W-:Y:S04]  /*11470*/  STL [R1+0x420], R3 ;  /* 0x0004200301007387 */ /* 0x0001e80000100800 */
[----:B------:R1:W2:Y:S04]  /*11480*/  @P3 LDG.E.U16 R87, desc[UR20][R4.64] ;  /* 0x0000001404573981 */ /* 0x0002a8000c1e1500 */
[----:B------:R-:W3:Y:S01]  /*11490*/  LDL.LU R4, [R1+0x41c] ;  /* 0x00041c0001047983 */ /* 0x000ee20000300800 */
[----:B------:R-:W-:Y:S01]  /*114a0*/  ISETP.GT.AND P4, PT, R42, 0x2d, PT ;  /* 0x0000002d2a00780c */ /* 0x000fe20003f84270 */
[----:B-1----:R-:W-:Y:S01]  /*114b0*/  IMAD.MOV.U32 R5, RZ, RZ, R3 ;  /* 0x000000ffff057224 */ /* 0x002fe200078e0003 */
[----:B------:R-:W-:Y:S01]  /*114c0*/  IADD3 R50, P5, PT, R50, R71, RZ ;  /* 0x0000004732327210 */ /* 0x000fe20007fbe0ff */
[----:B0-----:R-:W4:Y:S01]  /*114d0*/  LDL.LU R3, [R1+0x438] ;  /* 0x0004380001037983 */ /* 0x001f220000300800 */
[----:B------:R-:W-:-:S03]  /*114e0*/  ISETP.GT.AND P1, PT, R42, 0x2e, PT ;  /* 0x0000002e2a00780c */ /* 0x000fc60003f24270 */
[----:B------:R-:W-:Y:S01]  /*114f0*/  STL [R1+0x428], R50 ;  /* 0x0004283201007387 */ /* 0x000fe20000100800 */
[----:B------:R-:W-:Y:S01]  /*11500*/  PRMT R48, RZ, 0x7610, R48 ;  /* 0x00007610ff307816 */ /* 0x000fe20000000030 */
[--C-:B------:R-:W-:Y:S01]  /*11510*/  IMAD.X R90, R90, 0x1, R70.reuse, P5 ;  /* 0x000000015a5a7824 */ /* 0x100fe200028e0646 */
[----:B------:R-:W-:Y:S01]  /*11520*/  PRMT R49, RZ, 0x7610, R49 ;  /* 0x00007610ff317816 */ /* 0x000fe20000000031 */
[----:B--2---:R0:W-:Y:S01]  /*11530*/  STL [R1+0x94], R87 ;  /* 0x0000945701007387 */ /* 0x0041e20000100800 */
[----:B---3--:R-:W-:-:S03]  /*11540*/  IMAD.X R4, R4, 0x1, R70, P6 ;  /* 0x0000000104047824 */ /* 0x008fc600030e0646 */
        /* <DEDUP_REMOVED lines=32> */
[C---:B------:R-:W-:Y:S01]  /*11750*/  ISETP.GT.AND P4, PT, R42.reuse, 0x30, PT ;  /* 0x000000302a00780c */ /* 0x040fe20003f84270 */
[----:B-1----:R-:W-:Y:S01]  /*11760*/  IMAD.MOV.U32 R5, RZ, RZ, R3 ;  /* 0x000000ffff057224 */ /* 0x002fe200078e0003 */
[----:B------:R-:W-:Y:S01]  /*11770*/  IADD3 R87, P5, PT, R87, R71, RZ ;  /* 0x0000004757577210 */ /* 0x000fe20007fbe0ff */
[----:B0-----:R-:W4:Y:S01]  /*11780*/  LDL.LU R3, [R1+0x450] ;  /* 0x0004500001037983 */ /* 0x001f220000300800 */
[----:B------:R-:W-:-:S03]  /*11790*/  ISETP.GT.AND P1, PT, R42, 0x31, PT ;  /* 0x000000312a00780c */ /* 0x000fc60003f24270 */
[----:B------:R-:W-:Y:S01]  /*117a0*/  STL [R1+0x440], R87 ;  /* 0x0004405701007387 */ /* 0x000fe20000100800 */
[----:B------:R-:W-:Y:S01]  /*117b0*/  PRMT R89, RZ, 0x7610, R89 ;  /* 0x00007610ff597816 */ /* 0x000fe20000000059 */
[----:B---3--:R-:W-:Y:S01]  /*117c0*/  IMAD.X R50, R50, 0x1, R70, P5 ;  /* 0x0000000132327824 */ /* 0x008fe200028e0646 */
        /* <DEDUP_REMOVED lines=35> */
[C---:B------:R-:W-:Y:S01]  /*11a00*/  ISETP.GT.AND P4, PT, R42.reuse, 0x33, PT ;  /* 0x000000332a00780c */ /* 0x040fe20003f84270 */
[----:B-1----:R-:W-:Y:S01]  /*11a10*/  IMAD.MOV.U32 R5, RZ, RZ, R3 ;  /* 0x000000ffff057224 */ /* 0x002fe200078e0003 */
[----:B------:R-:W-:Y:S01]  /*11a20*/  IADD3 R53, P5, PT, R53, R71, RZ ;  /* 0x0000004735357210 */ /* 0x000fe20007fbe0ff */
[----:B0-----:R-:W4:Y:S01]  /*11a30*/  LDL.LU R3, [R1+0x468] ;  /* 0x0004680001037983 */ /* 0x001f220000300800 */
[----:B------:R-:W-:-:S03]  /*11a40*/  ISETP.GT.AND P1, PT, R42, 0x34, PT ;  /* 0x000000342a00780c */ /* 0x000fc60003f24270 */
[----:B------:R-:W-:Y:S01]  /*11a50*/  STL [R1+0x458], R53 ;  /* 0x0004583501007387 */ /* 0x000fe20000100800 */
[----:B------:R-:W-:Y:S01]  /*11a60*/  PRMT R51, RZ, 0x7610, R51 ;  /* 0x00007610ff337816 */ /* 0x000fe20000000033 */
[----:B------:R-:W-:Y:S01]  /*11a70*/  IMAD.X R87, R87, 0x1, R70, P5 ;  /* 0x0000000157577824 */ /* 0x000fe200028e0646 */
        /* <DEDUP_REMOVED lines=382> */
[----:B0-----:R-:W3:Y:S04]  /*13260*/  LDL.LU R3, [R1+0x540] ;  /* 0x0005400001037983 */ /* 0x001ee80000300800 */
[----:B------:R-:W-:Y:S01]  /*13270*/  STL [R1+0x530], R73 ;  /* 0x0005304901007387 */ /* 0x000fe20000100800 */
[----:B------:R-:W-:-:S03]  /*13280*/  PRMT R65, RZ, 0x7610, R65 ;  /* 0x00007610ff417816 */ /* 0x000fc60000000041 */
[----:B--2---:R0:W-:Y:S01]  /*13290*/  STL [R1+0x10], R69 ;  /* 0x0000104501007387 */ /* 0x0041e20000100800 */
[----:B----4-:R-:W-:-:S03]  /*132a0*/  IMAD.X R4, R4, 0x1, R70, P6 ;  /* 0x0000000104047824 */ /* 0x010fc600030e0646 */
[----:B0-----:R-:W2:Y:S02]  /*132b0*/  LDL.LU R69, [R1+0x548] ;  /* 0x0005480001457983 */ /* 0x001ea40000300800 */
[-C--:B------:R-:W-:Y:S02]  /*132c0*/  @P4 LOP3.LUT R5, R5, R4.reuse, RZ, 0x3c, !PT ;  /* 0x0000000405054212 */ /* 0x080fe400078e3cff */
[----:B------:R0:W-:Y:S02]  /*132d0*/  STL [R1+0x524], R4 ;  /* 0x0005240401007387 */ /* 0x0001e40000100800 */
[----:B0-----:R-:W-:-:S04]  /*132e0*/  @P4 LOP3.LUT R4, R5, R4, RZ, 0x3c, !PT ;  /* 0x0000000405044212 */ /* 0x001fc800078e3cff */
[----:B------:R-:W-:-:S05]  /*132f0*/  @P4 LOP3.LUT R5, R5, R4, RZ, 0x3c, !PT ;  /* 0x0000000405054212 */ /* 0x000fca00078e3cff */
[----:B------:R0:W4:Y:S01]  /*13300*/  @P4 LDG.E.U16 R65, desc[UR20][R4.64] ;  /* 0x0000001404414981 */ /* 0x000122000c1e1500 */
[----:B------:R-:W-:Y:S01]  /*13310*/  ISETP.GT.AND P1, PT, R42, 0x4f, PT ;  /* 0x0000004f2a00780c */ /* 0x000fe20003f24270 */
[----:B---3--:R-:W-:Y:S01]  /*13320*/  IMAD.X R74, R74, 0x1, R70, P5 ;  /* 0x000000014a4a7824 */ /* 0x008fe200028e0646 */
[----:B------:R-:W-:-:S04]  /*13330*/  PRMT R67, RZ, 0x7610, R67 ;  /* 0x00007610ff437816 */ /* 0x000fc80000000043 */
[----:B------:R-:W-:Y:S01]  /*13340*/  STL [R1+0x52c], R74 ;  /* 0x00052c4a01007387 */ /* 0x000fe20000100800 */
[----:B0-----:R-:W-:-:S06]  /*13350*/  IMAD.MOV.U32 R5, RZ, RZ, R74 ;  /* 0x000000ffff057224 */ /* 0x001fcc00078e004a */
[----:B------:R-:W-:-:S05]  /*13360*/  @P1 IMAD.MOV.U32 R4, RZ, RZ, R73 ;  /* 0x000000ffff041224 */ /* 0x000fca00078e0049 */
[----:B------:R-:W3:Y:S04]  /*13370*/  @P1 LDG.E.U16 R67, desc[UR20][R4.64] ;  /* 0x0000001404431981 */ /* 0x000ee8000c1e1500 */
[----:B----4-:R0:W-:Y:S04]  /*13380*/  STL [R1+0xc], R65 ;  /* 0x00000c4101007387 */ /* 0x0101e80000100800 */
[----:B0-----:R-:W4:Y:S04]  /*13390*/  LDL.LU R65, [R1+0x7f4] ;  /* 0x0007f40001417983 */ /* 0x001f280000300800 */
[----:B------:R-:W2:Y:S04]  /*133a0*/  LDL.LU R74, [R1+0x7f0] ;  /* 0x0007f000014a7983 */ /* 0x000ea80000300800 */
[----:B------:R-:W2:Y:S01]  /*133b0*/  LDL.LU R5, [R1+0x534] ;  /* 0x0005340001057983 */ /* 0x000ea20000300800 */
[----:B------:R-:W-:-:S02]  /*133c0*/  ISETP.GT.AND P3, PT, R42, 0x50, PT ;  /* 0x000000502a00780c */ /* 0x000fc40003f64270 */
[-C--:B------:R-:W-:Y:S01]  /*133d0*/  IADD3 R72, P5, PT, R72, R71.reuse, RZ ;  /* 0x0000004748487210 */ /* 0x080fe20007fbe0ff */
[----:B------:R-:W4:Y:S01]  /*133e0*/  LDL.LU R73, [R1+0x544] ;  /* 0x0005440001497983 */ /* 0x000f220000300800 */
[----:B------:R-:W-:Y:S02]  /*133f0*/  PRMT R68, RZ, 0x7610, R68 ;  /* 0x00007610ff447816 */ /* 0x000fe40000000044 */
[----:B------:R-:W-:Y:S01]  /*13400*/  IADD3 R3, P6, PT, R3, R71, RZ ;  /* 0x0000004703037210 */ /* 0x000fe20007fde0ff */
[----:B------:R-:W-:Y:S04]  /*13410*/  STL [R1+0x538], R72 ;  /* 0x0005384801007387 */ /* 0x000fe80000100800 */
[----:B---3--:R0:W-:Y:S02]  /*13420*/  STL [R1+0x8], R67 ;  /* 0x0000084301007387 */ /* 0x0081e40000100800 */
[----:B------:R-:W-:-:S02]  /*13430*/  @P3 IMAD.MOV.U32 R4, RZ, RZ, R72 ;  /* 0x000000ffff043224 */ /* 0x000fc400078e0048 */
[----:B0-----:R-:W3:Y:S01]  /*13440*/  LDL.LU R67, [R1+0x550] ;  /* 0x0005500001437983 */ /* 0x001ee20000300800 */
[----:B--2---:R-:W-:-:S05]  /*13450*/  IMAD.X R5, R5, 0x1, R70, P5 ;  /* 0x0000000105057824 */ /* 0x004fca00028e0646 */
[----:B------:R0:W-:Y:S04]  /*13460*/  STL [R1+0x534], R5 ;  /* 0x0005340501007387 */ /* 0x0001e80000100800 */
[----:B------:R0:W2:Y:S04]  /*13470*/  @P3 LDG.E.U16 R68, desc[UR20][R4.64] ;  /* 0x0000001404443981 */ /* 0x0000a8000c1e1500 */
[----:B------:R-:W-:Y:S04]  /*13480*/  STL [R1+0x540], R3 ;  /* 0x0005400301007387 */ /* 0x000fe80000100800 */
[----:B------:R-:W3:Y:S01]  /*13490*/  LDL.LU R4, [R1+0x53c] ;  /* 0x00053c0001047983 */ /* 0x000ee20000300800 */
[----:B------:R-:W-:Y:S01]  /*134a0*/  ISETP.GT.AND P4, PT, R42, 0x51, PT ;  /* 0x000000512a00780c */ /* 0x000fe20003f84270 */
[----:B0-----:R-:W-:Y:S01]  /*134b0*/  IMAD.MOV.U32 R5, RZ, RZ, R3 ;  /* 0x000000ffff057224 */ /* 0x001fe200078e0003 */
[----:B------:R-:W-:-:S02]  /*134c0*/  IADD3 R69, P5, PT, R69, R71, RZ ;  /* 0x0000004745457210 */ /* 0x000fc40007fbe0ff */
[----:B------:R-:W-:Y:S02]  /*134d0*/  ISETP.GT.AND P1, PT, R42, 0x52, PT ;  /* 0x000000522a00780c */ /* 0x000fe40003f24270 */
[----:B------:R-:W-:Y:S01]  /*134e0*/  PRMT R44, RZ, 0x7610, R44 ;  /* 0x00007610ff2c7816 */ /* 0x000fe2000000002c */
[----:B----4-:R-:W-:Y:S01]  /*134f0*/  IMAD.X R73, R73, 0x1, R70, P5 ;  /* 0x0000000149497824 */ /* 0x010fe200028e0646 */
[----:B------:R-:W-:Y:S01]  /*13500*/  PRMT R66, RZ, 0x7610, R66 ;  /* 0x00007610ff427816 */ /* 0x000fe20000000042 */
[----:B--2---:R0:W-:Y:S01]  /*13510*/  STL [R1+0x4], R68 ;  /* 0x0000044401007387 */ /* 0x0041e20000100800 */
[----:B---3--:R-:W-:-:S03]  /*13520*/  IMAD.X R4, R4, 0x1, R70, P6 ;  /* 0x0000000104047824 */ /* 0x008fc600030e0646 */
[----:B0-----:R-:W2:Y:S04]  /*13530*/  LDL.LU R68, [R1+0x54c] ;  /* 0x00054c0001447983 */ /* 0x001ea80000300800 */
[----:B------:R-:W-:Y:S01]  /*13540*/  STL [R1+0x548], R69 ;  /* 0x0005484501007387 */ /* 0x000fe20000100800 */
[----:B------:R-:W-:-:S03]  /*13550*/  @P4 LOP3.LUT R5, R5, R4, RZ, 0x3c, !PT ;  /* 0x0000000405054212 */ /* 0x000fc600078e3cff */
[----:B------:R-:W3:Y:S04]  /*13560*/  LDL.LU R72, [R1+0x558] ;  /* 0x0005580001487983 */ /* 0x000ee80000300800 */
[----:B------:R-:W4:Y:S04]  /*13570*/  LDL.LU R3, [R1+0x560] ;  /* 0x0005600001037983 */ /* 0x000f280000300800 */
[----:B------:R0:W-:Y:S02]  /*13580*/  STL [R1+0x53c], R4 ;  /* 0x00053c0401007387 */ /* 0x0001e40000100800 */
[----:B0-----:R-:W-:-:S04]  /*13590*/  @P4 LOP3.LUT R4, R5, R4, RZ, 0x3c, !PT ;  /* 0x0000000405044212 */ /* 0x001fc800078e3cff */
[----:B------:R-:W-:-:S05]  /*135a0*/  @P4 LOP3.LUT R5, R5, R4, RZ, 0x3c, !PT ;  /* 0x0000000405054212 */ /* 0x000fca00078e3cff */
[----:B------:R0:W5:Y:S02]  /*135b0*/  @P4 LDG.E.U16 R44, desc[UR20][R4.64] ;  /* 0x00000014042c4981 */ /* 0x000164000c1e1500 */
[----:B0-----:R-:W-:Y:S02]  /*135c0*/  @P1 IMAD.MOV.U32 R4, RZ, RZ, R69 ;  /* 0x000000ffff041224 */ /* 0x001fe400078e0045 */
[----:B------:R-:W-:-:S05]  /*135d0*/  @P1 IMAD.MOV.U32 R5, RZ, RZ, R73 ;  /* 0x000000ffff051224 */ /* 0x000fca00078e0049 */
[----:B------:R0:W4:Y:S01]  /*135e0*/  @P1 LDG.E.U16 R66, desc[UR20][R4.64] ;  /* 0x0000001404421981 */ /* 0x000122000c1e1500 */
[----:B------:R-:W-:Y:S02]  /*135f0*/  ISETP.GT.AND P3, PT, R42, 0x53, PT ;  /* 0x000000532a00780c */ /* 0x000fe40003f64270 */
[----:B------:R-:W-:Y:S01]  /*13600*/  IADD3 R67, P5, PT, R67, R71, RZ ;  /* 0x0000004743437210 */ /* 0x000fe20007fbe0ff */
[----:B------:R-:W-:Y:S01]  /*13610*/  STL [R1+0x544], R73 ;  /* 0x0005444901007387 */ /* 0x000fe20000100800 */
[----:B------:R-:W-:-:S03]  /*13620*/  PRMT R45, RZ, 0x7610, R45 ;  /* 0x00007610ff2d7816 */ /* 0x000fc6000000002d */
[----:B------:R-:W4:Y:S04]  /*13630*/  LDL.LU R69, [R1+0x55c] ;  /* 0x00055c0001457983 */ /* 0x000f280000300800 */
[----:B------:R-:W-:Y:S02]  /*13640*/  STL [R1+0x550], R67 ;  /* 0x0005504301007387 */ /* 0x000fe40000100800 */
[----:B0-----:R-:W-:Y:S02]  /*13650*/  @P3 IMAD.MOV.U32 R4, RZ, RZ, R67 ;  /* 0x000000ffff043224 */ /* 0x001fe400078e0043 */
[----:B--2---:R-:W-:-:S04]  /*13660*/  IMAD.X R68, R68, 0x1, R70, P5 ;  /* 0x0000000144447824 */ /* 0x004fc800028e0646 */
[----:B------:R-:W-:Y:S01]  /*13670*/  @P3 IMAD.MOV.U32 R5, RZ, RZ, R68 ;  /* 0x000000ffff053224 */ /* 0x000fe200078e0044 */
[----:B---3--:R-:W-:-:S04]  /*13680*/  IADD3 R72, P6, PT, R72, R71, RZ ;  /* 0x0000004748487210 */ /* 0x008fc80007fde0ff */
[----:B------:R0:W5:Y:S01]  /*13690*/  @P3 LDG.E.U16 R45, desc[UR20][R4.64] ;  /* 0x00000014042d3981 */ /* 0x000162000c1e1500 */
[----:B----4-:R-:W-:-:S03]  /*136a0*/  IADD3 R3, P5, PT, R3, R71, RZ ;  /* 0x0000004703037210 */ /* 0x010fc60007fbe0ff */
[----:B------:R1:W-:Y:S04]  /*136b0*/  STL [R1], R66 ;  /* 0x0000004201007387 */ /* 0x0003e80000100800 */
[----:B-1----:R-:W2:Y:S04]  /*136c0*/  LDL.LU R66, [R1+0x568] ;  /* 0x0005680001427983 */ /* 0x002ea80000300800 */
[----:B------:R1:W-:Y:S04]  /*136d0*/  STL [R1+0x54c], R68 ;  /* 0x00054c4401007387 */ /* 0x0003e80000100800 */
[----:B-1----:R-:W3:Y:S04]  /*136e0*/  LDL.LU R68, [R1+0x564] ;  /* 0x0005640001447983 */ /* 0x002ee80000300800 */
[----:B------:R1:W-:Y:S04]  /*136f0*/  STL [R1+0x558], R72 ;  /* 0x0005584801007387 */ /* 0x0003e80000100800 */
[----:B------:R-:W4:Y:S04]  /*13700*/  LDL.LU R73, [R1+0x570] ;  /* 0x0005700001497983 */ /* 0x000f280000300800 */
[----:B------:R-:W-:Y:S04]  /*13710*/  STL [R1+0x560], R3 ;  /* 0x0005600301007387 */ /* 0x000fe80000100800 */
[----:B------:R-:W4:Y:S04]  /*13720*/  LDL.LU R67, [R1+0x578] ;  /* 0x0005780001437983 */ /* 0x000f280000300800 */
[----:B------:R-:W4:Y:S01]  /*13730*/  LDL.LU R5, [R1+0x554] ;  /* 0x0005540001057983 */ /* 0x000f220000300800 */
[----:B------:R-:W-:-:S02]  /*13740*/  ISETP.GT.AND P4, PT, R42, 0x54, PT ;  /* 0x000000542a00780c */ /* 0x000fc40003f84270 */
[C---:B------:R-:W-:Y:S02]  /*13750*/  ISETP.GT.AND P1, PT, R42.reuse, 0x55, PT ;  /* 0x000000552a00780c */ /* 0x040fe40003f24270 */
[----:B------:R-:W-:Y:S02]  /*13760*/  PRMT R93, RZ, 0x7610, R93 ;  /* 0x00007610ff5d7816 */ /* 0x000fe4000000005d */
[----:B------:R-:W-:Y:S01]  /*13770*/  ISETP.GT.AND P3, PT, R42, 0x56, PT ;  /* 0x000000562a00780c */ /* 0x000fe20003f64270 */
[----:B------:R-:W-:Y:S01]  /*13780*/  IMAD.X R69, R69, 0x1, R70, P5 ;  /* 0x0000000145457824 */ /* 0x000fe200028e0646 */
[----:B------:R-:W-:-:S05]  /*13790*/  PRMT R46, RZ, 0x7610, R46 ;  /* 0x00007610ff2e7816 */ /* 0x000fca000000002e */
[----:B0-----:R-:W-:Y:S01]  /*137a0*/  @P4 IMAD.MOV.U32 R4, RZ, RZ, R72 ;  /* 0x000000ffff044224 */ /* 0x001fe200078e0048 */
[----:B------:R-:W-:Y:S02]  /*137b0*/  PRMT R92, RZ, 0x7610, R92 ;  /* 0x00007610ff5c7816 */ /* 0x000fe4000000005c */
[----:B--2---:R-:W-:-:S05]  /*137c0*/  IADD3 R66, P5, PT, R66, R71, RZ ;  /* 0x0000004742427210 */ /* 0x004fca0007fbe0ff */
[--C-:B---3--:R-:W-:Y:S02]  /*137d0*/  IMAD.X R68, R68, 0x1, R70.reuse, P5 ;  /* 0x0000000144447824 */ /* 0x108fe400028e0646 */
[----:B----4-:R-:W-:Y:S01]  /*137e0*/  IMAD.X R5, R5, 0x1, R70, P6 ;  /* 0x0000000105057824 */ /* 0x010fe200030e0646 */
[----:B------:R-:W-:-:S04]  /*137f0*/  IADD3 R73, P6, PT, R73, R71, RZ ;  /* 0x0000004749497210 */ /* 0x000fc80007fde0ff */
[----:B------:R0:W-:Y:S04]  /*13800*/  STL [R1+0x554], R5 ;  /* 0x0005540501007387 */ /* 0x0001e80000100800 */
[----:B------:R2:W5:Y:S01]  /*13810*/  @P4 LDG.E.U16 R93, desc[UR20][R4.64] ;  /* 0x00000014045d4981 */ /* 0x000562000c1e1500 */
[----:B------:R-:W-:-:S03]  /*13820*/  IADD3 R67, P5, PT, R67, R71, RZ ;  /* 0x0000004743437210 */ /* 0x000fc60007fbe0ff */
[----:B------:R3:W-:Y:S04]  /*13830*/  STL [R1+0x55c], R69 ;  /* 0x00055c4501007387 */ /* 0x0007e80000100800 */
[----:B-1----:R-:W4:Y:S01]  /*13840*/  LDL.LU R72, [R1+0x574] ;  /* 0x0005740001487983 */ /* 0x002f220000300800 */
[----:B--2---:R-:W-:Y:S02]  /*13850*/  @P1 IMAD.MOV.U32 R4, RZ, RZ, R3 ;  /* 0x000000ffff041224 */ /* 0x004fe400078e0003 */
[----:B0-----:R-:W-:Y:S01]  /*13860*/  @P1 IMAD.MOV.U32 R5, RZ, RZ, R69 ;  /* 0x000000ffff051224 */ /* 0x001fe200078e0045 */
        /* <DEDUP_REMOVED lines=60> */
[----:B------:R-:W-:Y:S01]  /*13c30*/  @P4 LOP3.LUT R5, R5, R4, RZ, 0x3c, !PT ;  /* 0x0000000405054212 */ /* 0x000fe200078e3cff */
[----:B------:R0:W-:Y:S04]  /*13c40*/  STL [R1+0x58c], R73 ;  /* 0x00058c4901007387 */ /* 0x0001e80000100800 */
[----:B------:R1:W5:Y:S01]  /*13c50*/  @P4 LDG.E.U16 R90, desc[UR20][R4.64] ;  /* 0x00000014045a4981 */ /* 0x000362000c1e1500 */
[-C--:B------:R-:W-:Y:S02]  /*13c60*/  IADD3 R72, P6, PT, R72, R71.reuse, RZ ;  /* 0x0000004748487210 */ /* 0x080fe40007fde0ff */
[----:B------:R-:W-:Y:S01]  /*13c70*/  IADD3 R3, P5, PT, R3, R71, RZ ;  /* 0x0000004703037210 */ /* 0x000fe20007fbe0ff */
[----:B-1----:R-:W-:Y:S02]  /*13c80*/  @P1 IMAD.MOV.U32 R4, RZ, RZ, R68 ;  /* 0x000000ffff041224 */ /* 0x002fe400078e0044 */
[----:B------:R-:W-:Y:S01]  /*13c90*/  @P1 IMAD.MOV.U32 R5, RZ, RZ, R73 ;  /* 0x000000ffff051224 */ /* 0x000fe200078e0049 */
[----:B------:R-:W2:Y:S04]  /*13ca0*/  LDL.LU R68, [R1+0x5a4] ;  /* 0x0005a40001447983 */ /* 0x000ea80000300800 */
[----:B0-----:R-:W3:Y:S04]  /*13cb0*/  LDL.LU R73, [R1+0x5b0] ;  /* 0x0005b00001497983 */ /* 0x001ee80000300800 */
[----:B------:R0:W5:Y:S04]  /*13cc0*/  @P1 LDG.E.U16 R49, desc[UR20][R4.64] ;  /* 0x0000001404311981 */ /* 0x000168000c1e1500 */
[----:B------:R1:W-:Y:S04]  /*13cd0*/  STL [R1+0x598], R67 ;  /* 0x0005984301007387 */ /* 0x0003e80000100800 */
[----:B------:R4:W-:Y:S01]  /*13ce0*/  STL [R1+0x594], R69 ;  /* 0x0005944501007387 */ /* 0x0009e20000100800 */
[----:B0-----:R-:W-:-:S02]  /*13cf0*/  @P3 IMAD.MOV.U32 R4, RZ, RZ, R67 ;  /* 0x000000ffff043224 */ /* 0x001fc400078e0043 */
[----:B------:R-:W-:Y:S01]  /*13d00*/  @P3 IMAD.MOV.U32 R5, RZ, RZ, R69 ;  /* 0x000000ffff053224 */ /* 0x000fe200078e0045 */
[----:B-1----:R-:W3:Y:S04]  /*13d10*/  LDL.LU R67, [R1+0x5b8] ;  /* 0x0005b80001437983 */ /* 0x002ee80000300800 */
[----:B------:R0:W-:Y:S04]  /*13d20*/  STL [R1+0x5a0], R72 ;  /* 0x0005a04801007387 */ /* 0x0001e80000100800 */
[----:B----4-:R-:W4:Y:S04]  /*13d30*/  LDL.LU R69, [R1+0x5c0] ;  /* 0x0005c00001457983 */ /* 0x010f280000300800 */
[----:B------:R-:W-:Y:S04]  /*13d40*/  STL [R1+0x5a8], R3 ;  /* 0x0005a80301007387 */ /* 0x000fe80000100800 */
[----:B------:R1:W5:Y:S04]  /*13d50*/  @P3 LDG.E.U16 R89, desc[UR20][R4.64] ;  /* 0x0000001404593981 */ /* 0x000368000c1e1500 */
[----:B------:R-:W4:Y:S01]  /*13d60*/  LDL.LU R5, [R1+0x59c] ;  /* 0x00059c0001057983 */ /* 0x000f220000300800 */
[----:B------:R-:W-:-:S02]  /*13d70*/  ISETP.GT.AND P4, PT, R42, 0x5d, PT ;  /* 0x0000005d2a00780c */ /* 0x000fc40003f84270 */
[----:B------:R-:W-:Y:S02]  /*13d80*/  ISETP.GT.AND P1, PT, R42, 0x5e, PT ;  /* 0x0000005e2a00780c */ /* 0x000fe40003f24270 */
[----:B------:R-:W-:Y:S02]  /*13d90*/  PRMT R50, RZ, 0x7610, R50 ;  /* 0x00007610ff327816 */ /* 0x000fe40000000032 */
[----:B------:R-:W-:-:S07]  /*13da0*/  PRMT R88, RZ, 0x7610, R88 ;  /* 0x00007610ff587816 */ /* 0x000fce0000000058 */
[----:B-1----:R-:W-:Y:S02]  /*13db0*/  @P4 IMAD.MOV.U32 R4, RZ, RZ, R72 ;  /* 0x000000ffff044224 */ /* 0x002fe400078e0048 */
[--C-:B--2---:R-:W-:Y:S01]  /*13dc0*/  IMAD.X R68, R68, 0x1, R70.reuse, P5 ;  /* 0x0000000144447824 */ /* 0x104fe200028e0646 */
[----:B---3--:R-:W-:Y:S01]  /*13dd0*/  IADD3 R73, P5, PT, R73, R71, RZ ;  /* 0x0000004749497210 */ /* 0x008fe20007fbe0ff */
[----:B----4-:R-:W-:-:S05]  /*13de0*/  IMAD.X R5, R5, 0x1, R70, P6 ;  /* 0x0000000105057824 */ /* 0x010fca00030e0646 */
[----:B------:R1:W-:Y:S04]  /*13df0*/  STL [R1+0x59c], R5 ;  /* 0x00059c0501007387 */ /* 0x0003e80000100800 */
[----:B------:R2:W5:Y:S04]  /*13e00*/  @P4 LDG.E.U16 R50, desc[UR20][R4.64] ;  /* 0x0000001404324981 */ /* 0x000568000c1e1500 */
[----:B------:R3:W-:Y:S04]  /*13e10*/  STL [R1+0x5a4], R68 ;  /* 0x0005a44401007387 */ /* 0x0007e80000100800 */
[----:B0-----:R-:W4:Y:S01]  /*13e20*/  LDL.LU R72, [R1+0x5bc] ;  /* 0x0005bc0001487983 */ /* 0x001f220000300800 */
[----:B--2---:R-:W-:-:S02]  /*13e30*/  @P1 IMAD.MOV.U32 R4, RZ, RZ, R3 ;  /* 0x000000ffff041224 */ /* 0x004fc400078e0003 */
[----:B-1----:R-:W-:Y:S02]  /*13e40*/  @P1 IMAD.MOV.U32 R5, RZ, RZ, R68 ;  /* 0x000000ffff051224 */ /* 0x002fe400078e0044 */
[----:B---3--:R-:W2:Y:S04]  /*13e50*/  LDL.LU R68, [R1+0x5c8] ;  /* 0x0005c80001447983 */ /* 0x008ea80000300800 */
[----:B------:R-:W3:Y:S04]  /*13e60*/  LDL.LU R3, [R1+0x5d0] ;  /* 0x0005d00001037983 */ /* 0x000ee80000300800 */
[----:B------:R0:W5:Y:S04]  /*13e70*/  @P1 LDG.E.U16 R88, desc[UR20][R4.64] ;  /* 0x0000001404581981 */ /* 0x000168000c1e1500 */
[----:B------:R1:W-:Y:S01]  /*13e80*/  STL [R1+0x5b0], R73 ;  /* 0x0005b04901007387 */ /* 0x0003e20000100800 */
[----:B0-----:R-:W-:-:S03]  /*13e90*/  IMAD.MOV.U32 R5, RZ, RZ, R73 ;  /* 0x000000ffff057224 */ /* 0x001fc600078e0049 */
[----:B-1----:R-:W2:Y:S04]  /*13ea0*/  LDL.LU R73, [R1+0x7e8] ;  /* 0x0007e80001497983 */ /* 0x002ea80000300800 */
[----:B------:R-:W2:Y:S01]  /*13eb0*/  LDL.LU R4, [R1+0x5ac] ;  /* 0x0005ac0001047983 */ /* 0x000ea20000300800 */
[----:B------:R-:W-:Y:S02]  /*13ec0*/  ISETP.GT.AND P3, PT, R42, 0x5f, PT ;  /* 0x0000005f2a00780c */ /* 0x000fe40003f64270 */
        /* <DEDUP_REMOVED lines=8> */
[----:B------:R1:W5:Y:S02]  /*13f50*/  @P3 LDG.E.U16 R51, desc[UR20][R4.64] ;  /* 0x0000001404333981 */ /* 0x000364000c1e1500 */
[----:B-1----:R-:W-:Y:S02]  /*13f60*/  IMAD.MOV.U32 R5, RZ, RZ, R67 ;  /* 0x000000ffff057224 */ /* 0x002fe400078e0043 */
[----:B0-----:R-:W2:Y:S04]  /*13f70*/  LDL.LU R67, [R1+0x7e4] ;  /* 0x0007e40001437983 */ /* 0x001ea80000300800 */
[----:B------:R-:W2:Y:S01]  /*13f80*/  LDL.LU R4, [R1+0x5b4] ;  /* 0x0005b40001047983 */ /* 0x000ea20000300800 */
[----:B------:R-:W-:-:S02]  /*13f90*/  ISETP.GT.AND P4, PT, R42, 0x60, PT ;  /* 0x000000602a00780c */ /* 0x000fc40003f84270 */
[----:B------:R-:W-:-:S05]  /*13fa0*/  IADD3 R69, P5, PT, R69, R71, RZ ;  /* 0x0000004745457210 */ /* 0x000fca0007fbe0ff */
[----:B------:R-:W-:Y:S01]  /*13fb0*/  STL [R1+0x5c0], R69 ;  /* 0x0005c04501007387 */ /* 0x000fe20000100800 */
[----:B------:R-:W-:Y:S02]  /*13fc0*/  ISETP.GT.AND P1, PT, R42, 0x61, PT ;  /* 0x000000612a00780c */ /* 0x000fe40003f24270 */
[----:B------:R-:W-:Y:S01]  /*13fd0*/  PRMT R87, RZ, 0x7610, R87 ;  /* 0x00007610ff577816 */ /* 0x000fe20000000057 */
[----:B----4-:R-:W-:Y:S01]  /*13fe0*/  IMAD.X R72, R72, 0x1, R70, P5 ;  /* 0x0000000148487824 */ /* 0x010fe200028e0646 */
[----:B------:R-:W-:Y:S01]  /*13ff0*/  PRMT R52, RZ, 0x7610, R52 ;  /* 0x00007610ff347816 */ /* 0x000fe20000000034 */
[----:B--2---:R-:W-:-:S05]  /*14000*/  IMAD.X R4, R4, 0x1, R70, P6 ;  /* 0x0000000104047824 */ /* 0x004fca00030e0646 */
[-C--:B------:R-:W-:Y:S01]  /*14010*/  @P4 LOP3.LUT R5, R5, R4.reuse, RZ, 0x3c, !PT ;  /* 0x0000000405054212 */ /* 0x080fe200078e3cff */
[----:B------:R0:W-:Y:S03]  /*14020*/  STL [R1+0x5b4], R4 ;  /* 0x0005b40401007387 */ /* 0x0001e60000100800 */
[----:B0-----:R-:W-:-:S04]  /*14030*/  @P4 LOP3.LUT R4, R5, R4, RZ, 0x3c, !PT ;  /* 0x0000000405044212 */ /* 0x001fc800078e3cff */
[----:B------:R-:W-:-:S05]  /*14040*/  @P4 LOP3.LUT R5, R5, R4, RZ, 0x3c, !PT ;  /* 0x0000000405054212 */ /* 0x000fca00078e3cff */
[----:B------:R0:W5:Y:S02]  /*14050*/  @P4 LDG.E.U16 R87, desc[UR20][R4.64] ;  /* 0x0000001404574981 */ /* 0x000164000c1e1500 */
[----:B0-----:R-:W-:Y:S02]  /*14060*/  IMAD.MOV.U32 R4, RZ, RZ, R72 ;  /* 0x000000ffff047224 */ /* 0x001fe400078e0048 */
[----:B------:R-:W-:-:S05]  /*14070*/  IMAD.MOV.U32 R5, RZ, RZ, R69 ;  /* 0x000000ffff057224 */ /* 0x000fca00078e0045 */
[----:B------:R-:W-:-:S04]  /*14080*/  @P1 LOP3.LUT R5, R5, R4, RZ, 0x3c, !PT ;  /* 0x0000000405051212 */ /* 0x000fc800078e3cff */
[C---:B------:R-:W-:Y:S02]  /*14090*/  @P1 LOP3.LUT R4, R5.reuse, R4, RZ, 0x3c, !PT ;  /* 0x0000000405041212 */ /* 0x040fe400078e3cff */
[----:B------:R-:W-:Y:S02]  /*140a0*/  IADD3 R68, P4, PT, R68, R71, RZ ;  /* 0x0000004744447210 */ /* 0x000fe40007f9e0ff */
[----:B------:R-:W-:Y:S01]  /*140b0*/  @P1 LOP3.LUT R5, R5, R4, RZ, 0x3c, !PT ;  /* 0x0000000405051212 */ /* 0x000fe200078e3cff */
[----:B------:R0:W-:Y:S04]  /*140c0*/  STL [R1+0x5bc], R72 ;  /* 0x0005bc4801007387 */ /* 0x0001e80000100800 */
[----:B------:R1:W5:Y:S04]  /*140d0*/  @P1 LDG.E.U16 R52, desc[UR20][R4.64] ;  /* 0x0000001404341981 */ /* 0x000368000c1e1500 */
[----:B0-----:R-:W2:Y:S04]  /*140e0*/  LDL.LU R72, [R1+0x7e0] ;  /* 0x0007e00001487983 */ /* 0x001ea80000300800 */
[----:B------:R-:W5:Y:S01]  /*140f0*/  LDL.LU R69, [R1+0x7dc] ;  /* 0x0007dc0001457983 */ /* 0x000f620000300800 */
[----:B-1----:R-:W-:-:S03]  /*14100*/  IMAD.MOV.U32 R5, RZ, RZ, R68 ;  /* 0x000000ffff057224 */ /* 0x002fc600078e0044 */
[----:B------:R0:W-:Y:S04]  /*14110*/  STL [R1+0x5c8], R68 ;  /* 0x0005c84401007387 */ /* 0x0001e80000100800 */
[----:B0-----:R-:W5:Y:S04]  /*14120*/  LDL.LU R68, [R1+0x7d8] ;  /* 0x0007d80001447983 */ /* 0x001f680000300800 */
[----:B------:R-:W4:Y:S01]  /*14130*/  LDL.LU R4, [R1+0x5c4] ;  /* 0x0005c40001047983 */ /* 0x000f220000300800 */
[----:B------:R-:W-:Y:S02]  /*14140*/  ISETP.GT.AND P3, PT, R42, 0x62, PT ;  /* 0x000000622a00780c */ /* 0x000fe40003f64270 */
[----:B------:R-:W-:Y:S01]  /*14150*/  PRMT R86, RZ, 0x7610, R86 ;  /* 0x00007610ff567816 */ /* 0x000fe20000000056 */
[----:B----4-:R-:W-:-:S10]  /*14160*/  IMAD.X R4, R4, 0x1, R70, P4 ;  /* 0x0000000104047824 */ /* 0x010fd400020e0646 */
[-C--:B------:R-:W-:Y:S01]  /*14170*/  @P3 LOP3.LUT R5, R5, R4.reuse, RZ, 0x3c, !PT ;  /* 0x0000000405053212 */ /* 0x080fe200078e3cff */
[----:B------:R0:W-:Y:S03]  /*14180*/  STL [R1+0x5c4], R4 ;  /* 0x0005c40401007387 */ /* 0x0001e60000100800 */
[----:B0-----:R-:W-:-:S04]  /*14190*/  @P3 LOP3.LUT R4, R5, R4, RZ, 0x3c, !PT ;  /* 0x0000000405043212 */ /* 0x001fc800078e3cff */
[----:B------:R-:W-:-:S05]  /*141a0*/  @P3 LOP3.LUT R5, R5, R4, RZ, 0x3c, !PT ;  /* 0x0000000405053212 */ /* 0x000fca00078e3cff */
[----:B------:R0:W5:Y:S04]  /*141b0*/  @P3 LDG.E.U16 R86, desc[UR20][R4.64] ;  /* 0x0000001404563981 */ /* 0x000168000c1e1500 */
[----:B------:R-:W4:Y:S01]  /*141c0*/  LDL.LU R5, [R1+0x5cc] ;  /* 0x0005cc0001057983 */ /* 0x000f220000300800 */
[----:B------:R-:W-:Y:S02]  /*141d0*/  ISETP.GT.AND P5, PT, R42, 0x63, PT ;  /* 0x000000632a00780c */ /* 0x000fe40003fa4270 */
[----:B---3--:R-:W-:Y:S02]  /*141e0*/  IADD3 R3, P1, PT, R3, R71, RZ ;  /* 0x0000004703037210 */ /* 0x008fe40007f3e0ff */
[----:B------:R-:W-:-:S03]  /*141f0*/  PRMT R53, RZ, 0x7610, R53 ;  /* 0x00007610ff357816 */ /* 0x000fc60000000035 */
[----:B------:R1:W-:Y:S06]  /*14200*/  STL [R1+0x5d0], R3 ;  /* 0x0005d00301007387 */ /* 0x0003ec0000100800 */
[----:B0-----:R-:W-:Y:S02]  /*14210*/  @P5 IMAD.MOV.U32 R4, RZ, RZ, R3 ;  /* 0x000000ffff045224 */ /* 0x001fe400078e0003 */
[----:B----4-:R-:W-:-:S05]  /*14220*/  IMAD.X R5, R5, 0x1, R70, P1 ;  /* 0x0000000105057824 */ /* 0x010fca00008e0646 */
[----:B------:R0:W-:Y:S04]  /*14230*/  STL [R1+0x5cc], R5 ;  /* 0x0005cc0501007387 */ /* 0x0001e80000100800 */
[----:B-1----:R-:W5:Y:S04]  /*14240*/  LDL.LU R3, [R1+0x7d4] ;  /* 0x0007d40001037983 */ /* 0x002f680000300800 */
[----:B------:R1:W5:Y:S04]  /*14250*/  @P5 LDG.E.U16 R53, desc[UR20][R4.64] ;  /* 0x0000001404355981 */ /* 0x000368000c1e1500 */
[----:B------:R-:W3:Y:S04]  /*14260*/  LDL.LU R4, [R1+0x5d4] ;  /* 0x0005d40001047983 */ /* 0x000ee80000300800 */
[----:B0-----:R-:W1:Y:S01]  /*14270*/  LDL.LU R5, [R1+0x5d8] ;  /* 0x0005d80001057983 */ /* 0x001e620000300800 */
[----:B------:R-:W-:-:S02]  /*14280*/  ISETP.GT.AND P3, PT, R42, 0x64, PT ;  /* 0x000000642a00780c */ /* 0x000fc40003f64270 */
[----:B------:R-:W-:Y:S02]  /*14290*/  PRMT R85, RZ, 0x7610, R85 ;  /* 0x00007610ff557816 */ /* 0x000fe40000000055 */
[----:B-1----:R-:W-:-:S05]  /*142a0*/  IADD3 R5, P1, PT, R5, R71, RZ ;  /* 0x0000004705057210 */ /* 0x002fca0007f3e0ff */
[----:B---3--:R-:W-:Y:S01]  /*142b0*/  IMAD.X R4, R4, 0x1, R70, P1 ;  /* 0x0000000104047824 */ /* 0x008fe200008e0646 */
[----:B------:R0:W-:Y:S04]  /*142c0*/  STL [R1+0x5d8], R5 ;  /* 0x0005d80501007387 */ /* 0x0001e80000100800 */
[----:B------:R1:W-:Y:S01]  /*142d0*/  STL [R1+0x5d4], R4 ;  /* 0x0005d40401007387 */ /* 0x0003e20000100800 */
[----:B0-----:R-:W-:-:S04]  /*142e0*/  @P3 LOP3.LUT R5, R5, R4, RZ, 0x3c, !PT ;  /* 0x0000000405053212 */ /* 0x001fc800078e3cff */
[----:B-1----:R-:W-:-:S04]  /*142f0*/  @P3 LOP3.LUT R4, R5, R4, RZ, 0x3c, !PT ;  /* 0x0000000405043212 */ /* 0x002fc800078e3cff */
[----:B------:R-:W-:-:S05]  /*14300*/  @P3 LOP3.LUT R5, R5, R4, RZ, 0x3c, !PT ;  /* 0x0000000405053212 */ /* 0x000fca00078e3cff */
[----:B------:R0:W5:Y:S04]  /*14310*/  @P3 LDG.E.U16 R85, desc[UR20][R4.64] ;  /* 0x0000001404553981 */ /* 0x000168000c1e1500 */
[----:B------:R-:W3:Y:S04]  /*14320*/  LDL.LU R4, [R1+0x5dc] ;  /* 0x0005dc0001047983 */ /* 0x000ee80000300800 */
[----:B------:R-:W0:Y:S01]  /*14330*/  LDL.LU R5, [R1+0x5e0] ;  /* 0x0005e00001057983 */ /* 0x000e220000300800 */
[----:B------:R-:W-:Y:S02]  /*14340*/  ISETP.GT.AND P3, PT, R42, 0x65, PT ;  /* 0x000000652a00780c */ /* 0x000fe40003f64270 */
[----:B------:R-:W-:-:S02]  /*14350*/  PRMT R54, RZ, 0x7610, R54 ;  /* 0x00007610ff367816 */ /* 0x000fc40000000036 */
[----:B0-----:R-:W-:-:S05]  /*14360*/  IADD3 R5, P1, PT, R5, R71, RZ ;  /* 0x0000004705057210 */ /* 0x001fca0007f3e0ff */
        /* <DEDUP_REMOVED lines=310> */
[----:B--2---:R-:W-:Y:S01]  /*156d0*/  PRMT R72, RZ, 0x7610, R72 ;  /* 0x00007610ff487816 */ /* 0x004fe20000000048 */
[----:B------:R-:W-:Y:S01]  /*156e0*/  USHF.L.U32 UR4, UR4, 0x1f, URZ ;  /* 0x0000001f04047899 */ /* 0x000fe200080006ff */
[----:B0-----:R-:W-:-:S05]  /*156f0*/  IADD3 R5, P1, PT, R5, R71, RZ ;  /* 0x0000004705057210 */ /* 0x001fca0007f3e0ff */
[----:B---3--:R-:W-:Y:S01]  /*15700*/  IMAD.X R4, R4, 0x1, R70, P1 ;  /* 0x0000000104047824 */ /* 0x008fe200008e0646 */
[----:B------:R0:W-:Y:S04]  /*15710*/  STL [R1+0x6b0], R5 ;  /* 0x0006b00501007387 */ /* 0x0001e80000100800 */
[----:B------:R1:W-:Y:S01]  /*15720*/  STL [R1+0x6ac], R4 ;  /* 0x0006ac0401007387 */ /* 0x0003e20000100800 */
[----:B0-----:R-:W-:-:S04]  /*15730*/  @P3 LOP3.LUT R5, R5, R4, RZ, 0x3c, !PT ;  /* 0x0000000405053212 */ /* 0x001fc800078e3cff */
[----:B-1----:R-:W-:-:S04]  /*15740*/  @P3 LOP3.LUT R4, R5, R4, RZ, 0x3c, !PT ;  /* 0x0000000405043212 */ /* 0x002fc800078e3cff */
[----:B------:R-:W-:-:S05]  /*15750*/  @P3 LOP3.LUT R5, R5, R4, RZ, 0x3c, !PT ;  /* 0x0000000405053212 */ /* 0x000fca00078e3cff */
[----:B------:R0:W5:Y:S02]  /*15760*/  @P3 LDG.E.U16 R72, desc[UR20][R4.64] ;  /* 0x0000001404483981 */ /* 0x000164000c1e1500 */
[----:B0-----:R-:W0:Y:S02]  /*15770*/  S2R R5, SR_TID.X ;  /* 0x0000000000057919 */ /* 0x001e240000002100 */
[----:B0-----:R-:W-:Y:S01]  /*15780*/  LOP3.LUT R4, R5, 0x7f, RZ, 0xc0, !PT ;  /* 0x0000007f05047812 */ /* 0x001fe200078ec0ff */
[----:B------:R-:W-:-:S04]  /*15790*/  IMAD.U32 R5, RZ, RZ, UR4 ;  /* 0x00000004ff057e24 */ /* 0x000fc8000f8e00ff */
[----:B------:R-:W0:Y:S01]  /*157a0*/  SYNCS.PHASECHK.TRANS64.TRYWAIT P3, [UR6], R5 ;  /* 0x00000005ff0075a7 */ /* 0x000e220008061106 */
[----:B------:R-:W-:Y:S02]  /*157b0*/  ISETP.GE.AND P1, PT, R4, R42, PT ;  /* 0x0000002a0400720c */ /* 0x000fe40003f26270 */
[----:B------:R-:W-:Y:S01]  /*157c0*/  PRMT R4, R41, 0x5410, R43 ;  /* 0x0000541029047816 */ /* 0x000fe2000000002b */
[----:B0-----:R-:W-:Y:S10]  /*157d0*/  @!P3 BRA `(.L_x_9) ;  /* 0x0000005400e4b947 */ /* 0x001ff40003800000 */
.L_x_17:
[----:B------:R-:W2:Y:S04]  /*157e0*/  LDL.LU R43, [R1+0x90] ;  /* 0x00009000012b7983 */ /* 0x000ea80000300800 */
[----:B------:R-:W3:Y:S04]  /*157f0*/  LDL.LU R42, [R1+0x80] ;  /* 0x00008000012a7983 */ /* 0x000ee80000300800 */
[----:B------:R-:W3:Y:S04]  /*15800*/  LDL.LU R41, [R1+0x84] ;  /* 0x0000840001297983 */ /* 0x000ee80000300800 */
[----:B-----5:R0:W-:Y:S04]  /*15810*/  STL [R1+0x814], R76 ;  /* 0x0008144c01007387 */ /* 0x0201e80000100800 */
[----:B0-----:R-:W2:Y:S04]  /*15820*/  LDL.LU R76, [R1+0x88] ;  /* 0x00008800014c7983 */ /* 0x001ea80000300800 */
[----:B------:R0:W-:Y:S04]  /*15830*/  STL [R1+0x810], R64 ;  /* 0x0008104001007387 */ /* 0x0001e80000100800 */
[----:B0-----:R-:W4:Y:S04]  /*15840*/  LDL.LU R64, [R1+0x94] ;  /* 0x0000940001407983 */ /* 0x001f280000300800 */
        /* <DEDUP_REMOVED lines=15> */
[----:B0-----:R-:W4:Y:S01]  /*15940*/  LDL.LU R72, [R1+0xb0] ;  /* 0x0000b00001487983 */ /* 0x001f220000300800 */
[----:B------:R-:W-:-:S02]  /*15950*/  PRMT R17, R17, 0x5410, R27 ;  /* 0x0000541011117816 */ /* 0x000fc4000000001b */
[----:B------:R-:W-:Y:S01]  /*15960*/  PRMT R15, R15, 0x5410, R29 ;  /* 0x000054100f0f7816 */ /* 0x000fe2000000001d */
[----:B------:R0:W-:Y:S01]  /*15970*/  STL [R1+0x7ec], R68 ;  /* 0x0007ec4401007387 */ /* 0x0001e20000100800 */
[----:B------:R-:W-:Y:S02]  /*15980*/  PRMT R18, R18, 0x5410, R26 ;  /* 0x0000541012127816 */ /* 0x000fe4000000001a */
[----:B------:R-:W-:Y:S01]  /*15990*/  PRMT R14, R14, 0x5410, R30 ;  /* 0x000054100e0e7816 */ /* 0x000fe2000000001e */
[----:B------:R1:W-:Y:S01]  /*159a0*/  STL [R1+0x7e8], R4 ;  /* 0x0007e80401007387 */ /* 0x0003e20000100800 */
[----:B------:R-:W-:Y:S02]  /*159b0*/  PRMT R13, R13, 0x5410, R31 ;  /* 0x000054100d0d7816 */ /* 0x000fe4000000001f */
[----:B------:R-:W-:Y:S01]  /*159c0*/  PRMT R19, R19, 0x5410, R25 ;  /* 0x0000541013137816 */ /* 0x000fe20000000019 */
[----:B------:R0:W-:Y:S01]  /*159d0*/  STL [R1+0x7e4], R3 ;  /* 0x0007e40301007387 */ /* 0x0001e20000100800 */
        /* <DEDUP_REMOVED lines=13> */
[----:B------:R-:W-:Y:S02]  /*15ab0*/  PRMT R5, R40, 0x5410, R39 ;  /* 0x0000541028057816 */ /* 0x000fe40000000027 */
[----:B------:R-:W-:Y:S02]  /*15ac0*/  PRMT R16, R16, 0x5410, R28 ;  /* 0x0000541010107816 */ /* 0x000fe4000000001c */
[----:B---3--:R-:W-:Y:S02]  /*15ad0*/  PRMT R28, R41, 0x5410, R42 ;  /* 0x00005410291c7816 */ /* 0x008fe4000000002a */
[----:B--2---:R-:W-:-:S02]  /*15ae0*/  PRMT R27, R43, 0x5410, R76 ;  /* 0x000054102b1b7816 */ /* 0x004fc4000000004c */
[----:B------:R-:W2:Y:S04]  /*15af0*/  LDL.LU R76, [R1+0x74] ;  /* 0x00007400014c7983 */ /* 0x000ea80000300800 */
[----:B------:R-:W2:Y:S01]  /*15b00*/  LDL.LU R29, [R1+0x7c] ;  /* 0x00007c00011d7983 */ /* 0x000ea20000300800 */
[----:B----4-:R-:W-:-:S03]  /*15b10*/  PRMT R26, R64, 0x5410, R75 ;  /* 0x00005410401a7816 */ /* 0x010fc6000000004b */
[----:B------:R-:W3:Y:S04]  /*15b20*/  LDL.LU R64, [R1+0x70] ;  /* 0x0000700001407983 */ /* 0x000ee80000300800 */
[----:B------:R-:W3:Y:S04]  /*15b30*/  LDL.LU R30, [R1+0x78] ;  /* 0x00007800011e7983 */ /* 0x000ee80000300800 */
[----:B------:R-:W4:Y:S04]  /*15b40*/  LDL.LU R75, [R1+0x68] ;  /* 0x00006800014b7983 */ /* 0x000f280000300800 */
[----:B------:R-:W4:Y:S01]  /*15b50*/  LDL.LU R31, [R1+0x6c] ;  /* 0x00006c00011f7983 */ /* 0x000f220000300800 */
[----:B------:R-:W-:-:S03]  /*15b60*/  PRMT R25, R69, 0x5410, R65 ;  /* 0x0000541045197816 */ /* 0x000fc60000000041 */
[----:B------:R-:W4:Y:S04]  /*15b70*/  LDL.LU R69, [R1+0x5c] ;  /* 0x00005c0001457983 */ /* 0x000f280000300800 */
[----:B------:R-:W4:Y:S04]  /*15b80*/  LDL.LU R32, [R1+0x64] ;  /* 0x0000640001207983 */ /* 0x000f280000300800 */
        /* <DEDUP_REMOVED lines=10> */
[----:B------:R-:W4:Y:S01]  /*15c30*/  LDL.LU R67, [R1+0x38] ;  /* 0x0000380001437983 */ /* 0x000f220000300800 */
[----:B------:R-:W-:-:S03]  /*15c40*/  PRMT R22, R72, 0x5410, R22 ;  /* 0x0000541048167816 */ /* 0x000fc60000000016 */
[----:B------:R-:W4:Y:S04]  /*15c50*/  LDL.LU R37, [R1+0x3c] ;  /* 0x00003c0001257983 */ /* 0x000f280000300800 */
[----:B------:R-:W4:Y:S04]  /*15c60*/  LDL.LU R72, [R1+0x2c] ;  /* 0x00002c0001487983 */ /* 0x000f280000300800 */
[----:B------:R-:W4:Y:S04]  /*15c70*/  LDL.LU R38, [R1+0x34] ;  /* 0x0000340001267983 */ /* 0x000f280000300800 */
[----:B0-----:R-:W4:Y:S04]  /*15c80*/  LDL.LU R68, [R1+0x28] ;  /* 0x0000280001447983 */ /* 0x001f280000300800 */
[----:B------:R-:W4:Y:S04]  /*15c90*/  LDL.LU R39, [R1+0x30] ;  /* 0x0000300001277983 */ /* 0x000f280000300800 */
[----:B-1----:R-:W4:Y:S04]  /*15ca0*/  LDL.LU R4, [R1+0x20] ;  /* 0x0000200001047983 */ /* 0x002f280000300800 */
        /* <DEDUP_REMOVED lines=8> */
[----:B------:R-:W4:Y:S01]  /*15d30*/  LDL.LU R0, [R1] ;  /* 0x0000000001007983 */ /* 0x000f220000300800 */
        /* <DEDUP_REMOVED lines=11> */
[----:B--2---:R-:W-:Y:S02]  /*15df0*/  PRMT R29, R29, 0x5410, R76 ;  /* 0x000054101d1d7816 */ /* 0x004fe4000000004c */
[----:B------:R-:W2:Y:S01]  /*15e00*/  LDL.LU R76, [R1+0x814] ;  /* 0x00081400014c7983 */ /* 0x000ea20000300800 */
[----:B---3--:R-:W-:-:S03]  /*15e10*/  PRMT R30, R30, 0x5410, R64 ;  /* 0x000054101e1e7816 */ /* 0x008fc60000000040 */
[----:B------:R-:W3:Y:S01]  /*15e20*/  LDL.LU R64, [R1+0x810] ;  /* 0x0008100001407983 */ /* 0x000ee20000300800 */
[----:B----4-:R-:W-:-:S03]  /*15e30*/  PRMT R31, R31, 0x5410, R75 ;  /* 0x000054101f1f7816 */ /* 0x010fc6000000004b */
[----:B------:R-:W3:Y:S01]  /*15e40*/  LDL.LU R75, [R1+0x80c] ;  /* 0x00080c00014b7983 */ /* 0x000ee20000300800 */
[----:B------:R-:W-:-:S03]  /*15e50*/  PRMT R32, R32, 0x5410, R69 ;  /* 0x0000541020207816 */ /* 0x000fc60000000045 */
[----:B------:R-:W4:Y:S01]  /*15e60*/  LDL.LU R69, [R1+0x808] ;  /* 0x0008080001457983 */ /* 0x000f220000300800 */
        /* <DEDUP_REMOVED lines=19> */
[----:B------:R-:W5:Y:S01]  /*15fa0*/  LDL.LU R71, [R1+0x7e0] ;  /* 0x0007e00001477983 */ /* 0x000f620000300800 */
[----:B------:R-:W-:-:S03]  /*15fb0*/  PRMT R43, R43, 0x5410, R70 ;  /* 0x000054102b2b7816 */ /* 0x000fc60000000046 */
[----:B------:R-:W5:Y:S01]  /*15fc0*/  LDL.LU R70, [R1+0x7dc] ;  /* 0x0007dc0001467983 */ /* 0x000f620000300800 */
[----:B------:R-:W-:-:S03]  /*15fd0*/  PRMT R44, R2, 0x5410, R44 ;  /* 0x00005410022c7816 */ /* 0x000fc6000000002c */
[----:B------:R-:W5:Y:S01]  /*15fe0*/  LDL.LU R2, [R1+0x7d8] ;  /* 0x0007d80001027983 */ /* 0x000f620000300800 */
[----:B------:R-:W-:-:S03]  /*15ff0*/  PRMT R45, R0, 0x5410, R45 ;  /* 0x00005410002d7816 */ /* 0x000fc6000000002d */
[----:B------:R-:W5:Y:S04]  /*16000*/  LDL.LU R0, [R1+0x7d4] ;  /* 0x0007d40001007983 */ /* 0x000f680000300800 */
        /* <DEDUP_REMOVED lines=10> */
[----:B------:R-:W4:Y:S01]  /*160b0*/  LDL.LU R83, [R1+0xbc] ;  /* 0x0000bc0001537983 */ /* 0x000f220000300800 */
[----:B------:R-:W-:-:S02]  /*160c0*/  PRMT R57, R82, 0x5410, R57 ;  /* 0x0000541052397816 */ /* 0x000fc40000000039 */
[----:B------:R-:W-:Y:S02]  /*160d0*/  PRMT R58, R81, 0x5410, R58 ;  /* 0x00005410513a7816 */ /* 0x000fe4000000003a */
[----:B------:R-:W-:Y:S02]  /*160e0*/  PRMT R59, R80, 0x5410, R59 ;  /* 0x00005410503b7816 */ /* 0x000fe4000000003b */
[----:B------:R-:W-:Y:S02]  /*160f0*/  PRMT R60, R60, 0x5410, R79 ;  /* 0x000054103c3c7816 */ /* 0x000fe4000000004f */
[----:B------:R-:W-:Y:S02]  /*16100*/  PRMT R61, R61, 0x5410, R78 ;  /* 0x000054103d3d7816 */ /* 0x000fe4000000004e */
[----:B------:R-:W-:Y:S02]  /*16110*/  PRMT R62, R62, 0x5410, R77 ;  /* 0x000054103e3e7816 */ /* 0x000fe4000000004d */
[----:B--2---:R-:W-:-:S02]  /*16120*/  PRMT R63, R63, 0x5410, R76 ;  /* 0x000054103f3f7816 */ /* 0x004fc4000000004c */
[----:B---3--:R-:W-:Y:S02]  /*16130*/  PRMT R64, R64, 0x5410, R75 ;  /* 0x0000541040407816 */ /* 0x008fe4000000004b */
[----:B----4-:R-:W-:Y:S02]  /*16140*/  PRMT R65, R65, 0x5410, R74 ;  /* 0x0000541041417816 */ /* 0x010fe4000000004a */
[----:B------:R-:W-:Y:S02]  /*16150*/  PRMT R66, R66, 0x5410, R73 ;  /* 0x0000541042427816 */ /* 0x000fe40000000049 */
[----:B------:R-:W-:-:S04]  /*16160*/  PRMT R67, R67, 0x5410, R72 ;  /* 0x0000541043437816 */ /* 0x000fc80000000048 */
[----:B------:R0:W-:Y:S01]  /*16170*/  STTM.x64 tmem[UR10+0x40], R4 ;  /* 0x00004004000079ed */ /* 0x0001e2000834000a */
[----:B------:R-:W1:Y:S01]  /*16180*/  FENCE.VIEW.ASYNC.T ;  /* 0x00000000000073c6 */ /* 0x000e620000000200 */
[----:B------:R-:W-:-:S05]  /*16190*/  IADD3 R84, P3, PT, R84, R69, RZ ;  /* 0x0000004554547210 */ /* 0x000fca0007f7e0ff */
[----:B------:R-:W-:Y:S01]  /*161a0*/  IMAD.X R83, R83, 0x1, R68, P3 ;  /* 0x0000000153537824 */ /* 0x000fe200018e0644 */
[-C--:B------:R-:W-:Y:S01]  /*161b0*/  IADD3 R90, P3, PT, R90, R69.reuse, RZ ;  /* 0x000000455a5a7210 */ /* 0x080fe20007f7e0ff */
[----:B------:R-:W-:Y:S04]  /*161c0*/  STL [R1+0xc0], R84 ;  /* 0x0000c05401007387 */ /* 0x000fe80000100800 */
[----:B------:R-:W-:Y:S01]  /*161d0*/  STL [R1+0xbc], R83 ;  /* 0x0000bc5301007387 */ /* 0x000fe20000100800 */
[----:B------:R-:W-:-:S03]  /*161e0*/  IADD3 R86, P5, PT, R86, R69, RZ ;  /* 0x0000004556567210 */ /* 0x000fc60007fbe0ff */
[----:B------:R-:W-:Y:S01]  /*161f0*/  STL [R1+0xd8], R90 ;  /* 0x0000d85a01007387 */ /* 0x000fe20000100800 */
[----:B------:R-:W-:Y:S01]  /*16200*/  IADD3 R88, P4, PT, R88, R69, RZ ;  /* 0x0000004558587210 */ /* 0x000fe20007f9e0ff */
[----:B------:R-:W-:-:S04]  /*16210*/  IMAD.X R85, R85, 0x1, R68, P5 ;  /* 0x0000000155557824 */ /* 0x000fc800028e0644 */
[--C-:B------:R-:W-:Y:S02]  /*16220*/  IMAD.X R87, R87, 0x1, R68.reuse, P4 ;  /* 0x0000000157577824 */ /* 0x100fe400020e0644 */
[----:B------:R-:W-:Y:S01]  /*16230*/  IMAD.X R89, R89, 0x1, R68, P3 ;  /* 0x0000000159597824 */ /* 0x000fe200018e0644 */
[----:B0-----:R-:W2:Y:S04]  /*16240*/  LDL.LU R6, [R1+0xdc] ;  /* 0x0000dc0001067983 */ /* 0x001ea80000300800 */
[----:B------:R-:W-:Y:S04]  /*16250*/  STL [R1+0xc8], R86 ;  /* 0x0000c85601007387 */ /* 0x000fe80000100800 */
[----:B------:R-:W3:Y:S04]  /*16260*/  LDL.LU R16, [R1+0xe4] ;  /* 0x0000e40001107983 */ /* 0x000ee80000300800 */
[----:B------:R-:W4:Y:S04]  /*16270*/  LDL.LU R13, [R1+0xec] ;  /* 0x0000ec00010d7983 */ /* 0x000f280000300800 */
[----:B------:R-:W-:Y:S04]  /*16280*/  STL [R1+0xd0], R88 ;  /* 0x0000d05801007387 */ /* 0x000fe80000100800 */
[----:B------:R-:W-:Y:S04]  /*16290*/  STL [R1+0xc4], R85 ;  /* 0x0000c45501007387 */ /* 0x000fe80000100800 */
[----:B------:R-:W-:Y:S04]  /*162a0*/  STL [R1+0xcc], R87 ;  /* 0x0000cc5701007387 */ /* 0x000fe80000100800 */
[----:B------:R-:W4:Y:S04]  /*162b0*/  LDL.LU R10, [R1+0xf8] ;  /* 0x0000f800010a7983 */ /* 0x000f280000300800 */
[----:B------:R-:W4:Y:S04]  /*162c0*/  LDL.LU R23, [R1+0x100] ;  /* 0x0001000001177983 */ /* 0x000f280000300800 */
[----:B------:R-:W-:Y:S04]  /*162d0*/  STL [R1+0xd4], R89 ;  /* 0x0000d45901007387 */ /* 0x000fe80000100800 */
[----:B------:R-:W4:Y:S04]  /*162e0*/  LDL.LU R17, [R1+0x108] ;  /* 0x0001080001117983 */ /* 0x000f280000300800 */
[----:B------:R-:W4:Y:S04]  /*162f0*/  LDL.LU R11, [R1+0xf4] ;  /* 0x0000f400010b7983 */ /* 0x000f280000300800 */
[----:B------:R-:W4:Y:S04]  /*16300*/  LDL.LU R24, [R1+0xfc] ;  /* 0x0000fc0001187983 */ /* 0x000f280000300800 */
[----:B------:R-:W4:Y:S01]  /*16310*/  LDL.LU R18, [R1+0x104] ;  /* 0x0001040001127983 */ /* 0x000f220000300800 */
[----:B------:R-:W-:Y:S01]  /*16320*/  PRMT R72, RZ, 0x7610, R72 ;  /* 0x00007610ff487816 */ /* 0x000fe20000000048 */
[----:B------:R-:W-:-:S02]  /*16330*/  @!P1 IMAD.MOV.U32 R4, RZ, RZ, R84 ;  /* 0x000000ffff049224 */ /* 0x000fc400078e0054 */
[----:B------:R-:W-:Y:S01]  /*16340*/  @!P1 IMAD.MOV.U32 R5, RZ, RZ, R83 ;  /* 0x000000ffff059224 */ /* 0x000fe200078e0053 */
[----:B-1----:R-:W-:Y:S01]  /*16350*/  BAR.SYNC.DEFER_BLOCKING 0x0 ;  /* 0x0000000000007b1d */ /* 0x002fe20000010000 */
[----:B------:R-:W-:Y:S02]  /*16360*/  PRMT R50, RZ, 0x7610, R50 ;  /* 0x00007610ff327816 */ /* 0x000fe40000000032 */
[-C--:B------:R-:W-:Y:S02]  /*16370*/  IADD3 R91, P5, PT, R91, R69.reuse, RZ ;  /* 0x000000455b5b7210 */ /* 0x080fe40007fbe0ff */
[----:B------:R-:W-:Y:S02]  /*16380*/  PRMT R46, RZ, 0x7610, R46 ;  /* 0x00007610ff2e7816 */ /* 0x000fe4000000002e */
[-C--:B------:R-:W-:Y:S02]  /*16390*/  IADD3 R93, P3, PT, R93, R69.reuse, RZ ;  /* 0x000000455d5d7210 */ /* 0x080fe40007f7e0ff */
[----:B------:R-:W-:Y:S01]  /*163a0*/  IADD3 R92, P4, PT, R92, R69, RZ ;  /* 0x000000455c5c7210 */ /* 0x000fe20007f9e0ff */
[----:B------:R-:W-:Y:S01]  /*163b0*/  STL [R1+0xe0], R91 ;  /* 0x0000e05b01007387 */ /* 0x000fe20000100800 */
[----:B------:R-:W-:-:S03]  /*163c0*/  PRMT R45, RZ, 0x7610, R45 ;  /* 0x00007610ff2d7816 */ /* 0x000fc6000000002d */
[----:B------:R0:W4:Y:S02]  /*163d0*/  @!P1 LDG.E.U16 R72, desc[UR20][R4.64] ;  /* 0x0000001404489981 */ /* 0x000124000c1e1500 */
[----:B0-----:R-:W-:Y:S02]  /*163e0*/  @!P1 IMAD.MOV.U32 R4, RZ, RZ, R86 ;  /* 0x000000ffff049224 */ /* 0x001fe400078e0056 */
[----:B------:R-:W-:-:S05]  /*163f0*/  @!P1 IMAD.MOV.U32 R5, RZ, RZ, R85 ;  /* 0x000000ffff059224 */ /* 0x000fca00078e0055 */
[----:B------:R0:W4:Y:S01]  /*16400*/  @!P1 LDG.E.U16 R50, desc[UR20][R4.64] ;  /* 0x0000001404329981 */ /* 0x000122000c1e1500 */
[----:B------:R-:W-:-:S03]  /*16410*/  PRMT R44, RZ, 0x7610, R44 ;  /* 0x00007610ff2c7816 */ /* 0x000fc6000000002c */
[----:B------:R-:W-:Y:S01]  /*16420*/  STL [R1+0xf0], R93 ;  /* 0x0000f05d01007387 */ /* 0x000fe20000100800 */
[----:B0-----:R-:W-:Y:S02]  /*16430*/  @!P1 IMAD.MOV.U32 R4, RZ, RZ, R88 ;  /* 0x000000ffff049224 */ /* 0x001fe400078e0058 */
[----:B------:R-:W-:Y:S01]  /*16440*/  @!P1 IMAD.MOV.U32 R5, RZ, RZ, R87 ;  /* 0x000000ffff059224 */ /* 0x000fe200078e0057 */
[----:B------:R-:W-:Y:S04]  /*16450*/  STL [R1+0xe8], R92 ;  /* 0x0000e85c01007387 */ /* 0x000fe80000100800 */
[----:B------:R0:W4:Y:S02]  /*16460*/  @!P1 LDG.E.U16 R46, desc[UR20][R4.64] ;  /* 0x00000014042e9981 */ /* 0x000124000c1e1500 */
[----:B0-----:R-:W-:-:S02]  /*16470*/  @!P1 IMAD.MOV.U32 R4, RZ, RZ, R90 ;  /* 0x000000ffff049224 */ /* 0x001fc400078e005a */
[----:B------:R-:W-:-:S05]  /*16480*/  @!P1 IMAD.MOV.U32 R5, RZ, RZ, R89 ;  /* 0x000000ffff059224 */ /* 0x000fca00078e0059 */
[----:B------:R0:W4:Y:S02]  /*16490*/  @!P1 LDG.E.U16 R45, desc[UR20][R4.64] ;  /* 0x00000014042d9981 */ /* 0x000124000c1e1500 */
[----:B0-----:R-:W-:Y:S02]  /*164a0*/  PRMT R4, RZ, 0x7610, R4 ;  /* 0x00007610ff047816 */ /* 0x001fe40000000004 */
[----:B------:R-:W-:Y:S01]  /*164b0*/  PRMT R5, RZ, 0x7610, R5 ;  /* 0x00007610ff057816 */ /* 0x000fe20000000005 */
[----:B--2---:R-:W-:-:S04]  /*164c0*/  IMAD.X R6, R6, 0x1, R68, P5 ;  /* 0x0000000106067824 */ /* 0x004fc800028e0644 */
[----:B------:R-:W-:Y:S01]  /*164d0*/  @!P1 IMAD.MOV.U32 R7, RZ, RZ, R6 ;  /* 0x000000ffff079224 */ /* 0x000fe200078e0006 */
[----:B------:R0:W-:Y:S01]  /*164e0*/  STL [R1+0xdc], R6 ;  /* 0x0000dc0601007387 */ /* 0x0001e20000100800 */
[--C-:B---3--:R-:W-:Y:S02]  /*164f0*/  IMAD.X R16, R16, 0x1, R68.reuse, P4 ;  /* 0x0000000110107824 */ /* 0x108fe400020e0644 */
[----:B0-----:R-:W-:Y:S02]  /*16500*/  @!P1 IMAD.MOV.U32 R6, RZ, RZ, R91 ;  /* 0x000000ffff069224 */ /* 0x001fe400078e005b */
[----:B----4-:R-:W-:Y:S01]  /*16510*/  IMAD.X R13, R13, 0x1, R68, P3 ;  /* 0x000000010d0d7824 */ /* 0x010fe200018e0644 */
[----:B------:R-:W-:Y:S04]  /*16520*/  STL [R1+0xe4], R16 ;  /* 0x0000e41001007387 */ /* 0x000fe80000100800 */
[----:B------:R0:W2:Y:S04]  /*16530*/  @!P1 LDG.E.U16 R44, desc[UR20][R6.64] ;  /* 0x00000014062c9981 */ /* 0x0000a8000c1e1500 */
[----:B------:R-:W3:Y:S04]  /*16540*/  LDL.LU R12, [R1+0x110] ;  /* 0x00011000010c7983 */ /* 0x000ee80000300800 */
[----:B------:R-:W4:Y:S01]  /*16550*/  LDL.LU R25, [R1+0x130] ;  /* 0x0001300001197983 */ /* 0x000f220000300800 */
[----:B0-----:R-:W-:-:S02]  /*16560*/  @!P1 IMAD.MOV.U32 R6, RZ, RZ, R92 ;  /* 0x000000ffff069224 */ /* 0x001fc400078e005c */
[----:B------:R-:W-:Y:S01]  /*16570*/  @!P1 IMAD.MOV.U32 R7, RZ, RZ, R16 ;  /* 0x000000ffff079224 */ /* 0x000fe200078e0010 */
[----:B------:R0:W-:Y:S01]  /*16580*/  STL [R1+0xec], R13 ;  /* 0x0000ec0d01007387 */ /* 0x0001e20000100800 */
[----:B------:R-:W-:-:S03]  /*16590*/  IADD3 R10, P5, PT, R10, R69, RZ ;  /* 0x000000450a0a7210 */ /* 0x000fc60007fbe0ff */
[----:B------:R-:W2:Y:S04]  /*165a0*/  LDL.LU R19, [R1+0x138] ;  /* 0x0001380001137983 */ /* 0x000ea80000300800 */
[----:B------:R1:W2:Y:S01]  /*165b0*/  @!P1 LDG.E.U16 R4, desc[UR20][R6.64] ;  /* 0x0000001406049981 */ /* 0x0002a2000c1e1500 */
[-C--:B------:R-:W-:Y:S02]  /*165c0*/  IADD3 R23, P4, PT, R23, R69.reuse, RZ ;  /* 0x0000004517177210 */ /* 0x080fe40007f9e0ff */
[----:B------:R-:W-:Y:S01]  /*165d0*/  IADD3 R17, P3, PT, R17, R69, RZ ;  /* 0x0000004511117210 */ /* 0x000fe20007f7e0ff */
[----:B-1----:R-:W-:Y:S02]  /*165e0*/  @!P1 IMAD.MOV.U32 R6, RZ, RZ, R93 ;  /* 0x000000ffff069224 */ /* 0x002fe400078e005d */
[----:B------:R-:W-:-:S02]  /*165f0*/  @!P1 IMAD.MOV.U32 R7, RZ, RZ, R13 ;  /* 0x000000ffff079224 */ /* 0x000fc400078e000d */
[----:B0-----:R-:W2:Y:S04]  /*16600*/  LDL.LU R13, [R1+0x10c] ;  /* 0x00010c00010d7983 */ /* 0x001ea80000300800 */
[----:B------:R-:W2:Y:S01]  /*16610*/  LDL.LU R31, [R1+0x12c] ;  /* 0x00012c00011f7983 */ /* 0x000ea20000300800 */
[----:B------:R-:W-:-:S03]  /*16620*/  IMAD.X R11, R11, 0x1, R68, P5 ;  /* 0x000000010b0b7824 */ /* 0x000fc600028e0644 */
[----:B------:R0:W2:Y:S01]  /*16630*/  @!P1 LDG.E.U16 R5, desc[UR20][R6.64] ;  /* 0x0000001406059981 */ /* 0x0000a2000c1e1500 */
[----:B------:R-:W-:-:S03]  /*16640*/  IMAD.X R24, R24, 0x1, R68, P4 ;  /* 0x0000000118187824 */ /* 0x000fc600020e0644 */
[----:B------:R-:W2:Y:S01]  /*16650*/  LDL.LU R22, [R1+0x134] ;  /* 0x0001340001167983 */ /* 0x000ea20000300800 */
[----:B0-----:R-:W-:-:S03]  /*16660*/  PRMT R6, RZ, 0x7610, R6 ;  /* 0x00007610ff067816 */ /* 0x001fc60000000006 */
[----:B------:R0:W-:Y:S01]  /*16670*/  STL [R1+0xf8], R10 ;  /* 0x0000f80a01007387 */ /* 0x0001e20000100800 */
[----:B------:R-:W-:Y:S01]  /*16680*/  PRMT R7, RZ, 0x7610, R7 ;  /* 0x00007610ff077816 */ /* 0x000fe20000000007 */
[----:B------:R-:W-:Y:S02]  /*16690*/  IMAD.X R18, R18, 0x1, R68, P3 ;  /* 0x0000000112127824 */ /* 0x000fe400018e0644 */
[----:B------:R-:W-:Y:S04]  /*166a0*/  STL [R1+0x108], R17 ;  /* 0x0001081101007387 */ /* 0x000fe80000100800 */
[----:B------:R-:W-:Y:S04]  /*166b0*/  STL [R1+0x100], R23 ;  /* 0x0001001701007387 */ /* 0x000fe80000100800 */
[----:B------:R1:W-:Y:S04]  /*166c0*/  STL [R1+0xf4], R11 ;  /* 0x0000f40b01007387 */ /* 0x0003e80000100800 */
[----:B------:R0:W2:Y:S04]  /*166d0*/  @!P1 LDG.E.U16 R6, desc[UR20][R10.64] ;  /* 0x000000140a069981 */ /* 0x0000a8000c1e1500 */
[----:B------:R1:W-:Y:S04]  /*166e0*/  STL [R1+0xfc], R24 ;  /* 0x0000fc1801007387 */ /* 0x0003e80000100800 */
[----:B------:R-:W2:Y:S01]  /*166f0*/  LDL.LU R16, [R1+0x140] ;  /* 0x0001400001107983 */ /* 0x000ea20000300800 */
[----:B0-----:R-:W-:-:S02]  /*16700*/  @!P1 IMAD.MOV.U32 R10, RZ, RZ, R23 ;  /* 0x000000ffff0a9224 */ /* 0x001fc400078e0017 */
[----:B-1----:R-:W-:Y:S01]  /*16710*/  @!P1 IMAD.MOV.U32 R11, RZ, RZ, R24 ;  /* 0x000000ffff0b9224 */ /* 0x002fe200078e0018 */
[----:B------:R-:W2:Y:S04]  /*16720*/  LDL.LU R28, [R1+0x148] ;  /* 0x00014800011c7983 */ /* 0x000ea80000300800 */
[----:B------:R0:W-:Y:S04]  /*16730*/  STL [R1+0x104], R18 ;  /* 0x0001041201007387 */ /* 0x0001e80000100800 */
[----:B------:R-:W2:Y:S04]  /*16740*/  LDL.LU R23, [R1+0x150] ;  /* 0x0001500001177983 */ /* 0x000ea80000300800 */
[----:B------:R1:W2:Y:S02]  /*16750*/  @!P1 LDG.E.U16 R7, desc[UR20][R10.64] ;  /* 0x000000140a079981 */ /* 0x0002a4000c1e1500 */
[----:B-1----:R-:W-:-:S02]  /*16760*/  @!P1 IMAD.MOV.U32 R10, RZ, RZ, R17 ;  /* 0x000000ffff0a9224 */ /* 0x002fc400078e0011 */
[----:B------:R-:W2:Y:S04]  /*16770*/  LDL.LU R17, [R1+0x13c] ;  /* 0x00013c0001117983 */ /* 0x000ea80000300800 */
[----:B------:R-:W2:Y:S04]  /*16780*/  LDL.LU R29, [R1+0x144] ;  /* 0x00014400011d7983 */ /* 0x000ea80000300800 */
[----:B------:R-:W2:Y:S01]  /*16790*/  LDL.LU R24, [R1+0x14c] ;  /* 0x00014c0001187983 */ /* 0x000ea20000300800 */
[----:B------:R-:W-:Y:S01]  /*167a0*/  PRMT R8, RZ, 0x7610, R8 ;  /* 0x00007610ff087816 */ /* 0x000fe20000000008 */
[----:B------:R-:W-:Y:S01]  /*167b0*/  @!P1 IMAD.MOV.U32 R11, RZ, RZ, R18 ;  /* 0x000000ffff0b9224 */ /* 0x000fe200078e0012 */
[----:B------:R-:W-:-:S04]  /*167c0*/  PRMT R9, RZ, 0x7610, R9 ;  /* 0x00007610ff097816 */ /* 0x000fc80000000009 */
[----:B------:R1:W2:Y:S02]  /*167d0*/  @!P1 LDG.E.U16 R8, desc[UR20][R10.64] ;  /* 0x000000140a089981 */ /* 0x0002a4000c1e1500 */
[----:B-1----:R-:W-:Y:S02]  /*167e0*/  PRMT R10, RZ, 0x7610, R10 ;  /* 0x00007610ff0a7816 */ /* 0x002fe4000000000a */
[----:B------:R-:W-:Y:S02]  /*167f0*/  PRMT R11, RZ, 0x7610, R11 ;  /* 0x00007610ff0b7816 */ /* 0x000fe4000000000b */
[-C--:B---3--:R-:W-:Y:S02]  /*16800*/  IADD3 R12, P5, PT, R12, R69.reuse, RZ ;  /* 0x000000450c0c7210 */ /* 0x088fe40007fbe0ff */
[----:B----4-:R-:W-:-:S03]  /*16810*/  IADD3 R25, P4, PT, R25, R69, RZ ;  /* 0x0000004519197210 */ /* 0x010fc60007f9e0ff */
[----:B------:R1:W-:Y:S01]  /*16820*/  STL [R1+0x110], R12 ;  /* 0x0001100c01007387 */ /* 0x0003e20000100800 */
[----:B--2---:R-:W-:-:S05]  /*16830*/  IADD3 R19, P3, PT, R19, R69, RZ ;  /* 0x0000004513137210 */ /* 0x004fca0007f7e0ff */
[----:B------:R-:W-:Y:S04]  /*16840*/  STL [R1+0x138], R19 ;  /* 0x0001381301007387 */ /* 0x000fe80000100800 */
[----:B------:R-:W-:Y:S01]  /*16850*/  STL [R1+0x130], R25 ;  /* 0x0001301901007387 */ /* 0x000fe20000100800 */
[--C-:B------:R-:W-:Y:S02]  /*16860*/  IMAD.X R13, R13, 0x1, R68.reuse, P5 ;  /* 0x000000010d0d7824 */ /* 0x100fe400028e0644 */
[----:B------:R-:W-:-:S03]  /*16870*/  IMAD.X R31, R31, 0x1, R68, P4 ;  /* 0x000000011f1f7824 */ /* 0x000fc600020e0644 */
[----:B------:R2:W-:Y:S04]  /*16880*/  STL [R1+0x10c], R13 ;  /* 0x00010c0d01007387 */ /* 0x0005e80000100800 */
[----:B------:R1:W3:Y:S01]  /*16890*/  @!P1 LDG.E.U16 R9, desc[UR20][R12.64] ;  /* 0x000000140c099981 */ /* 0x0002e2000c1e1500 */
[----:B------:R-:W-:-:S03]  /*168a0*/  IMAD.X R22, R22, 0x1, R68, P3 ;  /* 0x0000000116167824 */ /* 0x000fc600018e0644 */
[----:B------:R4:W-:Y:S04]  /*168b0*/  STL [R1+0x12c], R31 ;  /* 0x00012c1f01007387 */ /* 0x0009e80000100800 */
[----:B0-----:R-:W3:Y:S01]  /*168c0*/  LDL.LU R18, [R1+0x158] ;  /* 0x0001580001127983 */ /* 0x001ee20000300800 */
[----:B-1----:R-:W-:Y:S02]  /*168d0*/  @!P1 IMAD.MOV.U32 R12, RZ, RZ, R25 ;  /* 0x000000ffff0c9224 */ /* 0x002fe400078e0019 */
[----:B--2---:R-:W-:Y:S01]  /*168e0*/  @!P1 IMAD.MOV.U32 R13, RZ, RZ, R31 ;  /* 0x000000ffff0d9224 */ /* 0x004fe200078e001f */
[----:B------:R-:W2:Y:S04]  /*168f0*/  LDL.LU R30, [R1+0x160] ;  /* 0x00016000011e7983 */ /* 0x000ea80000300800 */
[----:B------:R0:W-:Y:S04]  /*16900*/  STL [R1+0x134], R22 ;  /* 0x0001341601007387 */ /* 0x0001e80000100800 */
[----:B------:R-:W2:Y:S04]  /*16910*/  LDL.LU R25, [R1+0x168] ;  /* 0x0001680001197983 */ /* 0x000ea80000300800 */
[----:B------:R1:W2:Y:S02]  /*16920*/  @!P1 LDG.E.U16 R10, desc[UR20][R12.64] ;  /* 0x000000140c0a9981 */ /* 0x0002a4000c1e1500 */
[----:B-1----:R-:W-:-:S02]  /*16930*/  @!P1 IMAD.MOV.U32 R12, RZ, RZ, R19 ;  /* 0x000000ffff0c9224 */ /* 0x002fc400078e0013 */
[----:B------:R-:W-:Y:S01]  /*16940*/  @!P1 IMAD.MOV.U32 R13, RZ, RZ, R22 ;  /* 0x000000ffff0d9224 */ /* 0x000fe200078e0016 */
[----:B------:R-:W2:Y:S01]  /*16950*/  LDL.LU R19, [R1+0x154] ;  /* 0x0001540001137983 */ /* 0x000ea20000300800 */
[-C--:B------:R-:W-:Y:S02]  /*16960*/  IADD3 R16, P5, PT, R16, R69.reuse, RZ ;  /* 0x0000004510107210 */ /* 0x080fe40007fbe0ff */
[-C--:B------:R-:W-:Y:S01]  /*16970*/  IADD3 R28, P4, PT, R28, R69.reuse, RZ ;  /* 0x000000451c1c7210 */ /* 0x080fe20007f9e0ff */
[----:B------:R-:W2:Y:S04]  /*16980*/  LDL.LU R36, [R1+0x15c] ;  /* 0x00015c0001247983 */ /* 0x000ea80000300800 */
[----:B------:R1:W2:Y:S01]  /*16990*/  @!P1 LDG.E.U16 R11, desc[UR20][R12.64] ;  /* 0x000000140c0b9981 */ /* 0x0002a2000c1e1500 */
[----:B------:R-:W-:-:S03]  /*169a0*/  IADD3 R23, P3, PT, R23, R69, RZ ;  /* 0x0000004517177210 */ /* 0x000fc60007f7e0ff */
[----:B----4-:R-:W4:Y:S01]  /*169b0*/  LDL.LU R31, [R1+0x164] ;  /* 0x00016400011f7983 */ /* 0x010f220000300800 */
[----:B-1----:R-:W-:-:S03]  /*169c0*/  PRMT R12, RZ, 0x7610, R12 ;  /* 0x00007610ff0c7816 */ /* 0x002fc6000000000c */
[----:B------:R1:W-:Y:S01]  /*169d0*/  STL [R1+0x140], R16 ;  /* 0x0001401001007387 */ /* 0x0003e20000100800 */
[----:B------:R-:W-:Y:S01]  /*169e0*/  PRMT R13, RZ, 0x7610, R13 ;  /* 0x00007610ff0d7816 */ /* 0x000fe2000000000d */
[--C-:B------:R-:W-:Y:S02]  /*169f0*/  IMAD.X R17, R17, 0x1, R68.reuse, P5 ;  /* 0x0000000111117824 */ /* 0x100fe400028e0644 */
[----:B------:R-:W-:Y:S01]  /*16a00*/  STL [R1+0x150], R23 ;  /* 0x0001501701007387 */ /* 0x000fe20000100800 */
[----:B------:R-:W-:-:S03]  /*16a10*/  IMAD.X R29, R29, 0x1, R68, P4 ;  /* 0x000000011d1d7824 */ /* 0x000fc600020e0644 */
[----:B------:R-:W-:Y:S01]  /*16a20*/  STL [R1+0x148], R28 ;  /* 0x0001481c01007387 */ /* 0x000fe20000100800 */
[----:B------:R-:W-:-:S03]  /*16a30*/  IMAD.X R24, R24, 0x1, R68, P3 ;  /* 0x0000000118187824 */ /* 0x000fc600018e0644 */
[----:B------:R0:W-:Y:S04]  /*16a40*/  STL [R1+0x13c], R17 ;  /* 0x00013c1101007387 */ /* 0x0001e80000100800 */
[----:B------:R1:W4:Y:S04]  /*16a50*/  @!P1 LDG.E.U16 R12, desc[UR20][R16.64] ;  /* 0x00000014100c9981 */ /* 0x000328000c1e1500 */
[----:B------:R1:W-:Y:S04]  /*16a60*/  STL [R1+0x144], R29 ;  /* 0x0001441d01007387 */ /* 0x0003e80000100800 */
[----:B0-----:R-:W4:Y:S01]  /*16a70*/  LDL.LU R22, [R1+0x170] ;  /* 0x0001700001167983 */ /* 0x001f220000300800 */
[----:B-1----:R-:W-:-:S02]  /*16a80*/  @!P1 IMAD.MOV.U32 R16, RZ, RZ, R28 ;  /* 0x000000ffff109224 */ /* 0x002fc400078e001c */
[----:B------:R-:W-:Y:S01]  /*16a90*/  @!P1 IMAD.MOV.U32 R17, RZ, RZ, R29 ;  /* 0x000000ffff119224 */ /* 0x000fe200078e001d */
[----:B------:R0:W-:Y:S04]  /*16aa0*/  STL [R1+0x14c], R24 ;  /* 0x00014c1801007387 */ /* 0x0001e80000100800 */
[----:B------:R-:W4:Y:S04]  /*16ab0*/  LDL.LU R28, [R1+0x178] ;  /* 0x00017800011c7983 */ /* 0x000f280000300800 */
[----:B------:R-:W4:Y:S04]  /*16ac0*/  LDL.LU R29, [R1+0x180] ;  /* 0x00018000011d7983 */ /* 0x000f280000300800 */
[----:B------:R1:W4:Y:S02]  /*16ad0*/  @!P1 LDG.E.U16 R13, desc[UR20][R16.64] ;  /* 0x00000014100d9981 */ /* 0x000324000c1e1500 */
[----:B-1----:R-:W-:-:S02]  /*16ae0*/  @!P1 IMAD.MOV.U32 R16, RZ, RZ, R23 ;  /* 0x000000ffff109224 */ /* 0x002fc400078e0017 */
[----:B------:R-:W4:Y:S04]  /*16af0*/  LDL.LU R23, [R1+0x16c] ;  /* 0x00016c0001177983 */ /* 0x000f280000300800 */
[----:B------:R-:W4:Y:S04]  /*16b00*/  LDL.LU R35, [R1+0x174] ;  /* 0x0001740001237983 */ /* 0x000f280000300800 */
[----:B------:R-:W4:Y:S01]  /*16b10*/  LDL.LU R34, [R1+0x17c] ;  /* 0x00017c0001227983 */ /* 0x000f220000300800 */
[----:B------:R-:W-:Y:S01]  /*16b20*/  PRMT R14, RZ, 0x7610, R14 ;  /* 0x00007610ff0e7816 */ /* 0x000fe2000000000e */
[----:B------:R-:W-:Y:S01]  /*16b30*/  @!P1 IMAD.MOV.U32 R17, RZ, RZ, R24 ;  /* 0x000000ffff119224 */ /* 0x000fe200078e0018 */
[----:B------:R-:W-:-:S04]  /*16b40*/  PRMT R15, RZ, 0x7610, R15 ;  /* 0x00007610ff0f7816 */ /* 0x000fc8000000000f */
[----:B------:R1:W4:Y:S02]  /*16b50*/  @!P1 LDG.E.U16 R14, desc[UR20][R16.64] ;  /* 0x00000014100e9981 */ /* 0x000324000c1e1500 */
[----:B-1----:R-:W-:Y:S02]  /*16b60*/  PRMT R16, RZ, 0x7610, R16 ;  /* 0x00007610ff107816 */ /* 0x002fe40000000010 */
[----:B------:R-:W-:Y:S02]  /*16b70*/  PRMT R17, RZ, 0x7610, R17 ;  /* 0x00007610ff117816 */ /* 0x000fe40000000011 */
[-C--:B---3--:R-:W-:Y:S02]  /*16b80*/  IADD3 R18, P5, PT, R18, R69.reuse, RZ ;  /* 0x0000004512127210 */ /* 0x088fe40007fbe0ff */
[----:B--2---:R-:W-:-:S03]  /*16b90*/  IADD3 R30, P4, PT, R30, R69, RZ ;  /* 0x000000451e1e7210 */ /* 0x004fc60007f9e0ff */
[----:B------:R1:W-:Y:S01]  /*16ba0*/  STL [R1+0x158], R18 ;  /* 0x0001581201007387 */ /* 0x0003e20000100800 */
[----:B------:R-:W-:-:S05]  /*16bb0*/  IADD3 R25, P3, PT, R25, R69, RZ ;  /* 0x0000004519197210 */ /* 0x000fca0007f7e0ff */
[----:B------:R-:W-:Y:S04]  /*16bc0*/  STL [R1+0x168], R25 ;  /* 0x0001681901007387 */ /* 0x000fe80000100800 */
[----:B------:R-:W-:Y:S01]  /*16bd0*/  STL [R1+0x160], R30 ;  /* 0x0001601e01007387 */ /* 0x000fe20000100800 */
[--C-:B------:R-:W-:Y:S02]  /*16be0*/  IMAD.X R19, R19, 0x1, R68.reuse, P5 ;  /* 0x0000000113137824 */ /* 0x100fe400028e0644 */
[----:B------:R-:W-:-:S03]  /*16bf0*/  IMAD.X R36, R36, 0x1, R68, P4 ;  /* 0x0000000124247824 */ /* 0x000fc600020e0644 */
[----:B------:R2:W-:Y:S04]  /*16c00*/  STL [R1+0x154], R19 ;  /* 0x0001541301007387 */ /* 0x0005e80000100800 */
[----:B------:R1:W3:Y:S01]  /*16c10*/  @!P1 LDG.E.U16 R15, desc[UR20][R18.64] ;  /* 0x00000014120f9981 */ /* 0x0002e2000c1e1500 */
[----:B----4-:R-:W-:-:S03]  /*16c20*/  IMAD.X R31, R31, 0x1, R68, P3 ;  /* 0x000000011f1f7824 */ /* 0x010fc600018e0644 */
[----:B------:R4:W-:Y:S04]  /*16c30*/  STL [R1+0x15c], R36 ;  /* 0x00015c2401007387 */ /* 0x0009e80000100800 */
[----:B0-----:R-:W3:Y:S01]  /*16c40*/  LDL.LU R24, [R1+0x188] ;  /* 0x0001880001187983 */ /* 0x001ee20000300800 */
[----:B-1----:R-:W-:Y:S02]  /*16c50*/  @!P1 IMAD.MOV.U32 R18, RZ, RZ, R30 ;  /* 0x000000ffff129224 */ /* 0x002fe400078e001e */
[----:B--2---:R-:W-:Y:S01]  /*16c60*/  @!P1 IMAD.MOV.U32 R19, RZ, RZ, R36 ;  /* 0x000000ffff139224 */ /* 0x004fe200078e0024 */
[----:B------:R0:W-:Y:S04]  /*16c70*/  STL [R1+0x164], R31 ;  /* 0x0001641f01007387 */ /* 0x0001e80000100800 */
[----:B------:R1:W2:Y:S04]  /*16c80*/  @!P1 LDG.E.U16 R16, desc[UR20][R18.64] ;  /* 0x0000001412109981 */ /* 0x0002a8000c1e1500 */
[----:B------:R-:W2:Y:S01]  /*16c90*/  LDL.LU R30, [R1+0x190] ;  /* 0x00019000011e7983 */ /* 0x000ea20000300800 */
[----:B-1----:R-:W-:-:S02]  /*16ca0*/  @!P1 IMAD.MOV.U32 R18, RZ, RZ, R25 ;  /* 0x000000ffff129224 */ /* 0x002fc400078e0019 */
[----:B------:R-:W-:Y:S01]  /*16cb0*/  @!P1 IMAD.MOV.U32 R19, RZ, RZ, R31 ;  /* 0x000000ffff139224 */ /* 0x000fe200078e001f */
[----:B------:R-:W2:Y:S04]  /*16cc0*/  LDL.LU R25, [R1+0x184] ;  /* 0x0001840001197983 */ /* 0x000ea80000300800 */
[----:B------:R-:W2:Y:S01]  /*16cd0*/  LDL.LU R37, [R1+0x18c] ;  /* 0x00018c0001257983 */ /* 0x000ea20000300800 */
[----:B------:R-:W-:-:S03]  /*16ce0*/  IADD3 R22, P5, PT, R22, R69, RZ ;  /* 0x0000004516167210 */ /* 0x000fc60007fbe0ff */
[----:B----4-:R-:W4:Y:S04]  /*16cf0*/  LDL.LU R36, [R1+0x194] ;  /* 0x0001940001247983 */ /* 0x010f280000300800 */
[----:B0-----:R-:W4:Y:S01]  /*16d00*/  LDL.LU R31, [R1+0x198] ;  /* 0x00019800011f7983 */ /* 0x001f220000300800 */
[----:B------:R-:W-:-:S03]  /*16d10*/  IADD3 R28, P4, PT, R28, R69, RZ ;  /* 0x000000451c1c7210 */ /* 0x000fc60007f9e0ff */
[----:B------:R0:W4:Y:S01]  /*16d20*/  @!P1 LDG.E.U16 R17, desc[UR20][R18.64] ;  /* 0x0000001412119981 */ /* 0x000122000c1e1500 */
[----:B------:R-:W-:-:S03]  /*16d30*/  IADD3 R29, P3, PT, R29, R69, RZ ;  /* 0x000000451d1d7210 */ /* 0x000fc60007f7e0ff */
[----:B------:R1:W-:Y:S01]  /*16d40*/  STL [R1+0x170], R22 ;  /* 0x0001701601007387 */ /* 0x0003e20000100800 */
[----:B0-----:R-:W-:-:S03]  /*16d50*/  PRMT R18, RZ, 0x7610, R18 ;  /* 0x00007610ff127816 */ /* 0x001fc60000000012 */
[----:B------:R-:W-:Y:S01]  /*16d60*/  STL [R1+0x180], R29 ;  /* 0x0001801d01007387 */ /* 0x000fe20000100800 */
[----:B------:R-:W-:-:S03]  /*16d70*/  PRMT R19, RZ, 0x7610, R19 ;  /* 0x00007610ff137816 */ /* 0x000fc60000000013 */
[----:B------:R-:W-:Y:S01]  /*16d80*/  STL [R1+0x178], R28 ;  /* 0x0001781c01007387 */ /* 0x000fe20000100800 */
[--C-:B------:R-:W-:Y:S02]  /*16d90*/  IMAD.X R23, R23, 0x1, R68.reuse, P5 ;  /* 0x0000000117177824 */ /* 0x100fe400028e0644 */
[----:B------:R-:W-:-:S03]  /*16da0*/  IMAD.X R35, R35, 0x1, R68, P4 ;  /* 0x0000000123237824 */ /* 0x000fc600020e0644 */
[----:B------:R0:W-:Y:S01]  /*16db0*/  STL [R1+0x16c], R23 ;  /* 0x00016c1701007387 */ /* 0x0001e20000100800 */
[----:B------:R-:W-:-:S03]  /*16dc0*/  IMAD.X R34, R34, 0x1, R68, P3 ;  /* 0x0000000122227824 */ /* 0x000fc600018e0644 */
[----:B------:R1:W4:Y:S04]  /*16dd0*/  @!P1 LDG.E.U16 R18, desc[UR20][R22.64] ;  /* 0x0000001416129981 */ /* 0x000328000c1e1500 */
[----:B------:R-:W-:Y:S01]  /*16de0*/  STL [R1+0x174], R35 ;  /* 0x0001742301007387 */ /* 0x000fe20000100800 */
[----:B-1----:R-:W-:Y:S02]  /*16df0*/  @!P1 IMAD.MOV.U32 R22, RZ, RZ, R28 ;  /* 0x000000ffff169224 */ /* 0x002fe400078e001c */
[----:B0-----:R-:W-:Y:S01]  /*16e00*/  @!P1 IMAD.MOV.U32 R23, RZ, RZ, R35 ;  /* 0x000000ffff179224 */ /* 0x001fe200078e0023 */
[----:B------:R0:W-:Y:S04]  /*16e10*/  STL [R1+0x17c], R34 ;  /* 0x00017c2201007387 */ /* 0x0001e80000100800 */
[----:B------:R1:W4:Y:S04]  /*16e20*/  @!P1 LDG.E.U16 R19, desc[UR20][R22.64] ;  /* 0x0000001416139981 */ /* 0x000328000c1e1500 */
[----:B------:R-:W4:Y:S01]  /*16e30*/  LDL.LU R28, [R1+0x1a0] ;  /* 0x0001a000011c7983 */ /* 0x000f220000300800 */
[----:B-1----:R-:W-:-:S03]  /*16e40*/  @!P1 IMAD.MOV.U32 R22, RZ, RZ, R29 ;  /* 0x000000ffff169224 */ /* 0x002fc600078e001d */
[----:B------:R-:W4:Y:S01]  /*16e50*/  LDL.LU R29, [R1+0x19c] ;  /* 0x00019c00011d7983 */ /* 0x000f220000300800 */
[----:B------:R-:W-:-:S03]  /*16e60*/  @!P1 IMAD.MOV.U32 R23, RZ, RZ, R34 ;  /* 0x000000ffff179224 */ /* 0x000fc600078e0022 */
[----:B------:R-:W4:Y:S04]  /*16e70*/  LDL.LU R41, [R1+0x1a4] ;  /* 0x0001a40001297983 */ /* 0x000f280000300800 */
[----:B0-----:R-:W4:Y:S04]  /*16e80*/  LDL.LU R34, [R1+0x1a8] ;  /* 0x0001a80001227983 */ /* 0x001f280000300800 */
[----:B------:R-:W4:Y:S04]  /*16e90*/  LDL.LU R40, [R1+0x1ac] ;  /* 0x0001ac0001287983 */ /* 0x000f280000300800 */
[----:B------:R-:W4:Y:S01]  /*16ea0*/  LDL.LU R35, [R1+0x1b0] ;  /* 0x0001b00001237983 */ /* 0x000f220000300800 */
[----:B------:R-:W-:-:S02]  /*16eb0*/  PRMT R20, RZ, 0x7610, R20 ;  /* 0x00007610ff147816 */ /* 0x000fc40000000014 */
[----:B------:R-:W-:-:S04]  /*16ec0*/  PRMT R21, RZ, 0x7610, R21 ;  /* 0x00007610ff157816 */ /* 0x000fc80000000015 */
[----:B------:R0:W4:Y:S02]  /*16ed0*/  @!P1 LDG.E.U16 R20, desc[UR20][R22.64] ;  /* 0x0000001416149981 */ /* 0x000124000c1e1500 */
[----:B0-----:R-:W-:Y:S02]  /*16ee0*/  PRMT R22, RZ, 0x7610, R22 ;  /* 0x00007610ff167816 */ /* 0x001fe40000000016 */
[----:B------:R-:W-:Y:S02]  /*16ef0*/  PRMT R23, RZ, 0x7610, R23 ;  /* 0x00007610ff177816 */ /* 0x000fe40000000017 */
[----:B---3--:R-:W-:-:S05]  /*16f00*/  IADD3 R24, P5, PT, R24, R69, RZ ;  /* 0x0000004518187210 */ /* 0x008fca0007fbe0ff */
[----:B------:R0:W-:Y:S01]  /*16f10*/  STL [R1+0x188], R24 ;  /* 0x0001881801007387 */ /* 0x0001e20000100800 */
[----:B--2---:R-:W-:Y:S01]  /*16f20*/  IADD3 R30, P4, PT, R30, R69, RZ ;  /* 0x000000451e1e7210 */ /* 0x004fe20007f9e0ff */
[----:B------:R-:W-:-:S04]  /*16f30*/  IMAD.X R25, R25, 0x1, R68, P5 ;  /* 0x0000000119197824 */ /* 0x000fc800028e0644 */
[----:B------:R-:W-:Y:S01]  /*16f40*/  IMAD.X R37, R37, 0x1, R68, P4 ;  /* 0x0000000125257824 */ /* 0x000fe200020e0644 */
[----:B------:R0:W2:Y:S01]  /*16f50*/  @!P1 LDG.E.U16 R21, desc[UR20][R24.64] ;  /* 0x0000001418159981 */ /* 0x0000a2000c1e1500 */
[----:B----4-:R-:W-:-:S05]  /*16f60*/  IADD3 R31, P3, PT, R31, R69, RZ ;  /* 0x000000451f1f7210 */ /* 0x010fca0007f7e0ff */
[----:B------:R-:W-:Y:S01]  /*16f70*/  STL [R1+0x198], R31 ;  /* 0x0001981f01007387 */ /* 0x000fe20000100800 */
[----:B0-----:R-:W-:-:S03]  /*16f80*/  @!P1 IMAD.MOV.U32 R24, RZ, RZ, R30 ;  /* 0x000000ffff189224 */ /* 0x001fc600078e001e */
[----:B------:R-:W-:Y:S01]  /*16f90*/  STL [R1+0x190], R30 ;  /* 0x0001901e01007387 */ /* 0x000fe20000100800 */
[----:B------:R-:W-:-:S03]  /*16fa0*/  IMAD.X R36, R36, 0x1, R68, P3 ;  /* 0x0000000124247824 */ /* 0x000fc600018e0644 */
[----:B------:R0:W-:Y:S02]  /*16fb0*/  STL [R1+0x184], R25 ;  /* 0x0001841901007387 */ /* 0x0001e40000100800 */
[----:B0-----:R-:W-:Y:S02]  /*16fc0*/  @!P1 IMAD.MOV.U32 R25, RZ, RZ, R37 ;  /* 0x000000ffff199224 */ /* 0x001fe400078e0025 */
[----:B------:R0:W-:Y:S04]  /*16fd0*/  STL [R1+0x18c], R37 ;  /* 0x00018c2501007387 */ /* 0x0001e80000100800 */
[----:B------:R1:W3:Y:S04]  /*16fe0*/  @!P1 LDG.E.U16 R22, desc[UR20][R24.64] ;  /* 0x0000001418169981 */ /* 0x0002e8000c1e1500 */
[----:B------:R4:W-:Y:S04]  /*16ff0*/  STL [R1+0x194], R36 ;  /* 0x0001942401007387 */ /* 0x0009e80000100800 */
[----:B------:R-:W2:Y:S01]  /*17000*/  LDL.LU R30, [R1+0x1b8] ;  /* 0x0001b800011e7983 */ /* 0x000ea20000300800 */
[----:B-1----:R-:W-:-:S02]  /*17010*/  @!P1 IMAD.MOV.U32 R24, RZ, RZ, R31 ;  /* 0x000000ffff189224 */ /* 0x002fc400078e001f */
[----:B------:R-:W-:Y:S01]  /*17020*/  @!P1 IMAD.MOV.U32 R25, RZ, RZ, R36 ;  /* 0x000000ffff199224 */ /* 0x000fe200078e0024 */
[----:B------:R-:W3:Y:S04]  /*17030*/  LDL.LU R31, [R1+0x1b4] ;  /* 0x0001b400011f7983 */ /* 0x000ee80000300800 */
[----:B------:R-:W3:Y:S04]  /*17040*/  LDL.LU R43, [R1+0x1bc] ;  /* 0x0001bc00012b7983 */ /* 0x000ee80000300800 */
[----:B------:R1:W3:Y:S04]  /*17050*/  @!P1 LDG.E.U16 R23, desc[UR20][R24.64] ;  /* 0x0000001418179981 */ /* 0x0002e8000c1e1500 */
[----:B------:R-:W3:Y:S01]  /*17060*/  LDL.LU R42, [R1+0x1c0] ;  /* 0x0001c000012a7983 */ /* 0x000ee20000300800 */
[----:B------:R-:W-:-:S03]  /*17070*/  IADD3 R28, P5, PT, R28, R69, RZ ;  /* 0x000000451c1c7210 */ /* 0x000fc60007fbe0ff */
[----:B0-----:R-:W3:Y:S01]  /*17080*/  LDL.LU R37, [R1+0x1c4] ;  /* 0x0001c40001257983 */ /* 0x001ee20000300800 */
[----:B-1----:R-:W-:-:S03]  /*17090*/  PRMT R24, RZ, 0x7610, R24 ;  /* 0x00007610ff187816 */ /* 0x002fc60000000018 */
[----:B----4-:R-:W4:Y:S01]  /*170a0*/  LDL.LU R36, [R1+0x1c8] ;  /* 0x0001c80001247983 */ /* 0x010f220000300800 */
[----:B------:R-:W-:-:S03]  /*170b0*/  IMAD.X R29, R29, 0x1, R68, P5 ;  /* 0x000000011d1d7824 */ /* 0x000fc600028e0644 */
[----:B------:R0:W-:Y:S01]  /*170c0*/  STL [R1+0x1a0], R28 ;  /* 0x0001a01c01007387 */ /* 0x0001e20000100800 */
[----:B------:R-:W-:-:S03]  /*170d0*/  IADD3 R34, P4, PT, R34, R69, RZ ;  /* 0x0000004522227210 */ /* 0x000fc60007f9e0ff */
[----:B------:R0:W4:Y:S01]  /*170e0*/  @!P1 LDG.E.U16 R24, desc[UR20][R28.64] ;  /* 0x000000141c189981 */ /* 0x000122000c1e1500 */
[----:B------:R-:W-:Y:S01]  /*170f0*/  IADD3 R35, P3, PT, R35, R69, RZ ;  /* 0x0000004523237210 */ /* 0x000fe20007f7e0ff */
[----:B------:R-:W-:Y:S01]  /*17100*/  IMAD.X R41, R41, 0x1, R68, P4 ;  /* 0x0000000129297824 */ /* 0x000fe200020e0644 */
[----:B------:R-:W-:-:S03]  /*17110*/  PRMT R25, RZ, 0x7610, R25 ;  /* 0x00007610ff197816 */ /* 0x000fc60000000019 */
[----:B------:R-:W-:Y:S01]  /*17120*/  STL [R1+0x1b0], R35 ;  /* 0x0001b02301007387 */ /* 0x000fe20000100800 */
[----:B------:R-:W-:-:S03]  /*17130*/  IMAD.X R40, R40, 0x1, R68, P3 ;  /* 0x0000000128287824 */ /* 0x000fc600018e0644 */
[----:B------:R-:W-:Y:S01]  /*17140*/  STL [R1+0x1a8], R34 ;  /* 0x0001a82201007387 */ /* 0x000fe20000100800 */
[----:B0-----:R-:W-:-:S03]  /*17150*/  @!P1 IMAD.MOV.U32 R28, RZ, RZ, R34 ;  /* 0x000000ffff1c9224 */ /* 0x001fc600078e0022 */
[----:B------:R0:W-:Y:S04]  /*17160*/  STL [R1+0x19c], R29 ;  /* 0x00019c1d01007387 */ /* 0x0001e80000100800 */
[----:B------:R-:W-:Y:S01]  /*17170*/  STL [R1+0x1a4], R41 ;  /* 0x0001a42901007387 */ /* 0x000fe20000100800 */
[----:B0-----:R-:W-:-:S03]  /*17180*/  @!P1 IMAD.MOV.U32 R29, RZ, RZ, R41 ;  /* 0x000000ffff1d9224 */ /* 0x001fc600078e0029 */
[----:B------:R0:W-:Y:S04]  /*17190*/  STL [R1+0x1ac], R40 ;  /* 0x0001ac2801007387 */ /* 0x0001e80000100800 */
[----:B------:R1:W4:Y:S04]  /*171a0*/  @!P1 LDG.E.U16 R25, desc[UR20][R28.64] ;  /* 0x000000141c199981 */ /* 0x000328000c1e1500 */
[----:B------:R-:W4:Y:S01]  /*171b0*/  LDL.LU R34, [R1+0x1d0] ;  /* 0x0001d00001227983 */ /* 0x000f220000300800 */
[----:B-1----:R-:W-:-:S03]  /*171c0*/  @!P1 IMAD.MOV.U32 R28, RZ, RZ, R35 ;  /* 0x000000ffff1c9224 */ /* 0x002fc600078e0023 */
[----:B------:R-:W4:Y:S01]  /*171d0*/  LDL.LU R35, [R1+0x1cc] ;  /* 0x0001cc0001237983 */ /* 0x000f220000300800 */
[----:B------:R-:W-:-:S03]  /*171e0*/  @!P1 IMAD.MOV.U32 R29, RZ, RZ, R40 ;  /* 0x000000ffff1d9224 */ /* 0x000fc600078e0028 */
[----:B------:R-:W4:Y:S04]  /*171f0*/  LDL.LU R76, [R1+0x1d4] ;  /* 0x0001d400014c7983 */ /* 0x000f280000300800 */
[----:B------:R-:W4:Y:S04]  /*17200*/  LDL.LU R74, [R1+0x1d8] ;  /* 0x0001d800014a7983 */ /* 0x000f280000300800 */
[----:B0-----:R-:W4:Y:S01]  /*17210*/  LDL.LU R40, [R1+0x1e0] ;  /* 0x0001e00001287983 */ /* 0x001f220000300800 */
[----:B------:R-:W-:Y:S02]  /*17220*/  PRMT R26, RZ, 0x7610, R26 ;  /* 0x00007610ff1a7816 */ /* 0x000fe4000000001a */
[----:B------:R-:W-:-:S04]  /*17230*/  PRMT R27, RZ, 0x7610, R27 ;  /* 0x00007610ff1b7816 */ /* 0x000fc8000000001b */
[----:B------:R0:W4:Y:S02]  /*17240*/  @!P1 LDG.E.U16 R26, desc[UR20][R28.64] ;  /* 0x000000141c1a9981 */ /* 0x000124000c1e1500 */
[----:B0-----:R-:W-:Y:S02]  /*17250*/  PRMT R28, RZ, 0x7610, R28 ;  /* 0x00007610ff1c7816 */ /* 0x001fe4000000001c */
[----:B--2---:R-:W-:-:S05]  /*17260*/  IADD3 R30, P5, PT, R30, R69, RZ ;  /* 0x000000451e1e7210 */ /* 0x004fca0007fbe0ff */
[----:B---3--:R-:W-:Y:S01]  /*17270*/  IMAD.X R31, R31, 0x1, R68, P5 ;  /* 0x000000011f1f7824 */ /* 0x008fe200028e0644 */
[----:B------:R0:W-:Y:S04]  /*17280*/  STL [R1+0x1b8], R30 ;  /* 0x0001b81e01007387 */ /* 0x0001e80000100800 */
[----:B------:R0:W2:Y:S01]  /*17290*/  @!P1 LDG.E.U16 R27, desc[UR20][R30.64] ;  /* 0x000000141e1b9981 */ /* 0x0000a2000c1e1500 */
[-C--:B------:R-:W-:Y:S02]  /*172a0*/  IADD3 R42, P4, PT, R42, R69.reuse, RZ ;  /* 0x000000452a2a7210 */ /* 0x080fe40007f9e0ff */
[----:B----4-:R-:W-:-:S03]  /*172b0*/  IADD3 R36, P3, PT, R36, R69, RZ ;  /* 0x0000004524247210 */ /* 0x010fc60007f7e0ff */
[----:B------:R-:W-:Y:S02]  /*172c0*/  IMAD.X R43, R43, 0x1, R68, P4 ;  /* 0x000000012b2b7824 */ /* 0x000fe400020e0644 */
[----:B------:R-:W-:Y:S01]  /*172d0*/  STL [R1+0x1c8], R36 ;  /* 0x0001c82401007387 */ /* 0x000fe20000100800 */
[----:B0-----:R-:W-:-:S03]  /*172e0*/  @!P1 IMAD.MOV.U32 R30, RZ, RZ, R42 ;  /* 0x000000ffff1e9224 */ /* 0x001fc600078e002a */
[----:B------:R-:W-:Y:S01]  /*172f0*/  STL [R1+0x1c0], R42 ;  /* 0x0001c02a01007387 */ /* 0x000fe20000100800 */
[----:B------:R-:W-:-:S03]  /*17300*/  IMAD.X R37, R37, 0x1, R68, P3 ;  /* 0x0000000125257824 */ /* 0x000fc600018e0644 */
[----:B------:R0:W-:Y:S04]  /*17310*/  STL [R1+0x1b4], R31 ;  /* 0x0001b41f01007387 */ /* 0x0001e80000100800 */
[----:B------:R-:W-:Y:S04]  /*17320*/  STL [R1+0x1bc], R43 ;  /* 0x0001bc2b01007387 */ /* 0x000fe80000100800 */
[----:B------:R-:W3:Y:S01]  /*17330*/  LDL.LU R41, [R1+0x1dc] ;  /* 0x0001dc0001297983 */ /* 0x000ee20000300800 */
[----:B0-----:R-:W-:-:S03]  /*17340*/  @!P1 IMAD.MOV.U32 R31, RZ, RZ, R43 ;  /* 0x000000ffff1f9224 */ /* 0x001fc600078e002b */
[----:B------:R0:W-:Y:S04]  /*17350*/  STL [R1+0x1c4], R37 ;  /* 0x0001c42501007387 */ /* 0x0001e80000100800 */
[----:B------:R1:W4:Y:S02]  /*17360*/  @!P1 LDG.E.U16 R28, desc[UR20][R30.64] ;  /* 0x000000141e1c9981 */ /* 0x000324000c1e1500 */
[----:B-1----:R-:W-:Y:S02]  /*17370*/  @!P1 IMAD.MOV.U32 R31, RZ, RZ, R37 ;  /* 0x000000ffff1f9224 */ /* 0x002fe400078e0025 */
[----:B------:R-:W-:Y:S01]  /*17380*/  @!P1 IMAD.MOV.U32 R30, RZ, RZ, R36 ;  /* 0x000000ffff1e9224 */ /* 0x000fe200078e0024 */
[----:B0-----:R-:W2:Y:S04]  /*17390*/  LDL.LU R37, [R1+0x1e4] ;  /* 0x0001e40001257983 */ /* 0x001ea80000300800 */
[----:B------:R-:W2:Y:S01]  /*173a0*/  LDL.LU R36, [R1+0x1e8] ;  /* 0x0001e80001247983 */ /* 0x000ea20000300800 */
[----:B------:R-:W-:-:S03]  /*173b0*/  IADD3 R34, P5, PT, R34, R69, RZ ;  /* 0x0000004522227210 */ /* 0x000fc60007fbe0ff */
[----:B------:R-:W4:Y:S04]  /*173c0*/  LDL.LU R75, [R1+0x1f0] ;  /* 0x0001f000014b7983 */ /* 0x000f280000300800 */
[----:B------:R-:W4:Y:S01]  /*173d0*/  LDL.LU R42, [R1+0x1f8] ;  /* 0x0001f800012a7983 */ /* 0x000f220000300800 */
[----:B------:R-:W-:-:S03]  /*173e0*/  IMAD.X R35, R35, 0x1, R68, P5 ;  /* 0x0000000123237824 */ /* 0x000fc600028e0644 */
[----:B------:R0:W-:Y:S01]  /*173f0*/  STL [R1+0x1d0], R34 ;  /* 0x0001d02201007387 */ /* 0x0001e20000100800 */
[-C--:B------:R-:W-:Y:S02]  /*17400*/  IADD3 R74, P4, PT, R74, R69.reuse, RZ ;  /* 0x000000454a4a7210 */ /* 0x080fe40007f9e0ff */
[----:B------:R-:W-:-:S03]  /*17410*/  IADD3 R40, P3, PT, R40, R69, RZ ;  /* 0x0000004528287210 */ /* 0x000fc60007f7e0ff */
[----:B------:R-:W-:Y:S02]  /*17420*/  IMAD.X R76, R76, 0x1, R68, P4 ;  /* 0x000000014c4c7824 */ /* 0x000fe400020e0644 */
[----:B------:R-:W-:Y:S04]  /*17430*/  STL [R1+0x1e0], R40 ;  /* 0x0001e02801007387 */ /* 0x000fe80000100800 */
[----:B------:R-:W-:Y:S04]  /*17440*/  STL [R1+0x1d8], R74 ;  /* 0x0001d84a01007387 */ /* 0x000fe80000100800 */
[----:B------:R1:W-:Y:S04]  /*17450*/  STL [R1+0x1cc], R35 ;  /* 0x0001cc2301007387 */ /* 0x0003e80000100800 */
[----:B------:R-:W-:Y:S04]  /*17460*/  STL [R1+0x1d4], R76 ;  /* 0x0001d44c01007387 */ /* 0x000fe80000100800 */
[----:B------:R-:W4:Y:S04]  /*17470*/  LDL.LU R77, [R1+0x1ec] ;  /* 0x0001ec00014d7983 */ /* 0x000f280000300800 */
[----:B------:R-:W4:Y:S01]  /*17480*/  LDL.LU R43, [R1+0x1f4] ;  /* 0x0001f400012b7983 */ /* 0x000f220000300800 */
[----:B------:R-:W-:-:S06]  /*17490*/  PRMT R29, RZ, 0x7610, R29 ;  /* 0x00007610ff1d7816 */ /* 0x000fcc000000001d */
[----:B------:R0:W4:Y:S02]  /*174a0*/  @!P1 LDG.E.U16 R29, desc[UR20][R30.64] ;  /* 0x000000141e1d9981 */ /* 0x000124000c1e1500 */
[----:B0-----:R-:W-:Y:S02]  /*174b0*/  PRMT R30, RZ, 0x7610, R30 ;  /* 0x00007610ff1e7816 */ /* 0x001fe4000000001e */
[----:B------:R-:W-:-:S04]  /*174c0*/  PRMT R31, RZ, 0x7610, R31 ;  /* 0x00007610ff1f7816 */ /* 0x000fc8000000001f */
[----:B------:R0:W4:Y:S02]  /*174d0*/  @!P1 LDG.E.U16 R30, desc[UR20][R34.64] ;  /* 0x00000014221e9981 */ /* 0x000124000c1e1500 */
[----:B0-----:R-:W-:Y:S02]  /*174e0*/  @!P1 IMAD.MOV.U32 R34, RZ, RZ, R74 ;  /* 0x000000ffff229224 */ /* 0x001fe400078e004a */
[----:B-1----:R-:W-:-:S05]  /*174f0*/  @!P1 IMAD.MOV.U32 R35, RZ, RZ, R76 ;  /* 0x000000ffff239224 */ /* 0x002fca00078e004c */
[----:B------:R0:W4:Y:S01]  /*17500*/  @!P1 LDG.E.U16 R31, desc[UR20][R34.64] ;  /* 0x00000014221f9981 */ /* 0x000122000c1e1500 */
[----:B------:R-:W-:Y:S01]  /*17510*/  PRMT R33, RZ, 0x7610, R33 ;  /* 0x00007610ff217816 */ /* 0x000fe20000000021 */
[----:B0-----:R-:W-:Y:S02]  /*17520*/  @!P1 IMAD.MOV.U32 R34, RZ, RZ, R40 ;  /* 0x000000ffff229224 */ /* 0x001fe400078e0028 */
[----:B---3--:R-:W-:-:S04]  /*17530*/  IMAD.X R41, R41, 0x1, R68, P3 ;  /* 0x0000000129297824 */ /* 0x008fc800018e0644 */
[----:B------:R-:W-:Y:S01]  /*17540*/  @!P1 IMAD.MOV.U32 R35, RZ, RZ, R41 ;  /* 0x000000ffff239224 */ /* 0x000fe200078e0029 */
[----:B------:R0:W-:Y:S04]  /*17550*/  STL [R1+0x1dc], R41 ;  /* 0x0001dc2901007387 */ /* 0x0001e80000100800 */
[----:B0-----:R-:W3:Y:S04]  /*17560*/  LDL.LU R41, [R1+0x1fc] ;  /* 0x0001fc0001297983 */ /* 0x001ee80000300800 */
[----:B------:R-:W3:Y:S04]  /*17570*/  LDL.LU R40, [R1+0x200] ;  /* 0x0002000001287983 */ /* 0x000ee80000300800 */
[----:B------:R-:W3:Y:S01]  /*17580*/  LDL.LU R76, [R1+0x208] ;  /* 0x00020800014c7983 */ /* 0x000ee20000300800 */
[----:B--2---:R-:W-:-:S03]  /*17590*/  IADD3 R36, P5, PT, R36, R69, RZ ;  /* 0x0000004524247210 */ /* 0x004fc60007fbe0ff */
[----:B------:R-:W2:Y:S01]  /*175a0*/  LDL.LU R74, [R1+0x210] ;  /* 0x00021000014a7983 */ /* 0x000ea20000300800 */
[-C--:B----4-:R-:W-:Y:S01]  /*175b0*/  IADD3 R75, P4, PT, R75, R69.reuse, RZ ;  /* 0x000000454b4b7210 */ /* 0x090fe20007f9e0ff */
[--C-:B------:R-:W-:Y:S01]  /*175c0*/  IMAD.X R37, R37, 0x1, R68.reuse, P5 ;  /* 0x0000000125257824 */ /* 0x100fe200028e0644 */
[----:B------:R-:W-:Y:S01]  /*175d0*/  IADD3 R42, P3, PT, R42, R69, RZ ;  /* 0x000000452a2a7210 */ /* 0x000fe20007f7e0ff */
[----:B------:R-:W-:Y:S04]  /*175e0*/  STL [R1+0x1e8], R36 ;  /* 0x0001e82401007387 */ /* 0x000fe80000100800 */
[----:B------:R-:W-:Y:S04]  /*175f0*/  STL [R1+0x1f8], R42 ;  /* 0x0001f82a01007387 */ /* 0x000fe80000100800 */
[----:B------:R-:W-:Y:S04]  /*17600*/  STL [R1+0x1f0], R75 ;  /* 0x0001f04b01007387 */ /* 0x000fe80000100800 */
[----:B------:R0:W-:Y:S04]  /*17610*/  STL [R1+0x1e4], R37 ;  /* 0x0001e42501007387 */ /* 0x0001e80000100800 */
[----:B------:R0:W4:Y:S01]  /*17620*/  @!P1 LDG.E.U16 R33, desc[UR20][R36.64] ;  /* 0x0000001424219981 */ /* 0x000122000c1e1500 */
[----:B------:R-:W-:-:S02]  /*17630*/  IMAD.X R77, R77, 0x1, R68, P4 ;  /* 0x000000014d4d7824 */ /* 0x000fc400020e0644 */
[----:B------:R-:W-:-:S03]  /*17640*/  IMAD.X R43, R43, 0x1, R68, P3 ;  /* 0x000000012b2b7824 */ /* 0x000fc600018e0644 */
[----:B------:R1:W-:Y:S01]  /*17650*/  STL [R1+0x1ec], R77 ;  /* 0x0001ec4d01007387 */ /* 0x0003e20000100800 */
[----:B0-----:R-:W-:-:S03]  /*17660*/  @!P1 IMAD.MOV.U32 R37, RZ, RZ, R77 ;  /* 0x000000ffff259224 */ /* 0x001fc600078e004d */
[----:B------:R-:W4:Y:S04]  /*17670*/  LDL.LU R79, [R1+0x204] ;  /* 0x00020400014f7983 */ /* 0x000f280000300800 */
[----:B------:R0:W-:Y:S04]  /*17680*/  STL [R1+0x1f4], R43 ;  /* 0x0001f42b01007387 */ /* 0x0001e80000100800 */
[----:B-1----:R-:W4:Y:S01]  /*17690*/  LDL.LU R77, [R1+0x20c] ;  /* 0x00020c00014d7983 */ /* 0x002f220000300800 */
[----:B------:R-:W-:Y:S01]  /*176a0*/  PRMT R32, RZ, 0x7610, R32 ;  /* 0x00007610ff207816 */ /* 0x000fe20000000020 */
[----:B------:R-:W-:-:S05]  /*176b0*/  @!P1 IMAD.MOV.U32 R36, RZ, RZ, R75 ;  /* 0x000000ffff249224 */ /* 0x000fca00078e004b */
[----:B------:R1:W4:Y:S02]  /*176c0*/  @!P1 LDG.E.U16 R32, desc[UR20][R34.64] ;  /* 0x0000001422209981 */ /* 0x000324000c1e1500 */
[----:B-1----:R-:W-:Y:S02]  /*176d0*/  PRMT R34, RZ, 0x7610, R34 ;  /* 0x00007610ff227816 */ /* 0x002fe40000000022 */
[----:B------:R-:W-:-:S04]  /*176e0*/  PRMT R35, RZ, 0x7610, R35 ;  /* 0x00007610ff237816 */ /* 0x000fc80000000023 */
[----:B------:R1:W4:Y:S02]  /*176f0*/  @!P1 LDG.E.U16 R34, desc[UR20][R36.64] ;  /* 0x0000001424229981 */ /* 0x000324000c1e1500 */
[----:B-1----:R-:W-:Y:S02]  /*17700*/  @!P1 IMAD.MOV.U32 R36, RZ, RZ, R42 ;  /* 0x000000ffff249224 */ /* 0x002fe400078e002a */
[----:B------:R-:W-:Y:S02]  /*17710*/  @!P1 IMAD.MOV.U32 R37, RZ, RZ, R43 ;  /* 0x000000ffff259224 */ /* 0x000fe400078e002b */
[----:B0-----:R-:W4:Y:S04]  /*17720*/  LDL.LU R43, [R1+0x214] ;  /* 0x00021400012b7983 */ /* 0x001f280000300800 */
[----:B------:R-:W4:Y:S04]  /*17730*/  LDL.LU R42, [R1+0x218] ;  /* 0x00021800012a7983 */ /* 0x000f280000300800 */
[----:B------:R-:W4:Y:S04]  /*17740*/  LDL.LU R78, [R1+0x220] ;  /* 0x00022000014e7983 */ /* 0x000f280000300800 */
[----:B------:R-:W4:Y:S04]  /*17750*/  LDL.LU R75, [R1+0x228] ;  /* 0x00022800014b7983 */ /* 0x000f280000300800 */
[----:B------:R0:W4:Y:S02]  /*17760*/  @!P1 LDG.E.U16 R35, desc[UR20][R36.64] ;  /* 0x0000001424239981 */ /* 0x000124000c1e1500 */
[----:B0-----:R-:W-:-:S02]  /*17770*/  PRMT R36, RZ, 0x7610, R36 ;  /* 0x00007610ff247816 */ /* 0x001fc40000000024 */
[-C--:B---3--:R-:W-:Y:S02]  /*17780*/  IADD3 R40, P5, PT, R40, R69.reuse, RZ ;  /* 0x0000004528287210 */ /* 0x088fe40007fbe0ff */
[----:B------:R-:W-:-:S03]  /*17790*/  IADD3 R76, P4, PT, R76, R69, RZ ;  /* 0x000000454c4c7210 */ /* 0x000fc60007f9e0ff */
[----:B------:R-:W-:Y:S01]  /*177a0*/  IMAD.X R41, R41, 0x1, R68, P5 ;  /* 0x0000000129297824 */ /* 0x000fe200028e0644 */
[----:B--2---:R-:W-:Y:S01]  /*177b0*/  IADD3 R74, P3, PT, R74, R69, RZ ;  /* 0x000000454a4a7210 */ /* 0x004fe20007f7e0ff */
[----:B------:R0:W-:Y:S04]  /*177c0*/  STL [R1+0x200], R40 ;  /* 0x0002002801007387 */ /* 0x0001e80000100800 */
[----:B------:R-:W-:Y:S04]  /*177d0*/  STL [R1+0x210], R74 ;  /* 0x0002104a01007387 */ /* 0x000fe80000100800 */
[----:B------:R1:W-:Y:S04]  /*177e0*/  STL [R1+0x208], R76 ;  /* 0x0002084c01007387 */ /* 0x0003e80000100800 */
[----:B------:R2:W-:Y:S04]  /*177f0*/  STL [R1+0x1fc], R41 ;  /* 0x0001fc2901007387 */ /* 0x0005e80000100800 */
[----:B------:R0:W3:Y:S02]  /*17800*/  @!P1 LDG.E.U16 R36, desc[UR20][R40.64] ;  /* 0x0000001428249981 */ /* 0x0000e4000c1e1500 */
[----:B0-----:R-:W-:-:S02]  /*17810*/  @!P1 IMAD.MOV.U32 R40, RZ, RZ, R76 ;  /* 0x000000ffff289224 */ /* 0x001fc400078e004c */
[--C-:B----4-:R-:W-:Y:S02]  /*17820*/  IMAD.X R79, R79, 0x1, R68.reuse, P4 ;  /* 0x000000014f4f7824 */ /* 0x110fe400020e0644 */
[----:B------:R-:W-:-:S03]  /*17830*/  IMAD.X R77, R77, 0x1, R68, P3 ;  /* 0x000000014d4d7824 */ /* 0x000fc600018e0644 */
[----:B------:R-:W-:Y:S04]  /*17840*/  STL [R1+0x204], R79 ;  /* 0x0002044f01007387 */ /* 0x000fe80000100800 */
[----:B------:R0:W-:Y:S04]  /*17850*/  STL [R1+0x20c], R77 ;  /* 0x00020c4d01007387 */ /* 0x0001e80000100800 */
[----:B------:R-:W4:Y:S04]  /*17860*/  LDL.LU R81, [R1+0x21c] ;  /* 0x00021c0001517983 */ /* 0x000f280000300800 */
[----:B-1----:R-:W3:Y:S01]  /*17870*/  LDL.LU R76, [R1+0x224] ;  /* 0x00022400014c7983 */ /* 0x002ee20000300800 */
[----:B------:R-:W-:Y:S01]  /*17880*/  PRMT R37, RZ, 0x7610, R37 ;  /* 0x00007610ff257816 */ /* 0x000fe20000000025 */
[----:B--2---:R-:W-:-:S02]  /*17890*/  @!P1 IMAD.MOV.U32 R41, RZ, RZ, R79 ;  /* 0x000000ffff299224 */ /* 0x004fc400078e004f */
[----:B------:R-:W2:Y:S04]  /*178a0*/  LDL.LU R80, [R1+0x230] ;  /* 0x0002300001507983 */ /* 0x000ea80000300800 */
[----:B------:R1:W2:Y:S01]  /*178b0*/  @!P1 LDG.E.U16 R37, desc[UR20][R40.64] ;  /* 0x0000001428259981 */ /* 0x0002a2000c1e1500 */
[----:B------:R-:W-:Y:S01]  /*178c0*/  PRMT R39, RZ, 0x7610, R39 ;  /* 0x00007610ff277816 */ /* 0x000fe20000000027 */
[----:B-1----:R-:W-:Y:S02]  /*178d0*/  @!P1 IMAD.MOV.U32 R41, RZ, RZ, R77 ;  /* 0x000000ffff299224 */ /* 0x002fe400078e004d */
[----:B------:R-:W-:Y:S01]  /*178e0*/  @!P1 IMAD.MOV.U32 R40, RZ, RZ, R74 ;  /* 0x000000ffff289224 */ /* 0x000fe200078e004a */
[----:B0-----:R-:W2:Y:S04]  /*178f0*/  LDL.LU R77, [R1+0x238] ;  /* 0x00023800014d7983 */ /* 0x001ea80000300800 */
[----:B------:R-:W2:Y:S01]  /*17900*/  LDL.LU R74, [R1+0x240] ;  /* 0x00024000014a7983 */ /* 0x000ea20000300800 */
[----:B------:R-:W-:-:S02]  /*17910*/  IADD3 R42, P5, PT, R42, R69, RZ ;  /* 0x000000452a2a7210 */ /* 0x000fc40007fbe0ff */
[----:B------:R-:W-:-:S03]  /*17920*/  IADD3 R78, P4, PT, R78, R69, RZ ;  /* 0x000000454e4e7210 */ /* 0x000fc60007f9e0ff */
[----:B------:R-:W-:Y:S01]  /*17930*/  IMAD.X R43, R43, 0x1, R68, P5 ;  /* 0x000000012b2b7824 */ /* 0x000fe200028e0644 */
[----:B------:R-:W-:Y:S01]  /*17940*/  IADD3 R75, P3, PT, R75, R69, RZ ;  /* 0x000000454b4b7210 */ /* 0x000fe20007f7e0ff */
[----:B------:R0:W-:Y:S04]  /*17950*/  STL [R1+0x218], R42 ;  /* 0x0002182a01007387 */ /* 0x0001e80000100800 */
[----:B------:R-:W-:Y:S04]  /*17960*/  STL [R1+0x228], R75 ;  /* 0x0002284b01007387 */ /* 0x000fe80000100800 */
[----:B------:R1:W-:Y:S04]  /*17970*/  STL [R1+0x220], R78 ;  /* 0x0002204e01007387 */ /* 0x0003e80000100800 */
[----:B------:R0:W-:Y:S04]  /*17980*/  STL [R1+0x214], R43 ;  /* 0x0002142b01007387 */ /* 0x0001e80000100800 */
[----:B------:R0:W2:Y:S02]  /*17990*/  @!P1 LDG.E.U16 R39, desc[UR20][R42.64] ;  /* 0x000000142a279981 */ /* 0x0000a4000c1e1500 */
[----:B0-----:R-:W-:-:S02]  /*179a0*/  @!P1 IMAD.MOV.U32 R42, RZ, RZ, R78 ;  /* 0x000000ffff2a9224 */ /* 0x001fc400078e004e */
[--C-:B----4-:R-:W-:Y:S02]  /*179b0*/  IMAD.X R81, R81, 0x1, R68.reuse, P4 ;  /* 0x0000000151517824 */ /* 0x110fe400020e0644 */
[----:B---3--:R-:W-:-:S03]  /*179c0*/  IMAD.X R76, R76, 0x1, R68, P3 ;  /* 0x000000014c4c7824 */ /* 0x008fc600018e0644 */
[----:B------:R0:W-:Y:S04]  /*179d0*/  STL [R1+0x21c], R81 ;  /* 0x00021c5101007387 */ /* 0x0001e80000100800 */
[----:B------:R-:W3:Y:S04]  /*179e0*/  LDL.LU R82, [R1+0x22c] ;  /* 0x00022c0001527983 */ /* 0x000ee80000300800 */
[----:B------:R-:W4:Y:S04]  /*179f0*/  LDL.LU R79, [R1+0x234] ;  /* 0x00023400014f7983 */ /* 0x000f280000300800 */
[----:B------:R2:W-:Y:S04]  /*17a00*/  STL [R1+0x224], R76 ;  /* 0x0002244c01007387 */ /* 0x0005e80000100800 */
[----:B-1----:R-:W4:Y:S01]  /*17a10*/  LDL.LU R78, [R1+0x23c] ;  /* 0x00023c00014e7983 */ /* 0x002f220000300800 */
[----:B------:R-:W-:Y:S01]  /*17a20*/  PRMT R38, RZ, 0x7610, R38 ;  /* 0x00007610ff267816 */ /* 0x000fe20000000026 */
[----:B------:R-:W-:Y:S01]  /*17a30*/  @!P1 IMAD.MOV.U32 R43, RZ, RZ, R81 ;  /* 0x000000ffff2b9224 */ /* 0x000fe200078e0051 */
[-C--:B--2---:R-:W-:Y:S01]  /*17a40*/  IADD3 R80, P5, PT, R80, R69.reuse, RZ ;  /* 0x0000004550507210 */ /* 0x084fe20007fbe0ff */
[----:B0-----:R-:W2:Y:S04]  /*17a50*/  LDL.LU R81, [R1+0x248] ;  /* 0x0002480001517983 */ /* 0x001ea80000300800 */
[----:B------:R0:W2:Y:S01]  /*17a60*/  @!P1 LDG.E.U16 R38, desc[UR20][R40.64] ;  /* 0x0000001428269981 */ /* 0x0000a2000c1e1500 */
[----:B------:R-:W-:-:S02]  /*17a70*/  IADD3 R77, P4, PT, R77, R69, RZ ;  /* 0x000000454d4d7210 */ /* 0x000fc40007f9e0ff */
[----:B------:R-:W-:Y:S02]  /*17a80*/  IADD3 R74, P3, PT, R74, R69, RZ ;  /* 0x000000454a4a7210 */ /* 0x000fe40007f7e0ff */
[----:B0-----:R-:W-:Y:S02]  /*17a90*/  PRMT R40, RZ, 0x7610, R40 ;  /* 0x00007610ff287816 */ /* 0x001fe40000000028 */
[----:B------:R-:W-:-:S04]  /*17aa0*/  PRMT R41, RZ, 0x7610, R41 ;  /* 0x00007610ff297816 */ /* 0x000fc80000000029 */
[----:B------:R0:W2:Y:S01]  /*17ab0*/  @!P1 LDG.E.U16 R40, desc[UR20][R42.64] ;  /* 0x000000142a289981 */ /* 0x0000a2000c1e1500 */
[----:B------:R-:W-:Y:S01]  /*17ac0*/  PRMT R47, RZ, 0x7610, R47 ;  /* 0x00007610ff2f7816 */ /* 0x000fe2000000002f */
[----:B0-----:R-:W-:Y:S02]  /*17ad0*/  @!P1 IMAD.MOV.U32 R42, RZ, RZ, R75 ;  /* 0x000000ffff2a9224 */ /* 0x001fe400078e004b */
[----:B------:R-:W-:Y:S02]  /*17ae0*/  @!P1 IMAD.MOV.U32 R43, RZ, RZ, R76 ;  /* 0x000000ffff2b9224 */ /* 0x000fe400078e004c */
[----:B------:R-:W2:Y:S04]  /*17af0*/  LDL.LU R76, [R1+0x258] ;  /* 0x00025800014c7983 */ /* 0x000ea80000300800 */
[----:B------:R-:W2:Y:S04]  /*17b00*/  LDL.LU R75, [R1+0x260] ;  /* 0x00026000014b7983 */ /* 0x000ea80000300800 */
[----:B------:R-:W-:Y:S04]  /*17b10*/  STL [R1+0x230], R80 ;  /* 0x0002305001007387 */ /* 0x000fe80000100800 */
[----:B------:R-:W-:Y:S04]  /*17b20*/  STL [R1+0x240], R74 ;  /* 0x0002404a01007387 */ /* 0x000fe80000100800 */
[----:B------:R0:W2:Y:S04]  /*17b30*/  @!P1 LDG.E.U16 R41, desc[UR20][R42.64] ;  /* 0x000000142a299981 */ /* 0x0000a8000c1e1500 */
[----:B------:R-:W-:Y:S01]  /*17b40*/  STL [R1+0x238], R77 ;  /* 0x0002384d01007387 */ /* 0x000fe20000100800 */
[----:B0-----:R-:W-:-:S02]  /*17b50*/  @!P1 IMAD.MOV.U32 R42, RZ, RZ, R80 ;  /* 0x000000ffff2a9224 */ /* 0x001fc400078e0050 */
[--C-:B---3--:R-:W-:Y:S02]  /*17b60*/  IMAD.X R82, R82, 0x1, R68.reuse, P5 ;  /* 0x0000000152527824 */ /* 0x108fe400028e0644 */
[----:B----4-:R-:W-:-:S03]  /*17b70*/  IMAD.X R79, R79, 0x1, R68, P4 ;  /* 0x000000014f4f7824 */ /* 0x010fc600020e0644 */
[----:B------:R0:W-:Y:S01]  /*17b80*/  STL [R1+0x22c], R82 ;  /* 0x00022c5201007387 */ /* 0x0001e20000100800 */
[----:B------:R-:W-:-:S03]  /*17b90*/  @!P1 IMAD.MOV.U32 R43, RZ, RZ, R82 ;  /* 0x000000ffff2b9224 */ /* 0x000fc600078e0052 */
[----:B------:R1:W-:Y:S01]  /*17ba0*/  STL [R1+0x234], R79 ;  /* 0x0002344f01007387 */ /* 0x0003e20000100800 */
[----:B------:R-:W-:-:S03]  /*17bb0*/  IMAD.X R78, R78, 0x1, R68, P3 ;  /* 0x000000014e4e7824 */ /* 0x000fc600018e0644 */
[----:B------:R3:W4:Y:S04]  /*17bc0*/  @!P1 LDG.E.U16 R47, desc[UR20][R42.64] ;  /* 0x000000142a2f9981 */ /* 0x000728000c1e1500 */
[----:B0-----:R-:W4:Y:S04]  /*17bd0*/  LDL.LU R82, [R1+0x244] ;  /* 0x0002440001527983 */ /* 0x001f280000300800 */
[----:B------:R0:W-:Y:S01]  /*17be0*/  STL [R1+0x23c], R78 ;  /* 0x00023c4e01007387 */ /* 0x0001e20000100800 */
[----:B---3--:R-:W-:-:S03]  /*17bf0*/  @!P1 IMAD.MOV.U32 R42, RZ, RZ, R77 ;  /* 0x000000ffff2a9224 */ /* 0x008fc600078e004d */
[----:B------:R-:W3:Y:S04]  /*17c00*/  LDL.LU R80, [R1+0x254] ;  /* 0x0002540001507983 */ /* 0x000ee80000300800 */
[----:B------:R-:W3:Y:S01]  /*17c10*/  LDL.LU R77, [R1+0x25c] ;  /* 0x00025c00014d7983 */ /* 0x000ee20000300800 */
[----:B------:R-:W-:Y:S01]  /*17c20*/  PRMT R48, RZ, 0x7610, R48 ;  /* 0x00007610ff307816 */ /* 0x000fe20000000030 */
[----:B------:R-:W-:Y:S01]  /*17c30*/  @!P1 IMAD.MOV.U32 R43, RZ, RZ, R79 ;  /* 0x000000ffff2b9224 */ /* 0x000fe200078e004f */
[----:B--2---:R-:W-:Y:S01]  /*17c40*/  IADD3 R81, P5, PT, R81, R69, RZ ;  /* 0x0000004551517210 */ /* 0x004fe20007fbe0ff */
[----:B-1----:R-:W2:Y:S01]  /*17c50*/  LDL.LU R79, [R1+0x268] ;  /* 0x00026800014f7983 */ /* 0x002ea20000300800 */
[----:B------:R-:W-:-:S03]  /*17c60*/  PRMT R49, RZ, 0x7610, R49 ;  /* 0x00007610ff317816 */ /* 0x000fc60000000031 */
[----:B------:R1:W2:Y:S01]  /*17c70*/  @!P1 LDG.E.U16 R48, desc[UR20][R42.64] ;  /* 0x000000142a309981 */ /* 0x0002a2000c1e1500 */
[----:B------:R-:W-:Y:S01]  /*17c80*/  PRMT R51, RZ, 0x7610, R51 ;  /* 0x00007610ff337816 */ /* 0x000fe20000000033 */
[----:B-1----:R-:W-:Y:S02]  /*17c90*/  @!P1 IMAD.MOV.U32 R42, RZ, RZ, R74 ;  /* 0x000000ffff2a9224 */ /* 0x002fe400078e004a */
[----:B------:R-:W-:Y:S01]  /*17ca0*/  @!P1 IMAD.MOV.U32 R43, RZ, RZ, R78 ;  /* 0x000000ffff2b9224 */ /* 0x000fe200078e004e */
[-C--:B------:R-:W-:Y:S01]  /*17cb0*/  IADD3 R76, P4, PT, R76, R69.reuse, RZ ;  /* 0x000000454c4c7210 */ /* 0x080fe20007f9e0ff */
[----:B0-----:R-:W2:Y:S01]  /*17cc0*/  LDL.LU R78, [R1+0x270] ;  /* 0x00027000014e7983 */ /* 0x001ea20000300800 */
[----:B------:R-:W-:-:S03]  /*17cd0*/  IADD3 R75, P3, PT, R75, R69, RZ ;  /* 0x000000454b4b7210 */ /* 0x000fc60007f7e0ff */
[----:B------:R-:W2:Y:S04]  /*17ce0*/  LDL.LU R74, [R1+0x298] ;  /* 0x00029800014a7983 */ /* 0x000ea80000300800 */
[----:B------:R0:W2:Y:S04]  /*17cf0*/  @!P1 LDG.E.U16 R49, desc[UR20][R42.64] ;  /* 0x000000142a319981 */ /* 0x0000a8000c1e1500 */
[----:B------:R-:W-:Y:S04]  /*17d00*/  STL [R1+0x248], R81 ;  /* 0x0002485101007387 */ /* 0x000fe80000100800 */
[----:B------:R-:W-:Y:S01]  /*17d10*/  STL [R1+0x260], R75 ;  /* 0x0002604b01007387 */ /* 0x000fe20000100800 */
[----:B0-----:R-:W-:-:S03]  /*17d20*/  @!P1 IMAD.MOV.U32 R42, RZ, RZ, R81 ;  /* 0x000000ffff2a9224 */ /* 0x001fc600078e0051 */
[----:B------:R-:W-:Y:S01]  /*17d30*/  STL [R1+0x258], R76 ;  /* 0x0002584c01007387 */ /* 0x000fe20000100800 */
[----:B----4-:R-:W-:-:S04]  /*17d40*/  IMAD.X R82, R82, 0x1, R68, P5 ;  /* 0x0000000152527824 */ /* 0x010fc800028e0644 */
[----:B------:R-:W-:Y:S02]  /*17d50*/  @!P1 IMAD.MOV.U32 R43, RZ, RZ, R82 ;  /* 0x000000ffff2b9224 */ /* 0x000fe400078e0052 */
[--C-:B---3--:R-:W-:Y:S01]  /*17d60*/  IMAD.X R80, R80, 0x1, R68.reuse, P4 ;  /* 0x0000000150507824 */ /* 0x108fe200020e0644 */
[----:B------:R0:W-:Y:S01]  /*17d70*/  STL [R1+0x244], R82 ;  /* 0x0002445201007387 */ /* 0x0001e20000100800 */
[----:B------:R-:W-:-:S03]  /*17d80*/  IMAD.X R77, R77, 0x1, R68, P3 ;  /* 0x000000014d4d7824 */ /* 0x000fc600018e0644 */
[----:B------:R-:W-:Y:S04]  /*17d90*/  STL [R1+0x254], R80 ;  /* 0x0002545001007387 */ /* 0x000fe80000100800 */
[----:B------:R1:W3:Y:S04]  /*17da0*/  @!P1 LDG.E.U16 R51, desc[UR20][R42.64] ;  /* 0x000000142a339981 */ /* 0x0002e8000c1e1500 */
[----:B0-----:R-:W4:Y:S04]  /*17db0*/  LDL.LU R82, [R1+0x264] ;  /* 0x0002640001527983 */ /* 0x001f280000300800 */
[----:B------:R-:W3:Y:S01]  /*17dc0*/  LDL.LU R81, [R1+0x26c] ;  /* 0x00026c0001517983 */ /* 0x000ee20000300800 */
[----:B-1----:R-:W-:-:S03]  /*17dd0*/  @!P1 IMAD.MOV.U32 R42, RZ, RZ, R76 ;  /* 0x000000ffff2a9224 */ /* 0x002fc600078e004c */
[----:B------:R0:W-:Y:S04]  /*17de0*/  STL [R1+0x25c], R77 ;  /* 0x00025c4d01007387 */ /* 0x0001e80000100800 */
[----:B------:R-:W3:Y:S01]  /*17df0*/  LDL.LU R76, [R1+0x294] ;  /* 0x00029400014c7983 */ /* 0x000ee20000300800 */
[----:B------:R-:W-:Y:S01]  /*17e00*/  PRMT R52, RZ, 0x7610, R52 ;  /* 0x00007610ff347816 */ /* 0x000fe20000000034 */
[----:B------:R-:W-:Y:S01]  /*17e10*/  @!P1 IMAD.MOV.U32 R43, RZ, RZ, R80 ;  /* 0x000000ffff2b9224 */ /* 0x000fe200078e0050 */
[-C--:B--2---:R-:W-:Y:S02]  /*17e20*/  IADD3 R79, P5, PT, R79, R69.reuse, RZ ;  /* 0x000000454f4f7210 */ /* 0x084fe40007fbe0ff */
[-C--:B------:R-:W-:Y:S02]  /*17e30*/  IADD3 R78, P4, PT, R78, R69.reuse, RZ ;  /* 0x000000454e4e7210 */ /* 0x080fe40007f9e0ff */
[----:B------:R1:W2:Y:S01]  /*17e40*/  @!P1 LDG.E.U16 R52, desc[UR20][R42.64] ;  /* 0x000000142a349981 */ /* 0x0002a2000c1e1500 */
[----:B------:R-:W-:-:S02]  /*17e50*/  IADD3 R74, P3, PT, R74, R69, RZ ;  /* 0x000000454a4a7210 */ /* 0x000fc40007f7e0ff */
[----:B------:R-:W-:Y:S01]  /*17e60*/  PRMT R53, RZ, 0x7610, R53 ;  /* 0x00007610ff357816 */ /* 0x000fe20000000035 */
[----:B-1----:R-:W-:Y:S02]  /*17e70*/  @!P1 IMAD.MOV.U32 R43, RZ, RZ, R77 ;  /* 0x000000ffff2b9224 */ /* 0x002fe400078e004d */
[----:B------:R-:W-:Y:S01]  /*17e80*/  @!P1 IMAD.MOV.U32 R42, RZ, RZ, R75 ;  /* 0x000000ffff2a9224 */ /* 0x000fe200078e004b */
[----:B0-----:R-:W2:Y:S04]  /*17e90*/  LDL.LU R77, [R1+0x2a0] ;  /* 0x0002a000014d7983 */ /* 0x001ea80000300800 */
[----:B------:R-:W2:Y:S04]  /*17ea0*/  LDL.LU R75, [R1+0x278] ;  /* 0x00027800014b7983 */ /* 0x000ea80000300800 */
[----:B------:R-:W2:Y:S04]  /*17eb0*/  LDL.LU R80, [R1+0x2a8] ;  /* 0x0002a80001507983 */ /* 0x000ea80000300800 */
[----:B------:R0:W-:Y:S04]  /*17ec0*/  STL [R1+0x268], R79 ;  /* 0x0002684f01007387 */ /* 0x0001e80000100800 */
[----:B------:R-:W-:Y:S04]  /*17ed0*/  STL [R1+0x298], R74 ;  /* 0x0002984a01007387 */ /* 0x000fe80000100800 */
[----:B------:R-:W-:Y:S01]  /*17ee0*/  STL [R1+0x270], R78 ;  /* 0x0002704e01007387 */ /* 0x000fe20000100800 */
[----:B------:R-:W-:-:S03]  /*17ef0*/  PRMT R54, RZ, 0x7610, R54 ;  /* 0x00007610ff367816 */ /* 0x000fc60000000036 */
[----:B------:R1:W2:Y:S02]  /*17f00*/  @!P1 LDG.E.U16 R53, desc[UR20][R42.64] ;  /* 0x000000142a359981 */ /* 0x0002a4000c1e1500 */
[----:B-1----:R-:W-:Y:S02]  /*17f10*/  @!P1 IMAD.MOV.U32 R42, RZ, RZ, R79 ;  /* 0x000000ffff2a9224 */ /* 0x002fe400078e004f */
[--C-:B----4-:R-:W-:Y:S02]  /*17f20*/  IMAD.X R82, R82, 0x1, R68.reuse, P5 ;  /* 0x0000000152527824 */ /* 0x110fe400028e0644 */
[----:B---3--:R-:W-:-:S03]  /*17f30*/  IMAD.X R81, R81, 0x1, R68, P4 ;  /* 0x0000000151517824 */ /* 0x008fc600020e0644 */
[----:B------:R1:W-:Y:S01]  /*17f40*/  STL [R1+0x264], R82 ;  /* 0x0002645201007387 */ /* 0x0003e20000100800 */
[----:B------:R-:W-:-:S03]  /*17f50*/  @!P1 IMAD.MOV.U32 R43, RZ, RZ, R82 ;  /* 0x000000ffff2b9224 */ /* 0x000fc600078e0052 */
[----:B------:R3:W-:Y:S01]  /*17f60*/  STL [R1+0x26c], R81 ;  /* 0x00026c5101007387 */ /* 0x0007e20000100800 */
[----:B------:R-:W-:-:S03]  /*17f70*/  IMAD.X R76, R76, 0x1, R68, P3 ;  /* 0x000000014c4c7824 */ /* 0x000fc600018e0644 */
[----:B0-----:R-:W4:Y:S04]  /*17f80*/  LDL.LU R79, [R1+0x29c] ;  /* 0x00029c00014f7983 */ /* 0x001f280000300800 */
[----:B------:R0:W-:Y:S04]  /*17f90*/  STL [R1+0x294], R76 ;  /* 0x0002944c01007387 */ /* 0x0001e80000100800 */
[----:B-1----:R-:W4:Y:S04]  /*17fa0*/  LDL.LU R82, [R1+0x274] ;  /* 0x0002740001527983 */ /* 0x002f280000300800 */
[----:B------:R1:W4:Y:S02]  /*17fb0*/  @!P1 LDG.E.U16 R54, desc[UR20][R42.64] ;  /* 0x000000142a369981 */ /* 0x000324000c1e1500 */
[----:B-1----:R-:W-:-:S02]  /*17fc0*/  @!P1 IMAD.MOV.U32 R43, RZ, RZ, R81 ;  /* 0x000000ffff2b9224 */ /* 0x002fc400078e0051 */
[----:B---3--:R-:W3:Y:S01]  /*17fd0*/  LDL.LU R81, [R1+0x2a4] ;  /* 0x0002a40001517983 */ /* 0x008ee20000300800 */
[----:B------:R-:W-:Y:S01]  /*17fe0*/  PRMT R55, RZ, 0x7610, R55 ;  /* 0x00007610ff377816 */ /* 0x000fe20000000037 */
[----:B------:R-:W-:Y:S01]  /*17ff0*/  @!P1 IMAD.MOV.U32 R42, RZ, RZ, R78 ;  /* 0x000000ffff2a9224 */ /* 0x000fe200078e004e */
[-C--:B--2---:R-:W-:Y:S01]  /*18000*/  IADD3 R77, P4, PT, R77, R69.reuse, RZ ;  /* 0x000000454d4d7210 */ /* 0x084fe20007f9e0ff */
[----:B------:R-:W2:Y:S01]  /*18010*/  LDL.LU R78, [R1+0x280] ;  /* 0x00028000014e7983 */ /* 0x000ea20000300800 */
[-C--:B------:R-:W-:Y:S02]  /*18020*/  IADD3 R75, P5, PT, R75, R69.reuse, RZ ;  /* 0x000000454b4b7210 */ /* 0x080fe40007fbe0ff */
[----:B------:R-:W-:Y:S01]  /*18030*/  IADD3 R80, P3, PT, R80, R69, RZ ;  /* 0x0000004550507210 */ /* 0x000fe20007f7e0ff */
[----:B------:R1:W2:Y:S01]  /*18040*/  @!P1 LDG.E.U16 R55, desc[UR20][R42.64] ;  /* 0x000000142a379981 */ /* 0x0002a2000c1e1500 */
[----:B------:R-:W-:Y:S02]  /*18050*/  PRMT R56, RZ, 0x7610, R56 ;  /* 0x00007610ff387816 */ /* 0x000fe40000000038 */
[----:B------:R-:W-:Y:S01]  /*18060*/  PRMT R58, RZ, 0x7610, R58 ;  /* 0x00007610ff3a7816 */ /* 0x000fe2000000003a */
[----:B-1----:R-:W-:-:S02]  /*18070*/  @!P1 IMAD.MOV.U32 R43, RZ, RZ, R76 ;  /* 0x000000ffff2b9224 */ /* 0x002fc400078e004c */
[----:B------:R-:W-:Y:S01]  /*18080*/  @!P1 IMAD.MOV.U32 R42, RZ, RZ, R74 ;  /* 0x000000ffff2a9224 */ /* 0x000fe200078e004a */
[----:B0-----:R-:W2:Y:S04]  /*18090*/  LDL.LU R76, [R1+0x2ac] ;  /* 0x0002ac00014c7983 */ /* 0x001ea80000300800 */
[----:B------:R-:W2:Y:S04]  /*180a0*/  LDL.LU R74, [R1+0x2b0] ;  /* 0x0002b000014a7983 */ /* 0x000ea80000300800 */
[----:B------:R-:W-:Y:S04]  /*180b0*/  STL [R1+0x2a0], R77 ;  /* 0x0002a04d01007387 */ /* 0x000fe80000100800 */
[----:B------:R-:W-:Y:S04]  /*180c0*/  STL [R1+0x2a8], R80 ;  /* 0x0002a85001007387 */ /* 0x000fe80000100800 */
[----:B------:R-:W-:Y:S04]  /*180d0*/  STL [R1+0x278], R75 ;  /* 0x0002784b01007387 */ /* 0x000fe80000100800 */
[----:B------:R0:W2:Y:S02]  /*180e0*/  @!P1 LDG.E.U16 R56, desc[UR20][R42.64] ;  /* 0x000000142a389981 */ /* 0x0000a4000c1e1500 */
[----:B0-----:R-:W-:-:S02]  /*180f0*/  @!P1 IMAD.MOV.U32 R42, RZ, RZ, R77 ;  /* 0x000000ffff2a9224 */ /* 0x001fc400078e004d */
[--C-:B----4-:R-:W-:Y:S02]  /*18100*/  IMAD.X R79, R79, 0x1, R68.reuse, P4 ;  /* 0x000000014f4f7824 */ /* 0x110fe400020e0644 */
[----:B------:R-:W-:-:S03]  /*18110*/  IMAD.X R82, R82, 0x1, R68, P5 ;  /* 0x0000000152527824 */ /* 0x000fc600028e0644 */
[----:B------:R0:W-:Y:S01]  /*18120*/  STL [R1+0x29c], R79 ;  /* 0x00029c4f01007387 */ /* 0x0001e20000100800 */
[----:B------:R-:W-:-:S03]  /*18130*/  @!P1 IMAD.MOV.U32 R43, RZ, RZ, R79 ;  /* 0x000000ffff2b9224 */ /* 0x000fc600078e004f */
[----:B------:R1:W-:Y:S04]  /*18140*/  STL [R1+0x274], R82 ;  /* 0x0002745201007387 */ /* 0x0003e80000100800 */
[----:B------:R4:W2:Y:S04]  /*18150*/  @!P1 LDG.E.U16 R58, desc[UR20][R42.64] ;  /* 0x000000142a3a9981 */ /* 0x0008a8000c1e1500 */
[----:B0-----:R-:W2:Y:S01]  /*18160*/  LDL.LU R79, [R1+0x27c] ;  /* 0x00027c00014f7983 */ /* 0x001ea20000300800 */
[----:B---3--:R-:W-:-:S03]  /*18170*/  IMAD.X R81, R81, 0x1, R68, P3 ;  /* 0x0000000151517824 */ /* 0x008fc600018e0644 */
[----:B------:R-:W3:Y:S01]  /*18180*/  LDL.LU R77, [R1+0x114] ;  /* 0x00011400014d7983 */ /* 0x000ee20000300800 */
[----:B----4-:R-:W-:-:S03]  /*18190*/  @!P1 IMAD.MOV.U32 R42, RZ, RZ, R75 ;  /* 0x000000ffff2a9224 */ /* 0x010fc600078e004b */
[----:B------:R0:W-:Y:S04]  /*181a0*/  STL [R1+0x2a4], R81 ;  /* 0x0002a45101007387 */ /* 0x0001e80000100800 */
[----:B------:R-:W4:Y:S01]  /*181b0*/  LDL.LU R75, [R1+0x11c] ;  /* 0x00011c00014b7983 */ /* 0x000f220000300800 */
[----:B------:R-:W-:Y:S01]  /*181c0*/  PRMT R57, RZ, 0x7610, R57 ;  /* 0x00007610ff397816 */ /* 0x000fe20000000039 */
[----:B------:R-:W-:Y:S01]  /*181d0*/  @!P1 IMAD.MOV.U32 R43, RZ, RZ, R82 ;  /* 0x000000ffff2b9224 */ /* 0x000fe200078e0052 */
[-C--:B--2---:R-:W-:Y:S01]  /*181e0*/  IADD3 R78, P5, PT, R78, R69.reuse, RZ ;  /* 0x000000454e4e7210 */ /* 0x084fe20007fbe0ff */
[----:B------:R-:W2:Y:S04]  /*181f0*/  LDL.LU R84, [R1+0x288] ;  /* 0x0002880001547983 */ /* 0x000ea80000300800 */
[----:B------:R0:W2:Y:S01]  /*18200*/  @!P1 LDG.E.U16 R57, desc[UR20][R42.64] ;  /* 0x000000142a399981 */ /* 0x0000a2000c1e1500 */
[----:B------:R-:W-:-:S03]  /*18210*/  IADD3 R76, P4, PT, R76, R69, RZ ;  /* 0x000000454c4c7210 */ /* 0x000fc60007f9e0ff */
[----:B-1----:R-:W2:Y:S01]  /*18220*/  LDL.LU R82, [R1+0x2b4] ;  /* 0x0002b40001527983 */ /* 0x002ea20000300800 */
[----:B------:R-:W-:Y:S01]  /*18230*/  IADD3 R74, P3, PT, R74, R69, RZ ;  /* 0x000000454a4a7210 */ /* 0x000fe20007f7e0ff */
[----:B0-----:R-:W-:Y:S02]  /*18240*/  @!P1 IMAD.MOV.U32 R42, RZ, RZ, R80 ;  /* 0x000000ffff2a9224 */ /* 0x001fe400078e0050 */
[----:B------:R-:W2:Y:S04]  /*18250*/  LDL.LU R80, [R1+0x2b8] ;  /* 0x0002b80001507983 */ /* 0x000ea80000300800 */
[----:B------:R-:W-:Y:S04]  /*18260*/  STL [R1+0x280], R78 ;  /* 0x0002804e01007387 */ /* 0x000fe80000100800 */
[----:B------:R-:W-:Y:S04]  /*18270*/  STL [R1+0x2b0], R74 ;  /* 0x0002b04a01007387 */ /* 0x000fe80000100800 */
[----:B------:R-:W-:Y:S01]  /*18280*/  STL [R1+0x2ac], R76 ;  /* 0x0002ac4c01007387 */ /* 0x000fe20000100800 */
[----:B------:R-:W-:Y:S01]  /*18290*/  PRMT R59, RZ, 0x7610, R59 ;  /* 0x00007610ff3b7816 */ /* 0x000fe2000000003b */
[----:B------:R-:W-:Y:S01]  /*182a0*/  @!P1 IMAD.MOV.U32 R43, RZ, RZ, R81 ;  /* 0x000000ffff2b9224 */ /* 0x000fe200078e0051 */
[----:B------:R-:W-:-:S04]  /*182b0*/  PRMT R60, RZ, 0x7610, R60 ;  /* 0x00007610ff3c7816 */ /* 0x000fc8000000003c */
[----:B------:R0:W2:Y:S01]  /*182c0*/  @!P1 LDG.E.U16 R59, desc[UR20][R42.64] ;  /* 0x000000142a3b9981 */ /* 0x0000a2000c1e1500 */
[----:B------:R-:W-:Y:S01]  /*182d0*/  PRMT R61, RZ, 0x7610, R61 ;  /* 0x00007610ff3d7816 */ /* 0x000fe2000000003d */
[----:B0-----:R-:W-:Y:S02]  /*182e0*/  @!P1 IMAD.MOV.U32 R42, RZ, RZ, R78 ;  /* 0x000000ffff2a9224 */ /* 0x001fe400078e004e */
[--C-:B------:R-:W-:Y:S02]  /*182f0*/  IMAD.X R79, R79, 0x1, R68.reuse, P5 ;  /* 0x000000014f4f7824 */ /* 0x100fe400028e0644 */
[----:B---3--:R-:W-:-:S03]  /*18300*/  IMAD.X R77, R77, 0x1, R68, P4 ;  /* 0x000000014d4d7824 */ /* 0x008fc600020e0644 */
[----:B------:R0:W-:Y:S04]  /*18310*/  STL [R1+0x27c], R79 ;  /* 0x00027c4f01007387 */ /* 0x0001e80000100800 */
[----:B------:R1:W-:Y:S01]  /*18320*/  STL [R1+0x114], R77 ;  /* 0x0001144d01007387 */ /* 0x0003e20000100800 */
[----:B----4-:R-:W-:-:S03]  /*18330*/  IMAD.X R75, R75, 0x1, R68, P3 ;  /* 0x000000014b4b7824 */ /* 0x010fc600018e0644 */
[----:B------:R-:W3:Y:S04]  /*18340*/  LDL.LU R85, [R1+0x284] ;  /* 0x0002840001557983 */ /* 0x000ee80000300800 */
[----:B------:R4:W-:Y:S04]  /*18350*/  STL [R1+0x11c], R75 ;  /* 0x00011c4b01007387 */ /* 0x0009e80000100800 */
[----:B------:R-:W3:Y:S01]  /*18360*/  LDL.LU R83, [R1+0x120] ;  /* 0x0001200001537983 */ /* 0x000ee20000300800 */
[----:B------:R-:W-:-:S03]  /*18370*/  @!P1 IMAD.MOV.U32 R43, RZ, RZ, R79 ;  /* 0x000000ffff2b9224 */ /* 0x000fc600078e004f */
[----:B------:R-:W3:Y:S04]  /*18380*/  LDL.LU R81, [R1+0x124] ;  /* 0x0001240001517983 */ /* 0x000ee80000300800 */
[----:B0-----:R-:W3:Y:S04]  /*18390*/  LDL.LU R79, [R1+0x24c] ;  /* 0x00024c00014f7983 */ /* 0x001ee80000300800 */
[----:B------:R-:W3:Y:S04]  /*183a0*/  LDL.LU R78, [R1+0x250] ;  /* 0x00025000014e7983 */ /* 0x000ee80000300800 */
[----:B------:R0:W3:Y:S02]  /*183b0*/  @!P1 LDG.E.U16 R60, desc[UR20][R42.64] ;  /* 0x000000142a3c9981 */ /* 0x0000e4000c1e1500 */
[----:B0-----:R-:W-:-:S02]  /*183c0*/  @!P1 IMAD.MOV.U32 R42, RZ, RZ, R76 ;  /* 0x000000ffff2a9224 */ /* 0x001fc400078e004c */
[----:B------:R-:W-:Y:S02]  /*183d0*/  @!P1 IMAD.MOV.U32 R43, RZ, RZ, R77 ;  /* 0x000000ffff2b9224 */ /* 0x000fe400078e004d */
[----:B-1----:R-:W3:Y:S04]  /*183e0*/  LDL.LU R77, [R1+0x28c] ;  /* 0x00028c00014d7983 */ /* 0x002ee80000300800 */
[----:B------:R-:W3:Y:S04]  /*183f0*/  LDL.LU R76, [R1+0x290] ;  /* 0x00029000014c7983 */ /* 0x000ee80000300800 */
[----:B------:R0:W3:Y:S02]  /*18400*/  @!P1 LDG.E.U16 R61, desc[UR20][R42.64] ;  /* 0x000000142a3d9981 */ /* 0x0000e4000c1e1500 */
[----:B0-----:R-:W-:-:S02]  /*18410*/  @!P1 IMAD.MOV.U32 R43, RZ, RZ, R75 ;  /* 0x000000ffff2b9224 */ /* 0x001fc400078e004b */
[----:B------:R-:W-:Y:S01]  /*18420*/  @!P1 IMAD.MOV.U32 R42, RZ, RZ, R74 ;  /* 0x000000ffff2a9224 */ /* 0x000fe200078e004a */
[----:B----4-:R-:W4:Y:S04]  /*18430*/  LDL.LU R75, [R1+0x118] ;  /* 0x00011800014b7983 */ /* 0x010f280000300800 */
[----:B------:R-:W4:Y:S01]  /*18440*/  LDL.LU R74, [R1+0x128] ;  /* 0x00012800014a7983 */ /* 0x000f220000300800 */
[-C--:B--2---:R-:W-:Y:S02]  /*18450*/  IADD3 R84, P5, PT, R84, R69.reuse, RZ ;  /* 0x0000004554547210 */ /* 0x084fe40007fbe0ff */
[----:B------:R-:W-:Y:S02]  /*18460*/  PRMT R62, RZ, 0x7610, R62 ;  /* 0x00007610ff3e7816 */ /* 0x000fe4000000003e */
[----:B------:R-:W-:-:S02]  /*18470*/  IADD3 R82, P4, PT, R82, R69, RZ ;  /* 0x0000004552527210 */ /* 0x000fc40007f9e0ff */
[----:B------:R-:W-:Y:S02]  /*18480*/  PRMT R63, RZ, 0x7610, R63 ;  /* 0x00007610ff3f7816 */ /* 0x000fe4000000003f */
[----:B------:R0:W2:Y:S01]  /*18490*/  @!P1 LDG.E.U16 R62, desc[UR20][R42.64] ;  /* 0x000000142a3e9981 */ /* 0x0000a2000c1e1500 */
[----:B------:R-:W-:Y:S02]  /*184a0*/  IADD3 R80, P3, PT, R80, R69, RZ ;  /* 0x0000004550507210 */ /* 0x000fe40007f7e0ff */
[----:B------:R-:W-:Y:S01]  /*184b0*/  PRMT R64, RZ, 0x7610, R64 ;  /* 0x00007610ff407816 */ /* 0x000fe20000000040 */
[----:B0-----:R-:W-:Y:S01]  /*184c0*/  @!P1 IMAD.MOV.U32 R42, RZ, RZ, R84 ;  /* 0x000000ffff2a9224 */ /* 0x001fe200078e0054 */
[----:B------:R-:W-:Y:S02]  /*184d0*/  PRMT R65, RZ, 0x7610, R65 ;  /* 0x00007610ff417816 */ /* 0x000fe40000000041 */
[----:B------:R-:W-:Y:S02]  /*184e0*/  PRMT R66, RZ, 0x7610, R66 ;  /* 0x00007610ff427816 */ /* 0x000fe40000000042 */
[----:B------:R-:W-:-:S02]  /*184f0*/  PRMT R67, RZ, 0x7610, R67 ;  /* 0x00007610ff437816 */ /* 0x000fc40000000043 */
[----:B------:R-:W-:Y:S01]  /*18500*/  PRMT R73, RZ, 0x7610, R73 ;  /* 0x00007610ff497816 */ /* 0x000fe20000000049 */
[----:B---3--:R-:W-:-:S04]  /*18510*/  IMAD.X R85, R85, 0x1, R68, P5 ;  /* 0x0000000155557824 */ /* 0x008fc800028e0644 */
[----:B------:R-:W-:Y:S02]  /*18520*/  @!P1 IMAD.MOV.U32 R43, RZ, RZ, R85 ;  /* 0x000000ffff2b9224 */ /* 0x000fe400078e0055 */
[----:B------:R-:W-:-:S03]  /*18530*/  IMAD.X R83, R83, 0x1, R68, P4 ;  /* 0x0000000153537824 */ /* 0x000fc600020e0644 */
[----:B------:R0:W3:Y:S01]  /*18540*/  @!P1 LDG.E.U16 R63, desc[UR20][R42.64] ;  /* 0x000000142a3f9981 */ /* 0x0000e2000c1e1500 */
[----:B------:R-:W-:Y:S02]  /*18550*/  IMAD.X R81, R81, 0x1, R68, P3 ;  /* 0x0000000151517824 */ /* 0x000fe400018e0644 */
[----:B0-----:R-:W-:Y:S02]  /*18560*/  @!P1 IMAD.MOV.U32 R42, RZ, RZ, R82 ;  /* 0x000000ffff2a9224 */ /* 0x001fe400078e0052 */
[----:B------:R-:W-:Y:S01]  /*18570*/  @!P1 IMAD.MOV.U32 R43, RZ, RZ, R83 ;  /* 0x000000ffff2b9224 */ /* 0x000fe200078e0053 */
[----:B------:R-:W-:-:S04]  /*18580*/  IADD3 R78, P5, PT, R78, R69, RZ ;  /* 0x000000454e4e7210 */ /* 0x000fc80007fbe0ff */
        /* <DEDUP_REMOVED lines=8> */
[----:B------:R-:W-:-:S05]  /*18610*/  @!P1 IMAD.MOV.U32 R43, RZ, RZ, R79 ;  /* 0x000000ffff2b9224 */ /* 0x000fca00078e004f */
[----:B------:R0:W3:Y:S01]  /*18620*/  @!P1 LDG.E.U16 R66, desc[UR20][R42.64] ;  /* 0x000000142a429981 */ /* 0x0000e2000c1e1500 */
[----:B----4-:R-:W-:-:S05]  /*18630*/  IADD3 R74, P3, PT, R74, R69, RZ ;  /* 0x000000454a4a7210 */ /* 0x010fca0007f7e0ff */
[----:B------:R-:W-:Y:S02]  /*18640*/  IMAD.X R75, R75, 0x1, R68, P3 ;  /* 0x000000014b4b7824 */ /* 0x000fe400018e0644 */
[----:B0-----:R-:W-:Y:S02]  /*18650*/  @!P1 IMAD.MOV.U32 R42, RZ, RZ, R76 ;  /* 0x000000ffff2a9224 */ /* 0x001fe400078e004c */
[----:B------:R-:W-:-:S05]  /*18660*/  @!P1 IMAD.MOV.U32 R43, RZ, RZ, R77 ;  /* 0x000000ffff2b9224 */ /* 0x000fca00078e004d */
[----:B------:R0:W4:Y:S02]  /*18670*/  @!P1 LDG.E.U16 R67, desc[UR20][R42.64] ;  /* 0x000000142a439981 */ /* 0x000124000c1e1500 */
[----:B0-----:R-:W-:Y:S02]  /*18680*/  @!P1 IMAD.MOV.U32 R42, RZ, RZ, R74 ;  /* 0x000000ffff2a9224 */ /* 0x001fe400078e004a */
[----:B------:R-:W-:-:S05]  /*18690*/  @!P1 IMAD.MOV.U32 R43, RZ, RZ, R75 ;  /* 0x000000ffff2b9224 */ /* 0x000fca00078e004b */
[----:B------:R-:W4:Y:S01]  /*186a0*/  @!P1 LDG.E.U16 R73, desc[UR20][R42.64] ;  /* 0x000000142a499981 */ /* 0x000f22000c1e1500 */
[----:B------:R-:W-:Y:S06]  /*186b0*/  BAR.SYNC.DEFER_BLOCKING 0x0 ;  /* 0x0000000000007b1d */ /* 0x000fec0000010000 */
        /* <DEDUP_REMOVED lines=8> */
[----:B------:R-:W-:Y:S01]  /*18740*/  STL [R1+0x290], R76 ;  /* 0x0002904c01007387 */ /* 0x000fe20000100800 */
[----:B0-----:R-:W-:-:S03]  /*18750*/  LOP3.LUT R74, R3, 0x10, RZ, 0x3c, !PT ;  /* 0x00000010034a7812 */ /* 0x001fc600078e3cff */
[----:B------:R-:W-:Y:S04]  /*18760*/  STS.U16 [R3+UR9+0x4000], R72 ;  /* 0x0040004803007988 */ /* 0x000fe80008000409 */
[----:B------:R-:W-:Y:S04]  /*18770*/  STS.U16 [R3+UR9+0x4400], R7 ;  /* 0x0044000703007988 */ /* 0x000fe80008000409 */
[----:B------:R-:W-:Y:S04]  /*18780*/  STS.U16 [R3+UR9+0x4800], R15 ;  /* 0x0048000f03007988 */ /* 0x000fe80008000409 */
[----:B------:R-:W-:Y:S04]  /*18790*/  STS.U16 [R3+UR9+0x4c00], R23 ;  /* 0x004c001703007988 */ /* 0x000fe80008000409 */
[----:B------:R-:W-:Y:S04]  /*187a0*/  STS.U16 [R3+UR9+0x5000], R31 ;  /* 0x0050001f03007988 */ /* 0x000fe80008000409 */
[----:B------:R-:W-:Y:S04]  /*187b0*/  STS.U16 [R3+UR9+0x5400], R39 ;  /* 0x0054002703007988 */ /* 0x000fe80008000409 */
[----:B------:R-:W-:Y:S04]  /*187c0*/  STS.U16 [R3+UR9+0x5800], R52 ;  /* 0x0058003403007988 */ /* 0x000fe80008000409 */
[----:B------:R-:W-:Y:S04]  /*187d0*/  STS.U16 [R3+UR9+0x5c00], R56 ;  /* 0x005c003803007988 */ /* 0x000fe80008000409 */
[----:B------:R-:W-:Y:S04]  /*187e0*/  STL [R1+0x24c], R79 ;  /* 0x00024c4f01007387 */ /* 0x000fe80000100800 */
[----:B------:R-:W-:Y:S04]  /*187f0*/  STS.U16 [R74+UR9+0x4080], R50 ;  /* 0x004080324a007988 */ /* 0x000fe80008000409 */
[----:B------:R-:W-:Y:S04]  /*18800*/  STL [R1+0x28c], R77 ;  /* 0x00028c4d01007387 */ /* 0x000fe80000100800 */
[----:B------:R-:W-:Y:S04]  /*18810*/  STS.U16 [R74+UR9+0x4480], R8 ;  /* 0x004480084a007988 */ /* 0x000fe80008000409 */
[----:B------:R0:W-:Y:S04]  /*18820*/  STL [R1+0x118], R75 ;  /* 0x0001184b01007387 */ /* 0x0001e80000100800 */
[----:B------:R-:W-:Y:S04]  /*18830*/  STS.U16 [R74+UR9+0x4880], R16 ;  /* 0x004880104a007988 */ /* 0x000fe80008000409 */
[----:B------:R-:W-:Y:S01]  /*18840*/  STS.U16 [R74+UR9+0x4c80], R24 ;  /* 0x004c80184a007988 */ /* 0x000fe20008000409 */
[----:B0-----:R-:W-:-:S03]  /*18850*/  LOP3.LUT R75, R3, 0x20, RZ, 0x3c, !PT ;  /* 0x00000020034b7812 */ /* 0x001fc600078e3cff */
[----:B------:R-:W-:Y:S04]  /*18860*/  STS.U16 [R74+UR9+0x5080], R32 ;  /* 0x005080204a007988 */ /* 0x000fe80008000409 */
[----:B------:R-:W-:Y:S04]  /*18870*/  STS.U16 [R74+UR9+0x5480], R40 ;  /* 0x005480284a007988 */ /* 0x000fe80008000409 */
[----:B------:R-:W-:Y:S04]  /*18880*/  STS.U16 [R74+UR9+0x5880], R53 ;  /* 0x005880354a007988 */ /* 0x000fe80008000409 */
[----:B------:R0:W-:Y:S04]  /*18890*/  STS.U16 [R74+UR9+0x5c80], R58 ;  /* 0x005c803a4a007988 */ /* 0x0001e80008000409 */
[----:B------:R-:W-:Y:S04]  /*188a0*/  STS.U16 [R75+UR9+0x4100], R46 ;  /* 0x0041002e4b007988 */ /* 0x000fe80008000409 */
[----:B------:R-:W-:Y:S01]  /*188b0*/  STS.U16 [R75+UR9+0x4500], R9 ;  /* 0x004500094b007988 */ /* 0x000fe20008000409 */
[----:B0-----:R-:W-:-:S03]  /*188c0*/  LOP3.LUT R74, R3, 0x30, RZ, 0x3c, !PT ;  /* 0x00000030034a7812 */ /* 0x001fc600078e3cff */
[----:B------:R-:W-:Y:S04]  /*188d0*/  STS.U16 [R75+UR9+0x4900], R17 ;  /* 0x004900114b007988 */ /* 0x000fe80008000409 */
[----:B------:R-:W-:Y:S04]  /*188e0*/  STS.U16 [R75+UR9+0x4d00], R25 ;  /* 0x004d00194b007988 */ /* 0x000fe80008000409 */
        /* <DEDUP_REMOVED lines=13> */
[----:B------:R1:W-:Y:S04]  /*189c0*/  STS.U16 [R75+UR9+0x4200], R44 ;  /* 0x0042002c4b007988 */ /* 0x0003e80008000409 */
[----:B------:R1:W-:Y:S01]  /*189d0*/  STS.U16 [R75+UR9+0x4600], R11 ;  /* 0x0046000b4b007988 */ /* 0x0003e20008000409 */
[----:B0-----:R-:W-:-:S03]  /*189e0*/  LOP3.LUT R74, R3, 0x50, RZ, 0x3c, !PT ;  /* 0x00000050034a7812 */ /* 0x001fc600078e3cff */
[----:B------:R1:W-:Y:S04]  /*189f0*/  STS.U16 [R75+UR9+0x4a00], R19 ;  /* 0x004a00134b007988 */ /* 0x0003e80008000409 */
[----:B------:R1:W-:Y:S04]  /*18a00*/  STS.U16 [R75+UR9+0x4e00], R27 ;  /* 0x004e001b4b007988 */ /* 0x0003e80008000409 */
[----:B------:R1:W-:Y:S04]  /*18a10*/  STS.U16 [R75+UR9+0x5200], R35 ;  /* 0x005200234b007988 */ /* 0x0003e80008000409 */
[----:B------:R1:W-:Y:S04]  /*18a20*/  STS.U16 [R75+UR9+0x5600], R48 ;  /* 0x005600304b007988 */ /* 0x0003e80008000409 */
[----:B------:R1:W-:Y:S04]  /*18a30*/  STS.U16 [R75+UR9+0x5a00], R57 ;  /* 0x005a00394b007988 */ /* 0x0003e80008000409 */
[----:B--2---:R1:W-:Y:S01]  /*18a40*/  STS.U16 [R75+UR9+0x5e00], R62 ;  /* 0x005e003e4b007988 */ /* 0x0043e20008000409 */
[----:B------:R-:W-:-:S03]  /*18a50*/  LOP3.LUT R8, R3, 0x60, RZ, 0x3c, !PT ;  /* 0x0000006003087812 */ /* 0x000fc600078e3cff */
[----:B------:R1:W-:Y:S04]  /*18a60*/  STS.U16 [R74+UR9+0x4280], R4 ;  /* 0x004280044a007988 */ /* 0x0003e80008000409 */
[----:B------:R1:W-:Y:S04]  /*18a70*/  STS.U16 [R74+UR9+0x4680], R12 ;  /* 0x0046800c4a007988 */ /* 0x0003e80008000409 */
[----:B------:R1:W-:Y:S04]  /*18a80*/  STS.U16 [R74+UR9+0x4a80], R20 ;  /* 0x004a80144a007988 */ /* 0x0003e80008000409 */
[----:B------:R1:W-:Y:S04]  /*18a90*/  STS.U16 [R74+UR9+0x4e80], R28 ;  /* 0x004e801c4a007988 */ /* 0x0003e80008000409 */
[----:B------:R1:W-:Y:S04]  /*18aa0*/  STS.U16 [R74+UR9+0x5280], R36 ;  /* 0x005280244a007988 */ /* 0x0003e80008000409 */
[----:B------:R1:W-:Y:S04]  /*18ab0*/  STS.U16 [R74+UR9+0x5680], R49 ;  /* 0x005680314a007988 */ /* 0x0003e80008000409 */
[----:B------:R1:W-:Y:S04]  /*18ac0*/  STS.U16 [R74+UR9+0x5a80], R60 ;  /* 0x005a803c4a007988 */ /* 0x0003e80008000409 */
[----:B---3--:R1:W-:Y:S01]  /*18ad0*/  STS.U16 [R74+UR9+0x5e80], R64 ;  /* 0x005e80404a007988 */ /* 0x0083e20008000409 */
        /* <DEDUP_REMOVED lines=15> */
[----:B----4-:R1:W-:Y:S04]  /*18bd0*/  STS.U16 [R7+UR9+0x5b80], R67 ;  /* 0x005b804307007988 */ /* 0x0103e80008000409 */
[----:B------:R1:W-:Y:S01]  /*18be0*/  STS.U16 [R7+UR9+0x5f80], R73 ;  /* 0x005f804907007988 */ /* 0x0003e20008000409 */
[----:B------:R0:W-:Y:S06]  /*18bf0*/  MEMBAR.ALL.CTA ;  /* 0x0000000000007992 */ /* 0x0001ec0000008000 */
[----:B0-----:R-:W0:Y:S01]  /*18c00*/  FENCE.VIEW.ASYNC.S ;  /* 0x00000000000073c6 */ /* 0x001e220000000000 */
[----:B------:R-:W-:-:S04]  /*18c10*/  ULEA UR6, UR18, UR9, 0x3 ;  /* 0x0000000912067291 */ /* 0x000fc8000f8e18ff */
[----:B------:R-:W-:Y:S01]  /*18c20*/  UIADD3 UR6, UPT, UPT, UR6, 0x8000, URZ ;  /* 0x0000800006067890 */ /* 0x000fe2000fffe0ff */
[----:B0-----:R-:W-:Y:S06]  /*18c30*/  BAR.SYNC.DEFER_BLOCKING 0x0 ;  /* 0x0000000000007b1d */ /* 0x001fec0000010000 */
[----:B-1----:R-:W-:Y:S05]  /*18c40*/  @P0 BRA `(.L_x_10) ;  /* 0x0000000000900947 */ /* 0x002fea0003800000 */
[----:B------:R-:W-:Y:S02]  /*18c50*/  UIADD3 UR19, UPT, UPT, UR8, 0x48, URZ ;  /* 0x0000004808137890 */ /* 0x000fe4000fffe0ff */
[----:B------:R-:W-:Y:S02]  /*18c60*/  UIADD3 UR36, UPT, UPT, UR8, 0x50, URZ ;  /* 0x0000005008247890 */ /* 0x000fe4000fffe0ff */
[----:B------:R-:W-:Y:S02]  /*18c70*/  UIADD3 UR37, UPT, UPT, UR8, 0x58, URZ ;  /* 0x0000005808257890 */ /* 0x000fe4000fffe0ff */
[----:B------:R-:W-:Y:S02]  /*18c80*/  UIADD3 UR42, UPT, UPT, UR8, 0x60, URZ ;  /* 0x00000060082a7890 */ /* 0x000fe4000fffe0ff */
[----:B------:R-:W-:Y:S02]  /*18c90*/  UIADD3 UR43, UPT, UPT, UR8, 0x68, URZ ;  /* 0x00000068082b7890 */ /* 0x000fe4000fffe0ff */
[----:B------:R-:W-:Y:S01]  /*18ca0*/  UIADD3 UR48, UPT, UPT, UR8, 0x70, URZ ;  /* 0x0000007008307890 */ /* 0x000fe2000fffe0ff */
[----:B------:R-:W-:Y:S01]  /*18cb0*/  UMOV UR16, 0x0 ;  /* 0x0000000000107882 */ /* 0x000fe20000000000 */
[----:B------:R-:W-:Y:S01]  /*18cc0*/  UMOV UR17, 0x8100010 ;  /* 0x0810001000117882 */ /* 0x000fe20000000000 */
[----:B------:R-:W-:Y:S01]  /*18cd0*/  UMOV UR13, 0x40004040 ;  /* 0x40004040000d7882 */ /* 0x000fe20000000000 */
[----:B------:R-:W-:-:S02]  /*18ce0*/  UIADD3 UR49, UPT, UPT, UR8, 0x78, URZ ;  /* 0x0000007808317890 */ /* 0x000fc4000fffe0ff */
[----:B------:R0:W-:Y:S01]  /*18cf0*/  UTCHMMA tmem[UR11], gdesc[UR12], tmem[UR8], tmem[UR16], idesc[UR17], UPT ;  /* 0x00ff100c0b0079ea */ /* 0x0001e2000b800008 */
[----:B------:R-:W-:Y:S01]  /*18d00*/  UMOV UR34, 0x0 ;  /* 0x0000000000227882 */ /* 0x000fe20000000000 */
[----:B------:R-:W-:Y:S01]  /*18d10*/  UMOV UR35, 0x8100010 ;  /* 0x0810001000237882 */ /* 0x000fe20000000000 */
[----:B------:R-:W-:Y:S01]  /*18d20*/  UMOV UR38, 0x0 ;  /* 0x0000000000267882 */ /* 0x000fe20000000000 */
[----:B------:R-:W-:Y:S01]  /*18d30*/  UMOV UR39, 0x8100010 ;  /* 0x0810001000277882 */ /* 0x000fe20000000000 */
        /* <DEDUP_REMOVED lines=21> */
.L_x_10:
[----:B------:R-:W2:Y:S04]  /*18e90*/  LDL R5, [R1+0x6b4] ;  /* 0x0006b40001057983 */ /* 0x000ea80000100800 */
[----:B------:R-:W2:Y:S01]  /*18ea0*/  LDL R4, [R1+0xb4] ;  /* 0x0000b40001047983 */ /* 0x000ea20000100800 */
[----:B------:R-:W-:-:S04]  /*18eb0*/  UIADD3 UR18, UPT, UPT, UR18, 0x1, URZ ;  /* 0x0000000112127890 */ /* 0x000fc8000fffe0ff */
[----:B------:R-:W-:-:S04]  /*18ec0*/  UISETP.GT.AND UP1, UPT, UR18, 0x1, UPT ;  /* 0x000000011200788c */ /* 0x000fc8000bf24270 */
[----:B0-----:R-:W-:Y:S02]  /*18ed0*/  USEL UR4, URZ, 0x1, !UP1 ;  /* 0x00000001ff047887 */ /* 0x001fe4000c800000 */
[----:B------:R-:W-:Y:S02]  /*18ee0*/  USEL UR18, UR18, URZ, !UP1 ;  /* 0x000000ff12127287 */ /* 0x000fe4000c800000 */
[----:B------:R-:W-:-:S03]  /*18ef0*/  ULOP3.LUT UR7, UR5, UR4, URZ, 0x3c, !UPT ;  /* 0x0000000405077292 */ /* 0x000fc6000f8e3cff */
[----:B------:R-:W-:-:S04]  /*18f00*/  UMOV UR4, UR5 ;  /* 0x0000000500047c82 */ /* 0x000fc80008000000 */
[----:B------:R-:W-:Y:S01]  /*18f10*/  UMOV UR5, UR7 ;  /* 0x0000000700057c82 */ /* 0x000fe20008000000 */
[----:B--2---:R-:W-:-:S13]  /*18f20*/  ISETP.NE.U32.AND P1, PT, R4, R5, PT ;  /* 0x000000050400720c */ /* 0x004fda0003f25070 */
[----:B------:R-:W-:Y:S05]  /*18f30*/  @P1 BRA `(.L_x_11) ;  /* 0xffffff6000581947 */ /* 0x000fea000383ffff */
.L_x_8:
[----:B------:R-:W2:Y:S01]  /*18f40*/  LDL.LU R8, [R1+0x6d4] ;  /* 0x0006d40001087983 */ /* 0x000ea20000300800 */
[----:B------:R-:W0:Y:S01]  /*18f50*/  LDC R9, c[0x0][0x3a0] ;  /* 0x0000e800ff097b82 */ /* 0x000e220000000800 */
[----:B------:R-:W2:Y:S02]  /*18f60*/  LDCU UR5, c[0x0][0x3b4] ;  /* 0x00007680ff0577ac */ /* 0x000ea40008000800 */
[----:B------:R-:W3:Y:S01]  /*18f70*/  LDL R7, [R1+0xb8] ;  /* 0x0000b80001077983 */ /* 0x000ee20000100800 */
[----:B------:R-:W3:Y:S03]  /*18f80*/  LDCU UR7, c[0x0][0x3b8] ;  /* 0x00007700ff0777ac */ /* 0x000ee60008000800 */
[----:B------:R-:W4:Y:S01]  /*18f90*/  LDL.LU R6, [R1+0x6e0] ;  /* 0x0006e00001067983 */ /* 0x000f220000300800 */
[----:B------:R-:W1:Y:S03]  /*18fa0*/  LDCU.128 UR12, c[0x0][0x390] ;  /* 0x00007200ff0c77ac */ /* 0x000e660008000c00 */
[----:B------:R-:W4:Y:S04]  /*18fb0*/  LDL.LU R5, [R1+0x6dc] ;  /* 0x0006dc0001057983 */ /* 0x000f280000300800 */
[----:B------:R-:W4:Y:S01]  /*18fc0*/  LDL.LU R4, [R1+0x6d8] ;  /* 0x0006d80001047983 */ /* 0x000f220000300800 */
[----:B0-----:R-:W-:-:S05]  /*18fd0*/  VIADD R9, R9, 0x7f ;  /* 0x0000007f09097836 */ /* 0x001fca0000000000 */
[----:B------:R-:W-:Y:S01]  /*18fe0*/  ISETP.GE.AND P5, PT, R9, 0x80, PT ;  /* 0x000000800900780c */ /* 0x000fe20003fa6270 */
[C---:B--2--5:R-:W-:Y:S01]  /*18ff0*/  IMAD R0, R8.reuse, UR5, RZ ;  /* 0x0000000508007c24 */ /* 0x064fe2000f8e02ff */
[----:B-1----:R-:W-:Y:S01]  /*19000*/  ISETP.GE.AND P0, PT, R8, UR14, PT ;  /* 0x0000000e08007c0c */ /* 0x002fe2000bf06270 */
[----:B---3--:R-:W-:-:S03]  /*19010*/  IMAD R3, R7, UR7, RZ ;  /* 0x0000000707037c24 */ /* 0x008fc6000f8e02ff */
[----:B------:R-:W-:Y:S01]  /*19020*/  LEA R84, P1, R0, UR12, 0x1 ;  /* 0x0000000c00547c11 */ /* 0x000fe2000f8208ff */
[----:B------:R-:W-:Y:S01]  /*19030*/  VIADD R69, R3, UR7 ;  /* 0x0000000703457c36 */ /* 0x000fe20008000000 */
[----:B----4-:R-:W-:Y:S02]  /*19040*/  ISETP.LT.AND P4, PT, R6, UR15, !P0 ;  /* 0x0000000f06007c0c */ /* 0x010fe4000c781270 */
[----:B------:R-:W-:Y:S01]  /*19050*/  LEA.HI.X.SX32 R0, R0, UR13, 0x1, P1 ;  /* 0x0000000d00007c11 */ /* 0x000fe200088f0eff */
[----:B------:R-:W-:Y:S01]  /*19060*/  VIADD R71, R69, UR7 ;  /* 0x0000000745477c36 */ /* 0x000fe20008000000 */
[----:B------:R-:W-:Y:S02]  /*19070*/  ISETP.LT.AND P6, PT, R5, UR15, !P0 ;  /* 0x0000000f05007c0c */ /* 0x000fe4000c7c1270 */
[----:B------:R-:W-:Y:S01]  /*19080*/  ISETP.LT.AND P3, PT, R4, UR15, !P0 ;  /* 0x0000000f04007c0c */ /* 0x000fe2000c761270 */
[----:B------:R-:W-:-:S12]  /*19090*/  @!P5 BRA `(.L_x_12) ;  /* 0x000000000010d947 */ /* 0x000fd80003800000 */
[----:B------:R-:W-:-:S06]  /*190a0*/  USHF.L.U32 UR4, UR4, 0x1f, URZ ;  /* 0x0000001f04047899 */ /* 0x000fcc00080006ff */
[----:B------:R-:W-:-:S04]  /*190b0*/  IMAD.U32 R2, RZ, RZ, UR4 ;  /* 0x00000004ff027e24 */ /* 0x000fc8000f8e00ff */
[----:B------:R-:W0:Y:S02]  /*190c0*/  SYNCS.PHASECHK.TRANS64.TRYWAIT P1, [UR6], R2 ;  /* 0x00000002ff0075a7 */ /* 0x000e240008021106 */
[----:B0-----:R-:W-:Y:S05]  /*190d0*/  @!P1 BRA `(.L_x_13) ;  /* 0x0000001c00b09947 */ /* 0x001fea0003800000 */
.L_x_12:
[----:B------:R-:W2:Y:S04]  /*190e0*/  LDL.LU R68, [R1+0xb8] ;  /* 0x0000b80001447983 */ /* 0x000ea80000300800 */
[----:B------:R-:W3:Y:S04]  /*190f0*/  LDL.LU R88, [R1+0x70c] ;  /* 0x00070c0001587983 */ /* 0x000ee80000300800 */
[----:B------:R-:W4:Y:S01]  /*19100*/  LDL.LU R87, [R1+0x708] ;  /* 0x0007080001577983 */ /* 0x000f220000300800 */
[----:B------:R-:W-:Y:S01]  /*19110*/  VIADD R73, R71, UR7 ;  /* 0x0000000747497c36 */ /* 0x000fe20008000000 */
[----:B------:R-:W-:Y:S03]  /*19120*/  BAR.SYNC.DEFER_BLOCKING 0x0 ;  /* 0x0000000000007b1d */ /* 0x000fe60000010000 */
[----:B------:R-:W-:Y:S01]  /*19130*/  VIADD R75, R73, UR7 ;  /* 0x00000007494b7c36 */ /* 0x000fe20008000000 */
[----:B------:R-:W-:-:S02]  /*19140*/  LEA R2, P1, R3, R84, 0x1 ;  /* 0x0000005403027211 */ /* 0x000fc400078208ff */
[----:B------:R-:W5:Y:S04]  /*19150*/  LDL.LU R92, [R1+0x71c] ;  /* 0x00071c00015c7983 */ /* 0x000f680000300800 */
[----:B------:R-:W3:Y:S01]  /*19160*/  LDL.LU R86, [R1+0x728] ;  /* 0x0007280001567983 */ /* 0x000ee20000300800 */
[----:B------:R-:W0:Y:S02]  /*19170*/  @!P2 SYNCS.CCTL.IV [UR9+0x8000] ;  /* 0x00800000ff00a9b1 */ /* 0x000e240008000009 */
[----:B0-----:R-:W-:Y:S06]  /*19180*/  BAR.SYNC.DEFER_BLOCKING 0x0 ;  /* 0x0000000000007b1d */ /* 0x001fec0000010000 */
[----:B------:R-:W0:Y:S01]  /*19190*/  LDTM.x64 R4, tmem[UR10] ;  /* 0x0000000a000479ee */ /* 0x000e220008340000 */
[----:B------:R-:W-:Y:S01]  /*191a0*/  VIADD R77, R75, UR7 ;  /* 0x000000074b4d7c36 */ /* 0x000fe20008000000 */
[----:B------:R-:W-:Y:S01]  /*191b0*/  LEA.HI.X.SX32 R3, R3, R0, 0x1, P1 ;  /* 0x0000000003037211 */ /* 0x000fe200008f0eff */
[----:B------:R-:W5:Y:S01]  /*191c0*/  LDL.LU R91, [R1+0x740] ;  /* 0x00074000015b7983 */ /* 0x000f620000300800 */
[----:B------:R-:W-:Y:S01]  /*191d0*/  LEA R70, P1, R71, R84, 0x1 ;  /* 0x0000005447467211 */ /* 0x000fe200078208ff */
[----:B------:R-:W-:-:S02]  /*191e0*/  VIADD R79, R77, UR7 ;  /* 0x000000074d4f7c36 */ /* 0x000fc40008000000 */
[----:B------:R-:W5:Y:S01]  /*191f0*/  LDL.LU R90, [R1+0x73c] ;  /* 0x00073c00015a7983 */ /* 0x000f620000300800 */
[----:B------:R-:W-:Y:S01]  /*19200*/  LEA.HI.X.SX32 R71, R71, R0, 0x1, P1 ;  /* 0x0000000047477211 */ /* 0x000fe200008f0eff */
[----:B------:R-:W1:Y:S01]  /*19210*/  @!P2 SYNCS.CCTL.IV [UR9+0x8008] ;  /* 0x00800800ff00a9b1 */ /* 0x000e620008000009 */
[----:B------:R-:W-:Y:S01]  /*19220*/  LEA R74, P1, R75, R84, 0x1 ;  /* 0x000000544b4a7211 */ /* 0x000fe200078208ff */
[----:B------:R-:W-:Y:S01]  /*19230*/  VIADD R81, R79, UR7 ;  /* 0x000000074f517c36 */ /* 0x000fe20008000000 */
[----:B------:R-:W5:Y:S01]  /*19240*/  LDL.LU R89, [R1+0x738] ;  /* 0x0007380001597983 */ /* 0x000f620000300800 */
[----:B------:R-:W-:Y:S01]  /*19250*/  NOP ;  /* 0x0000000000007918 */ /* 0x000fe20000000000 */
[----:B------:R-:W-:Y:S01]  /*19260*/  LEA.HI.X.SX32 R75, R75, R0, 0x1, P1 ;  /* 0x000000004b4b7211 */ /* 0x000fe200008f0eff */
[----:B------:R-:W-:Y:S01]  /*19270*/  VIADD R85, R81, UR7 ;  /* 0x0000000751557c36 */ /* 0x000fe20008000000 */
[----:B------:R-:W-:Y:S02]  /*19280*/  LEA R78, P1, R79, R84, 0x1 ;  /* 0x000000544f4e7211 */ /* 0x000fe400078208ff */
[----:B0-----:R-:W-:-:S02]  /*19290*/  F2FP.F16.F32.PACK_AB R4, R5, R4 ;  /* 0x000000040504723e */ /* 0x001fc400000000ff */
[----:B------:R-:W-:Y:S02]  /*192a0*/  LEA.HI.X.SX32 R79, R79, R0, 0x1, P1 ;  /* 0x000000004f4f7211 */ /* 0x000fe400008f0eff */
[C---:B------:R-:W-:Y:S02]  /*192b0*/  LEA R82, P1, R85.reuse, R84, 0x1 ;  /* 0x0000005455527211 */ /* 0x040fe400078208ff */
[----:B------:R-:W-:Y:S02]  /*192c0*/  PRMT R5, R4, 0x7632, R5 ;  /* 0x0000763204057816 */ /* 0x000fe40000000005 */
[----:B------:R-:W-:Y:S02]  /*192d0*/  LEA.HI.X.SX32 R83, R85, R0, 0x1, P1 ;  /* 0x0000000055537211 */ /* 0x000fe400008f0eff */
[----:B------:R-:W-:Y:S02]  /*192e0*/  F2FP.F16.F32.PACK_AB R8, R9, R8 ;  /* 0x000000080908723e */ /* 0x000fe400000000ff */
[----:B------:R-:W-:-:S02]  /*192f0*/  F2FP.F16.F32.PACK_AB R10, R11, R10 ;  /* 0x0000000a0b0a723e */ /* 0x000fc400000000ff */
[----:B------:R-:W-:Y:S02]  /*19300*/  F2FP.F16.F32.PACK_AB R12, R13, R12 ;  /* 0x0000000c0d0c723e */ /* 0x000fe400000000ff */
[----:B--2---:R-:W-:Y:S02]  /*19310*/  ISETP.LT.AND P5, PT, R68, UR15, !P0 ;  /* 0x0000000f44007c0c */ /* 0x004fe4000c7a1270 */
[----:B------:R-:W-:-:S04]  /*19320*/  LEA R68, P2, R69, R84, 0x1 ;  /* 0x0000005445447211 */ /* 0x000fc800078408ff */
[----:B------:R-:W-:Y:S02]  /*19330*/  LEA.HI.X.SX32 R69, R69, R0, 0x1, P2 ;  /* 0x0000000045457211 */ /* 0x000fe400010f0eff */
[----:B------:R-:W-:-:S04]  /*19340*/  LEA R72, P2, R73, R84, 0x1 ;  /* 0x0000005449487211 */ /* 0x000fc800078408ff */
[----:B------:R-:W-:Y:S02]  /*19350*/  LEA.HI.X.SX32 R73, R73, R0, 0x1, P2 ;  /* 0x0000000049497211 */ /* 0x000fe400010f0eff */
[----:B------:R-:W-:-:S04]  /*19360*/  LEA R76, P2, R77, R84, 0x1 ;  /* 0x000000544d4c7211 */ /* 0x000fc800078408ff */
[----:B------:R-:W-:Y:S02]  /*19370*/  LEA.HI.X.SX32 R77, R77, R0, 0x1, P2 ;  /* 0x000000004d4d7211 */ /* 0x000fe400010f0eff */
[----:B------:R-:W-:Y:S01]  /*19380*/  LEA R80, P2, R81, R84, 0x1 ;  /* 0x0000005451507211 */ /* 0x000fe200078408ff */
[----:B------:R-:W-:Y:S01]  /*19390*/  @P5 STG.E.U16 desc[UR20][R2.64], R4 ;  /* 0x0000000402005986 */ /* 0x000fe2000c101514 */
[----:B----4-:R-:W-:Y:S02]  /*193a0*/  ISETP.LT.AND P1, PT, R87, UR15, !P0 ;  /* 0x0000000f57007c0c */ /* 0x010fe4000c721270 */
[----:B------:R-:W-:Y:S01]  /*193b0*/  LEA.HI.X.SX32 R81, R81, R0, 0x1, P2 ;  /* 0x0000000051517211 */ /* 0x000fe200010f0eff */
[----:B------:R0:W-:Y:S01]  /*193c0*/  @P4 STG.E.U16 desc[UR20][R68.64], R5 ;  /* 0x0000000544004986 */ /* 0x0001e2000c101514 */
[----:B---3--:R-:W-:Y:S02]  /*193d0*/  ISETP.LT.AND P2, PT, R88, UR15, !P0 ;  /* 0x0000000f58007c0c */ /* 0x008fe4000c741270 */
[----:B------:R-:W-:Y:S01]  /*193e0*/  ISETP.LT.AND P4, PT, R86, UR15, !P0 ;  /* 0x0000000f56007c0c */ /* 0x000fe2000c781270 */
[----:B------:R-:W2:Y:S04]  /*193f0*/  LDL.LU R88, [R1+0x734] ;  /* 0x0007340001587983 */ /* 0x000ea80000300800 */
[----:B------:R-:W3:Y:S04]  /*19400*/  LDL.LU R87, [R1+0x730] ;  /* 0x0007300001577983 */ /* 0x000ee80000300800 */
[----:B------:R-:W4:Y:S04]  /*19410*/  LDL.LU R86, [R1+0x750] ;  /* 0x0007500001567983 */ /* 0x000f280000300800 */
[----:B0-----:R-:W4:Y:S04]  /*19420*/  LDL.LU R69, [R1+0x74c] ;  /* 0x00074c0001457983 */ /* 0x001f280000300800 */
[----:B------:R-:W4:Y:S04]  /*19430*/  LDL.LU R9, [R1+0x754] ;  /* 0x0007540001097983 */ /* 0x000f280000300800 */
[----:B------:R-:W4:Y:S04]  /*19440*/  LDL.LU R68, [R1+0x758] ;  /* 0x0007580001447983 */ /* 0x000f280000300800 */
[----:B------:R-:W4:Y:S04]  /*19450*/  LDL.LU R11, [R1+0x760] ;  /* 0x00076000010b7983 */ /* 0x000f280000300800 */
[----:B------:R-:W4:Y:S01]  /*19460*/  LDL.LU R13, [R1+0x764] ;  /* 0x00076400010d7983 */ /* 0x000f220000300800 */
[----:B------:R-:W-:-:S04]  /*19470*/  F2FP.F16.F32.PACK_AB R6, R7, R6 ;  /* 0x000000060706723e */ /* 0x000fc800000000ff */
[----:B------:R-:W-:Y:S01]  /*19480*/  PRMT R2, R6, 0x7632, R2 ;  /* 0x0000763206027816 */ /* 0x000fe20000000002 */
[----:B------:R-:W-:Y:S01]  /*19490*/  @P6 STG.E.U16 desc[UR20][R70.64], R6 ;  /* 0x0000000646006986 */ /* 0x000fe2000c101514 */
[----:B-----5:R-:W-:Y:S02]  /*194a0*/  ISETP.LT.AND P5, PT, R92, UR15, !P0 ;  /* 0x0000000f5c007c0c */ /* 0x020fe4000c7a1270 */
[----:B------:R-:W-:Y:S01]  /*194b0*/  ISETP.LT.AND P6, PT, R91, UR15, !P0 ;  /* 0x0000000f5b007c0c */ /* 0x000fe2000c7c1270 */
[----:B------:R0:W-:Y:S01]  /*194c0*/  @P3 STG.E.U16 desc[UR20][R72.64], R2 ;  /* 0x0000000248003986 */ /* 0x0001e2000c101514 */
[----:B------:R-:W-:-:S03]  /*194d0*/  VIADD R85, R85, UR7 ;  /* 0x0000000755557c36 */ /* 0x000fc60008000000 */
[----:B------:R-:W-:Y:S01]  /*194e0*/  @P2 STG.E.U16 desc[UR20][R74.64], R8 ;  /* 0x000000084a002986 */ /* 0x000fe2000c101514 */
[----:B0-----:R-:W-:Y:S01]  /*194f0*/  PRMT R2, R8, 0x7632, R2 ;  /* 0x0000763208027816 */ /* 0x001fe20000000002 */
[----:B------:R-:W-:Y:S01]  /*19500*/  VIADD R6, R85, UR7 ;  /* 0x0000000755067c36 */ /* 0x000fe20008000000 */
[----:B------:R-:W-:-:S03]  /*19510*/  ISETP.LT.AND P3, PT, R90, UR15, !P0 ;  /* 0x0000000f5a007c0c */ /* 0x000fc6000c761270 */
[----:B------:R0:W-:Y:S01]  /*19520*/  @P1 STG.E.U16 desc[UR20][R76.64], R2 ;  /* 0x000000024c001986 */ /* 0x0001e2000c101514 */
[----:B------:R-:W-:-:S03]  /*19530*/  ISETP.LT.AND P2, PT, R89, UR15, !P0 ;  /* 0x0000000f59007c0c */ /* 0x000fc6000c741270 */
[----:B------:R-:W-:Y:S01]  /*19540*/  @P5 STG.E.U16 desc[UR20][R78.64], R10 ;  /* 0x0000000a4e005986 */ /* 0x000fe2000c101514 */
[----:B0-----:R-:W-:-:S05]  /*19550*/  PRMT R2, R10, 0x7632, R2 ;  /* 0x000076320a027816 */ /* 0x001fca0000000002 */
[----:B------:R0:W-:Y:S04]  /*19560*/  @P4 STG.E.U16 desc[UR20][R80.64], R2 ;  /* 0x0000000250004986 */ /* 0x0001e8000c101514 */
[----:B------:R-:W-:Y:S01]  /*19570*/  @P6 STG.E.U16 desc[UR20][R82.64], R12 ;  /* 0x0000000c52006986 */ /* 0x000fe2000c101514 */
[-C--:B------:R-:W-:Y:S02]  /*19580*/  LEA R4, P6, R6, R84.reuse, 0x1 ;  /* 0x0000005406047211 */ /* 0x080fe400078c08ff */
[----:B------:R-:W-:Y:S02]  /*19590*/  PRMT R7, R12, 0x7632, R7 ;  /* 0x000076320c077816 */ /* 0x000fe40000000007 */
[----:B0-----:R-:W-:Y:S02]  /*195a0*/  LEA R2, P4, R85, R84, 0x1 ;  /* 0x0000005455027211 */ /* 0x001fe400078808ff */
[----:B------:R-:W-:-:S02]  /*195b0*/  F2FP.F16.F32.PACK_AB R14, R15, R14 ;  /* 0x0000000e0f0e723e */ /* 0x000fc400000000ff */
[-C--:B------:R-:W-:Y:S02]  /*195c0*/  LEA.HI.X.SX32 R3, R85, R0.reuse, 0x1, P4 ;  /* 0x0000000055037211 */ /* 0x080fe400020f0eff */
[C---:B------:R-:W-:Y:S01]  /*195d0*/  LEA.HI.X.SX32 R5, R6.reuse, R0, 0x1, P6 ;  /* 0x0000000006057211 */ /* 0x040fe200030f0eff */
[----:B------:R-:W-:Y:S02]  /*195e0*/  VIADD R6, R6, UR7 ;  /* 0x0000000706067c36 */ /* 0x000fe40008000000 */
[----:B------:R0:W-:Y:S04]  /*195f0*/  @P3 STG.E.U16 desc[UR20][R2.64], R7 ;  /* 0x0000000702003986 */ /* 0x0001e8000c101514 */
[----:B------:R5:W-:Y:S01]  /*19600*/  @P2 STG.E.U16 desc[UR20][R4.64], R14 ;  /* 0x0000000e04002986 */ /* 0x000be2000c101514 */
[C---:B0-----:R-:W-:Y:S01]  /*19610*/  LEA R2, P6, R6.reuse, R84, 0x1 ;  /* 0x0000005406027211 */ /* 0x041fe200078c08ff */
[----:B-----5:R-:W-:-:S03]  /*19620*/  VIADD R5, R6, UR7 ;  /* 0x0000000706057c36 */ /* 0x020fc60008000000 */
[----:B------:R-:W-:Y:S02]  /*19630*/  LEA.HI.X.SX32 R3, R6, R0, 0x1, P6 ;  /* 0x0000000006037211 */ /* 0x000fe400030f0eff */
[----:B------:R-:W-:Y:S01]  /*19640*/  PRMT R7, R14, 0x7632, R7 ;  /* 0x000076320e077816 */ /* 0x000fe20000000007 */
[C---:B------:R-:W-:Y:S01]  /*19650*/  VIADD R6, R5.reuse, UR7 ;  /* 0x0000000705067c36 */ /* 0x040fe20008000000 */
[----:B------:R-:W-:Y:S02]  /*19660*/  LEA R4, P6, R5, R84, 0x1 ;  /* 0x0000005405047211 */ /* 0x000fe400078c08ff */
[----:B------:R-:W-:Y:S02]  /*19670*/  F2FP.F16.F32.PACK_AB R16, R17, R16 ;  /* 0x000000101110723e */ /* 0x000fe400000000ff */
[----:B------:R-:W-:Y:S02]  /*19680*/  LEA.HI.X.SX32 R5, R5, R0, 0x1, P6 ;  /* 0x0000000005057211 */ /* 0x000fe400030f0eff */
[----:B--2---:R-:W-:-:S02]  /*19690*/  ISETP.LT.AND P1, PT, R88, UR15, !P0 ;  /* 0x0000000f58007c0c */ /* 0x004fc4000c721270 */
[----:B---3--:R-:W-:Y:S02]  /*196a0*/  ISETP.LT.AND P5, PT, R87, UR15, !P0 ;  /* 0x0000000f57007c0c */ /* 0x008fe4000c7a1270 */
[----:B----4-:R-:W-:Y:S02]  /*196b0*/  ISETP.LT.AND P2, PT, R9, UR15, !P0 ;  /* 0x0000000f09007c0c */ /* 0x010fe4000c741270 */
[----:B------:R-:W2:Y:S01]  /*196c0*/  LDL.LU R9, [R1+0x774] ;  /* 0x0007740001097983 */ /* 0x000ea20000300800 */
[----:B------:R-:W-:-:S06]  /*196d0*/  ISETP.LT.AND P4, PT, R86, UR15, !P0 ;  /* 0x0000000f56007c0c */ /* 0x000fcc000c781270 */
[----:B------:R0:W-:Y:S04]  /*196e0*/  @P1 STG.E.U16 desc[UR20][R2.64], R7 ;  /* 0x0000000702001986 */ /* 0x0001e8000c101514 */
[----:B------:R3:W-:Y:S04]  /*196f0*/  @P5 STG.E.U16 desc[UR20][R4.64], R16 ;  /* 0x0000001004005986 */ /* 0x0007e8000c101514 */
[----:B------:R-:W4:Y:S01]  /*19700*/  LDL.LU R15, [R1+0x770] ;  /* 0x00077000010f7983 */ /* 0x000f220000300800 */
[----:B0-----:R-:W-:-:S03]  /*19710*/  LEA R2, P6, R6, R84, 0x1 ;  /* 0x0000005406027211 */ /* 0x001fc600078c08ff */
[----:B------:R-:W5:Y:S01]  /*19720*/  LDL.LU R14, [R1+0x778] ;  /* 0x00077800010e7983 */ /* 0x000f620000300800 */
[C---:B---3--:R-:W-:Y:S01]  /*19730*/  VIADD R5, R6.reuse, UR7 ;  /* 0x0000000706057c36 */ /* 0x048fe20008000000 */
[----:B------:R-:W-:Y:S02]  /*19740*/  LEA.HI.X.SX32 R3, R6, R0, 0x1, P6 ;  /* 0x0000000006037211 */ /* 0x000fe400030f0eff */
[----:B------:R-:W-:Y:S02]  /*19750*/  PRMT R6, R16, 0x7632, R6 ;  /* 0x0000763210067816 */ /* 0x000fe40000000006 */
[----:B------:R-:W-:Y:S02]  /*19760*/  ISETP.LT.AND P5, PT, R11, UR15, !P0 ;  /* 0x0000000f0b007c0c */ /* 0x000fe4000c7a1270 */
[----:B------:R-:W3:Y:S04]  /*19770*/  LDL.LU R11, [R1+0x77c] ;  /* 0x00077c00010b7983 */ /* 0x000ee80000300800 */
[----:B------:R0:W-:Y:S01]  /*19780*/  @P4 STG.E.U16 desc[UR20][R2.64], R6 ;  /* 0x0000000602004986 */ /* 0x0001e2000c101514 */
[----:B------:R-:W-:-:S03]  /*19790*/  ISETP.LT.AND P4, PT, R13, UR15, !P0 ;  /* 0x0000000f0d007c0c */ /* 0x000fc6000c781270 */
[----:B------:R-:W5:Y:S01]  /*197a0*/  LDL.LU R13, [R1+0x784] ;  /* 0x00078400010d7983 */ /* 0x000f620000300800 */
[----:B------:R-:W-:Y:S02]  /*197b0*/  ISETP.LT.AND P3, PT, R69, UR15, !P0 ;  /* 0x0000000f45007c0c */ /* 0x000fe4000c761270 */
[----:B------:R-:W-:Y:S02]  /*197c0*/  LEA R4, P6, R5, R84, 0x1 ;  /* 0x0000005405047211 */ /* 0x000fe400078c08ff */
[----:B------:R-:W-:Y:S01]  /*197d0*/  F2FP.F16.F32.PACK_AB R18, R19, R18 ;  /* 0x000000121312723e */ /* 0x000fe200000000ff */
[C---:B0-----:R-:W-:Y:S01]  /*197e0*/  VIADD R3, R5.reuse, UR7 ;  /* 0x0000000705037c36 */ /* 0x041fe20008000000 */
[----:B------:R-:W-:Y:S02]  /*197f0*/  LEA.HI.X.SX32 R5, R5, R0, 0x1, P6 ;  /* 0x0000000005057211 */ /* 0x000fe400030f0eff */
[----:B------:R-:W-:Y:S01]  /*19800*/  ISETP.LT.AND P1, PT, R68, UR15, !P0 ;  /* 0x0000000f44007c0c */ /* 0x000fe2000c721270 */
[C---:B------:R-:W-:Y:S01]  /*19810*/  VIADD R6, R3.reuse, UR7 ;  /* 0x0000000703067c36 */ /* 0x040fe20008000000 */
[----:B------:R-:W-:-:S03]  /*19820*/  LEA R2, P6, R3, R84, 0x1 ;  /* 0x0000005403027211 */ /* 0x000fc600078c08ff */
[----:B------:R0:W-:Y:S01]  /*19830*/  @P3 STG.E.U16 desc[UR20][R4.64], R18 ;  /* 0x0000001204003986 */ /* 0x0001e2000c101514 */
[----:B------:R-:W-:Y:S02]  /*19840*/  LEA.HI.X.SX32 R3, R3, R0, 0x1, P6 ;  /* 0x0000000003037211 */ /* 0x000fe400030f0eff */
[----:B------:R-:W-:Y:S02]  /*19850*/  PRMT R7, R18, 0x7632, R7 ;  /* 0x0000763212077816 */ /* 0x000fe40000000007 */
[----:B------:R-:W-:Y:S02]  /*19860*/  F2FP.F16.F32.PACK_AB R20, R21, R20 ;  /* 0x000000141514723e */ /* 0x000fe400000000ff */
[----:B0-----:R-:W-:-:S04]  /*19870*/  LEA R4, P6, R6, R84, 0x1 ;  /* 0x0000005406047211 */ /* 0x001fc800078c08ff */
[C---:B------:R-:W-:Y:S01]  /*19880*/  LEA.HI.X.SX32 R5, R6.reuse, R0, 0x1, P6 ;  /* 0x0000000006057211 */ /* 0x040fe200030f0eff */
[----:B------:R-:W-:Y:S01]  /*19890*/  VIADD R6, R6, UR7 ;  /* 0x0000000706067c36 */ /* 0x000fe20008000000 */
[----:B------:R0:W-:Y:S04]  /*198a0*/  @P2 STG.E.U16 desc[UR20][R2.64], R7 ;  /* 0x0000000702002986 */ /* 0x0001e8000c101514 */
[----:B------:R1:W-:Y:S01]  /*198b0*/  @P1 STG.E.U16 desc[UR20][R4.64], R20 ;  /* 0x0000001404001986 */ /* 0x0003e2000c101514 */
[C---:B0-----:R-:W-:Y:S01]  /*198c0*/  LEA R2, P6, R6.reuse, R84, 0x1 ;  /* 0x0000005406027211 */ /* 0x041fe200078c08ff */
[----:B-1----:R-:W-:-:S03]  /*198d0*/  VIADD R5, R6, UR7 ;  /* 0x0000000706057c36 */ /* 0x002fc60008000000 */
[----:B------:R-:W-:Y:S02]  /*198e0*/  LEA.HI.X.SX32 R3, R6, R0, 0x1, P6 ;  /* 0x0000000006037211 */ /* 0x000fe400030f0eff */
[----:B------:R-:W-:Y:S02]  /*198f0*/  PRMT R7, R20, 0x7632, R7 ;  /* 0x0000763214077816 */ /* 0x000fe40000000007 */
[C---:B------:R-:W-:Y:S01]  /*19900*/  LEA R4, P6, R5.reuse, R84, 0x1 ;  /* 0x0000005405047211 */ /* 0x040fe200078c08ff */
[----:B------:R-:W-:Y:S01]  /*19910*/  VIADD R6, R5, UR7 ;  /* 0x0000000705067c36 */ /* 0x000fe20008000000 */
[----:B------:R-:W-:Y:S02]  /*19920*/  F2FP.F16.F32.PACK_AB R22, R23, R22 ;  /* 0x000000161716723e */ /* 0x000fe400000000ff */
[----:B------:R-:W-:Y:S01]  /*19930*/  LEA.HI.X.SX32 R5, R5, R0, 0x1, P6 ;  /* 0x0000000005057211 */ /* 0x000fe200030f0eff */
[----:B------:R0:W-:Y:S04]  /*19940*/  @P5 STG.E.U16 desc[UR20][R2.64], R7 ;  /* 0x0000000702005986 */ /* 0x0001e8000c101514 */
[----:B------:R1:W-:Y:S01]  /*19950*/  @P4 STG.E.U16 desc[UR20][R4.64], R22 ;  /* 0x0000001604004986 */ /* 0x0003e2000c101514 */
[----:B--2---:R-:W-:-:S03]  /*19960*/  ISETP.LT.AND P3, PT, R9, UR15, !P0 ;  /* 0x0000000f09007c0c */ /* 0x004fc6000c761270 */
[----:B------:R-:W2:Y:S01]  /*19970*/  LDL.LU R9, [R1+0x788] ;  /* 0x0007880001097983 */ /* 0x000ea20000300800 */
[----:B----4-:R-:W-:-:S03]  /*19980*/  ISETP.LT.AND P2, PT, R15, UR15, !P0 ;  /* 0x0000000f0f007c0c */ /* 0x010fc6000c741270 */
[----:B------:R-:W4:Y:S04]  /*19990*/  LDL.LU R15, [R1+0x798] ;  /* 0x00079800010f7983 */ /* 0x000f280000300800 */
[----:B------:R-:W4:Y:S01]  /*199a0*/  LDL.LU R16, [R1+0x794] ;  /* 0x0007940001107983 */ /* 0x000f220000300800 */
[----:B---3--:R-:W-:-:S03]  /*199b0*/  ISETP.LT.AND P5, PT, R11, UR15, !P0 ;  /* 0x0000000f0b007c0c */ /* 0x008fc6000c7a1270 */
[----:B------:R-:W3:Y:S01]  /*199c0*/  LDL.LU R11, [R1+0x79c] ;  /* 0x00079c00010b7983 */ /* 0x000ee20000300800 */
[----:B-----5:R-:W-:-:S03]  /*199d0*/  ISETP.LT.AND P4, PT, R13, UR15, !P0 ;  /* 0x0000000f0d007c0c */ /* 0x020fc6000c781270 */
[----:B------:R-:W5:Y:S01]  /*199e0*/  LDL.LU R13, [R1+0x7a0] ;  /* 0x0007a000010d7983 */ /* 0x000f620000300800 */
[----:B------:R-:W-:-:S03]  /*199f0*/  ISETP.LT.AND P1, PT, R14, UR15, !P0 ;  /* 0x0000000f0e007c0c */ /* 0x000fc6000c721270 */
[----:B------:R-:W5:Y:S01]  /*19a00*/  LDL.LU R14, [R1+0x7a8] ;  /* 0x0007a800010e7983 */ /* 0x000f620000300800 */
[C---:B0-----:R-:W-:Y:S01]  /*19a10*/  LEA R2, P6, R6.reuse, R84, 0x1 ;  /* 0x0000005406027211 */ /* 0x041fe200078c08ff */
[----:B-1----:R-:W-:-:S03]  /*19a20*/  VIADD R5, R6, UR7 ;  /* 0x0000000706057c36 */ /* 0x002fc60008000000 */
[----:B------:R-:W-:Y:S02]  /*19a30*/  LEA.HI.X.SX32 R3, R6, R0, 0x1, P6 ;  /* 0x0000000006037211 */ /* 0x000fe400030f0eff */
[----:B------:R-:W-:Y:S01]  /*19a40*/  PRMT R6, R22, 0x7632, R6 ;  /* 0x0000763216067816 */ /* 0x000fe20000000006 */
[C---:B------:R-:W-:Y:S01]  /*19a50*/  VIADD R7, R5.reuse, UR7 ;  /* 0x0000000705077c36 */ /* 0x040fe20008000000 */
[----:B------:R-:W-:Y:S02]  /*19a60*/  LEA R4, P6, R5, R84, 0x1 ;  /* 0x0000005405047211 */ /* 0x000fe400078c08ff */
[----:B------:R-:W-:Y:S01]  /*19a70*/  F2FP.F16.F32.PACK_AB R24, R25, R24 ;  /* 0x000000181918723e */ /* 0x000fe200000000ff */
[----:B------:R0:W-:Y:S01]  /*19a80*/  @P3 STG.E.U16 desc[UR20][R2.64], R6 ;  /* 0x0000000602003986 */ /* 0x0001e2000c101514 */
[----:B------:R-:W-:-:S05]  /*19a90*/  LEA.HI.X.SX32 R5, R5, R0, 0x1, P6 ;  /* 0x0000000005057211 */ /* 0x000fca00030f0eff */
[----:B------:R1:W-:Y:S01]  /*19aa0*/  @P2 STG.E.U16 desc[UR20][R4.64], R24 ;  /* 0x0000001804002986 */ /* 0x0003e2000c101514 */
[----:B0-----:R-:W-:-:S04]  /*19ab0*/  LEA R2, P6, R7, R84, 0x1 ;  /* 0x0000005407027211 */ /* 0x001fc800078c08ff */
[----:B------:R-:W-:Y:S02]  /*19ac0*/  LEA.HI.X.SX32 R3, R7, R0, 0x1, P6 ;  /* 0x0000000007037211 */ /* 0x000fe400030f0eff */
[----:B------:R-:W-:Y:S02]  /*19ad0*/  PRMT R6, R24, 0x7632, R6 ;  /* 0x0000763218067816 */ /* 0x000fe40000000006 */
[----:B------:R-:W-:-:S03]  /*19ae0*/  F2FP.F16.F32.PACK_AB R26, R27, R26 ;  /* 0x0000001a1b1a723e */ /* 0x000fc600000000ff */
[----:B------:R0:W-:Y:S01]  /*19af0*/  @P1 STG.E.U16 desc[UR20][R2.64], R6 ;  /* 0x0000000602001986 */ /* 0x0001e2000c101514 */
[----:B------:R-:W-:Y:S02]  /*19b00*/  PRMT R8, R26, 0x7632, R8 ;  /* 0x000076321a087816 */ /* 0x000fe40000000008 */
[----:B------:R-:W-:Y:S02]  /*19b10*/  F2FP.F16.F32.PACK_AB R28, R29, R28 ;  /* 0x0000001c1d1c723e */ /* 0x000fe400000000ff */
[----:B--2---:R-:W-:Y:S01]  /*19b20*/  ISETP.LT.AND P3, PT, R9, UR15, !P0 ;  /* 0x0000000f09007c0c */ /* 0x004fe2000c761270 */
[----:B------:R-:W-:-:S05]  /*19b30*/  VIADD R9, R7, UR7 ;  /* 0x0000000707097c36 */ /* 0x000fca0008000000 */
[----:B-1----:R-:W-:-:S04]  /*19b40*/  LEA R4, P6, R9, R84, 0x1 ;  /* 0x0000005409047211 */ /* 0x002fc800078c08ff */
[C---:B------:R-:W-:Y:S01]  /*19b50*/  LEA.HI.X.SX32 R5, R9.reuse, R0, 0x1, P6 ;  /* 0x0000000009057211 */ /* 0x040fe200030f0eff */
[----:B------:R-:W-:-:S05]  /*19b60*/  VIADD R9, R9, UR7 ;  /* 0x0000000709097c36 */ /* 0x000fca0008000000 */
[C---:B0-----:R-:W-:Y:S01]  /*19b70*/  LEA R2, P6, R9.reuse, R84, 0x1 ;  /* 0x0000005409027211 */ /* 0x041fe200078c08ff */
[----:B------:R0:W-:Y:S03]  /*19b80*/  @P5 STG.E.U16 desc[UR20][R4.64], R26 ;  /* 0x0000001a04005986 */ /* 0x0001e6000c101514 */
[----:B------:R-:W-:Y:S02]  /*19b90*/  LEA.HI.X.SX32 R3, R9, R0, 0x1, P6 ;  /* 0x0000000009037211 */ /* 0x000fe400030f0eff */
[----:B----4-:R-:W-:Y:S02]  /*19ba0*/  ISETP.LT.AND P2, PT, R15, UR15, !P0 ;  /* 0x0000000f0f007c0c */ /* 0x010fe4000c741270 */
[----:B------:R-:W2:Y:S01]  /*19bb0*/  LDL.LU R15, [R1+0x7ac] ;  /* 0x0007ac00010f7983 */ /* 0x000ea20000300800 */
[----:B------:R-:W-:Y:S02]  /*19bc0*/  ISETP.LT.AND P1, PT, R16, UR15, !P0 ;  /* 0x0000000f10007c0c */ /* 0x000fe4000c721270 */
[----:B---3--:R-:W-:Y:S01]  /*19bd0*/  ISETP.LT.AND P5, PT, R11, UR15, !P0 ;  /* 0x0000000f0b007c0c */ /* 0x008fe2000c7a1270 */
[----:B------:R1:W-:Y:S04]  /*19be0*/  @P4 STG.E.U16 desc[UR20][R2.64], R8 ;  /* 0x0000000802004986 */ /* 0x0003e8000c101514 */
[----:B------:R-:W3:Y:S01]  /*19bf0*/  LDL.LU R11, [R1+0x7bc] ;  /* 0x0007bc00010b7983 */ /* 0x000ee20000300800 */
[----:B-----5:R-:W-:-:S03]  /*19c00*/  ISETP.LT.AND P4, PT, R13, UR15, !P0 ;  /* 0x0000000f0d007c0c */ /* 0x020fc6000c781270 */
[----:B------:R-:W4:Y:S04]  /*19c10*/  LDL.LU R16, [R1+0x7b8] ;  /* 0x0007b80001107983 */ /* 0x000f280000300800 */
[----:B------:R-:W5:Y:S01]  /*19c20*/  LDL.LU R13, [R1+0x7c0] ;  /* 0x0007c000010d7983 */ /* 0x000f620000300800 */
[----:B------:R-:W-:-:S05]  /*19c30*/  VIADD R7, R9, UR7 ;  /* 0x0000000709077c36 */ /* 0x000fca0008000000 */
[----:B0-----:R-:W-:-:S04]  /*19c40*/  LEA R4, P6, R7, R84, 0x1 ;  /* 0x0000005407047211 */ /* 0x001fc800078c08ff */
[----:B------:R-:W-:-:S05]  /*19c50*/  LEA.HI.X.SX32 R5, R7, R0, 0x1, P6 ;  /* 0x0000000007057211 */ /* 0x000fca00030f0eff */
[----:B------:R0:W-:Y:S01]  /*19c60*/  @P3 STG.E.U16 desc[UR20][R4.64], R28 ;  /* 0x0000001c04003986 */ /* 0x0001e2000c101514 */
[----:B------:R-:W-:-:S03]  /*19c70*/  ISETP.LT.AND P3, PT, R14, UR15, !P0 ;  /* 0x0000000f0e007c0c */ /* 0x000fc6000c761270 */
[----:B------:R-:W4:Y:S01]  /*19c80*/  LDL.LU R14, [R1+0x7c4] ;  /* 0x0007c400010e7983 */ /* 0x000f220000300800 */
[----:B------:R-:W-:-:S04]  /*19c90*/  VIADD R9, R7, UR7 ;  /* 0x0000000707097c36 */ /* 0x000fc80008000000 */
[C---:B------:R-:W-:Y:S01]  /*19ca0*/  VIADD R7, R9.reuse, UR7 ;  /* 0x0000000709077c36 */ /* 0x040fe20008000000 */
[C---:B-1----:R-:W-:Y:S02]  /*19cb0*/  LEA R2, P6, R9.reuse, R84, 0x1 ;  /* 0x0000005409027211 */ /* 0x042fe400078c08ff */
[----:B0-----:R-:W-:Y:S02]  /*19cc0*/  PRMT R5, R28, 0x7632, R5 ;  /* 0x000076321c057816 */ /* 0x001fe40000000005 */
[----:B------:R-:W-:Y:S01]  /*19cd0*/  LEA.HI.X.SX32 R3, R9, R0, 0x1, P6 ;  /* 0x0000000009037211 */ /* 0x000fe200030f0eff */
[C---:B------:R-:W-:Y:S01]  /*19ce0*/  VIADD R9, R7.reuse, UR7 ;  /* 0x0000000707097c36 */ /* 0x040fe20008000000 */
[----:B------:R-:W-:Y:S02]  /*19cf0*/  LEA R4, P6, R7, R84, 0x1 ;  /* 0x0000005407047211 */ /* 0x000fe400078c08ff */
[----:B------:R-:W-:Y:S01]  /*19d00*/  F2FP.F16.F32.PACK_AB R30, R31, R30 ;  /* 0x0000001e1f1e723e */ /* 0x000fe200000000ff */
[----:B------:R0:W-:Y:S01]  /*19d10*/  @P2 STG.E.U16 desc[UR20][R2.64], R5 ;  /* 0x0000000502002986 */ /* 0x0001e2000c101514 */
[----:B------:R-:W-:-:S02]  /*19d20*/  F2FP.F16.F32.PACK_AB R32, R33, R32 ;  /* 0x000000202120723e */ /* 0x000fc400000000ff */
[----:B------:R-:W-:Y:S02]  /*19d30*/  PRMT R6, R30, 0x7632, R6 ;  /* 0x000076321e067816 */ /* 0x000fe40000000006 */
[----:B0-----:R-:W-:Y:S01]  /*19d40*/  LEA.HI.X.SX32 R5, R7, R0, 0x1, P6 ;  /* 0x0000000007057211 */ /* 0x001fe200030f0eff */
[C---:B------:R-:W-:Y:S01]  /*19d50*/  VIADD R7, R9.reuse, UR7 ;  /* 0x0000000709077c36 */ /* 0x040fe20008000000 */
[----:B------:R-:W-:-:S03]  /*19d60*/  LEA R2, P6, R9, R84, 0x1 ;  /* 0x0000005409027211 */ /* 0x000fc600078c08ff */
[----:B------:R0:W-:Y:S01]  /*19d70*/  @P1 STG.E.U16 desc[UR20][R4.64], R30 ;  /* 0x0000001e04001986 */ /* 0x0001e2000c101514 */
[----:B------:R-:W-:Y:S02]  /*19d80*/  LEA.HI.X.SX32 R3, R9, R0, 0x1, P6 ;  /* 0x0000000009037211 */ /* 0x000fe400030f0eff */
[----:B0-----:R-:W-:-:S04]  /*19d90*/  LEA R4, P6, R7, R84, 0x1 ;  /* 0x0000005407047211 */ /* 0x001fc800078c08ff */
[C---:B------:R-:W-:Y:S01]  /*19da0*/  LEA.HI.X.SX32 R5, R7.reuse, R0, 0x1, P6 ;  /* 0x0000000007057211 */ /* 0x040fe200030f0eff */
[----:B------:R0:W-:Y:S04]  /*19db0*/  @P5 STG.E.U16 desc[UR20][R2.64], R6 ;  /* 0x0000000602005986 */ /* 0x0001e8000c101514 */
[----:B------:R1:W-:Y:S01]  /*19dc0*/  @P4 STG.E.U16 desc[UR20][R4.64], R32 ;  /* 0x0000002004004986 */ /* 0x0003e2000c101514 */
[----:B------:R-:W-:Y:S01]  /*19dd0*/  VIADD R7, R7, UR7 ;  /* 0x0000000707077c36 */ /* 0x000fe20008000000 */
[----:B------:R-:W-:-:S04]  /*19de0*/  PRMT R8, R32, 0x7632, R8 ;  /* 0x0000763220087816 */ /* 0x000fc80000000008 */
[----:B0-----:R-:W-:-:S04]  /*19df0*/  LEA R2, P6, R7, R84, 0x1 ;  /* 0x0000005407027211 */ /* 0x001fc800078c08ff */
[----:B------:R-:W-:-:S05]  /*19e00*/  LEA.HI.X.SX32 R3, R7, R0, 0x1, P6 ;  /* 0x0000000007037211 */ /* 0x000fca00030f0eff */
[----:B------:R0:W-:Y:S01]  /*19e10*/  @P3 STG.E.U16 desc[UR20][R2.64], R8 ;  /* 0x0000000802003986 */ /* 0x0001e2000c101514 */
[----:B--2---:R-:W-:-:S03]  /*19e20*/  ISETP.LT.AND P2, PT, R15, UR15, !P0 ;  /* 0x0000000f0f007c0c */ /* 0x004fc6000c741270 */
[----:B------:R-:W2:Y:S01]  /*19e30*/  LDL.LU R15, [R1+0x7cc] ;  /* 0x0007cc00010f7983 */ /* 0x000ea20000300800 */
[----:B---3--:R-:W-:-:S03]  /*19e40*/  ISETP.LT.AND P1, PT, R11, UR15, !P0 ;  /* 0x0000000f0b007c0c */ /* 0x008fc6000c721270 */
[----:B------:R-:W3:Y:S01]  /*19e50*/  LDL.LU R11, [R1+0x7d0] ;  /* 0x0007d000010b7983 */ /* 0x000ee20000300800 */
[----:B-----5:R-:W-:-:S03]  /*19e60*/  ISETP.LT.AND P4, PT, R13, UR15, !P0 ;  /* 0x0000000f0d007c0c */ /* 0x020fc6000c781270 */
[----:B------:R-:W5:Y:S04]  /*19e70*/  LDL.LU R13, [R1+0x7c8] ;  /* 0x0007c800010d7983 */ /* 0x000f680000300800 */
[----:B------:R-:W5:Y:S01]  /*19e80*/  LDL.LU R17, [R1+0x7b4] ;  /* 0x0007b40001117983 */ /* 0x000f620000300800 */
[----:B----4-:R-:W-:-:S03]  /*19e90*/  ISETP.LT.AND P3, PT, R14, UR15, !P0 ;  /* 0x0000000f0e007c0c */ /* 0x010fc6000c761270 */
[----:B------:R-:W4:Y:S01]  /*19ea0*/  LDL.LU R14, [R1+0x7b0] ;  /* 0x0007b000010e7983 */ /* 0x000f220000300800 */
[----:B------:R-:W-:Y:S01]  /*19eb0*/  VIADD R9, R7, UR7 ;  /* 0x0000000707097c36 */ /* 0x000fe20008000000 */
[----:B------:R-:W-:-:S03]  /*19ec0*/  F2FP.F16.F32.PACK_AB R34, R35, R34 ;  /* 0x000000222322723e */ /* 0x000fc600000000ff */
[C---:B------:R-:W-:Y:S01]  /*19ed0*/  VIADD R7, R9.reuse, UR7 ;  /* 0x0000000709077c36 */ /* 0x040fe20008000000 */
[----:B-1----:R-:W-:-:S04]  /*19ee0*/  LEA R4, P6, R9, R84, 0x1 ;  /* 0x0000005409047211 */ /* 0x002fc800078c08ff */
[----:B------:R-:W-:Y:S01]  /*19ef0*/  LEA.HI.X.SX32 R5, R9, R0, 0x1, P6 ;  /* 0x0000000009057211 */ /* 0x000fe200030f0eff */
[C---:B------:R-:W-:Y:S01]  /*19f00*/  VIADD R9, R7.reuse, UR7 ;  /* 0x0000000707097c36 */ /* 0x040fe20008000000 */
[C---:B0-----:R-:W-:Y:S02]  /*19f10*/  LEA R2, P6, R7.reuse, R84, 0x1 ;  /* 0x0000005407027211 */ /* 0x041fe400078c08ff */
[----:B------:R-:W-:Y:S01]  /*19f20*/  ISETP.LT.AND P5, PT, R16, UR15, !P0 ;  /* 0x0000000f10007c0c */ /* 0x000fe2000c7a1270 */
[----:B------:R0:W-:Y:S01]  /*19f30*/  @P2 STG.E.U16 desc[UR20][R4.64], R34 ;  /* 0x0000002204002986 */ /* 0x0001e2000c101514 */
[----:B------:R-:W-:Y:S02]  /*19f40*/  LEA.HI.X.SX32 R3, R7, R0, 0x1, P6 ;  /* 0x0000000007037211 */ /* 0x000fe400030f0eff */
[----:B------:R-:W-:Y:S01]  /*19f50*/  F2FP.F16.F32.PACK_AB R36, R37, R36 ;  /* 0x000000242524723e */ /* 0x000fe200000000ff */
[----:B------:R-:W4:Y:S01]  /*19f60*/  LDL.LU R16, [R1+0x7a4] ;  /* 0x0007a40001107983 */ /* 0x000f220000300800 */
[----:B0-----:R-:W-:-:S02]  /*19f70*/  PRMT R5, R34, 0x7632, R5 ;  /* 0x0000763222057816 */ /* 0x001fc40000000005 */
[----:B------:R-:W-:-:S03]  /*19f80*/  LEA R4, P6, R9, R84, 0x1 ;  /* 0x0000005409047211 */ /* 0x000fc600078c08ff */
[----:B------:R0:W-:Y:S01]  /*19f90*/  @P1 STG.E.U16 desc[UR20][R2.64], R5 ;  /* 0x0000000502001986 */ /* 0x0001e2000c101514 */
[C---:B------:R-:W-:Y:S01]  /*19fa0*/  VIADD R7, R9.reuse, UR7 ;  /* 0x0000000709077c36 */ /* 0x040fe20008000000 */
[----:B0-----:R-:W-:-:S05]  /*19fb0*/  LEA.HI.X.SX32 R5, R9, R0, 0x1, P6 ;  /* 0x0000000009057211 */ /* 0x001fca00030f0eff */
[----:B------:R0:W-:Y:S01]  /*19fc0*/  @P5 STG.E.U16 desc[UR20][R4.64], R36 ;  /* 0x0000002404005986 */ /* 0x0001e2000c101514 */
[----:B------:R-:W-:Y:S02]  /*19fd0*/  LEA R6, P6, R7, R84, 0x1 ;  /* 0x0000005407067211 */ /* 0x000fe400078c08ff */
[----:B------:R-:W-:Y:S02]  /*19fe0*/  PRMT R3, R36, 0x7632, R3 ;  /* 0x0000763224037816 */ /* 0x000fe40000000003 */
[----:B------:R-:W-:Y:S02]  /*19ff0*/  F2FP.F16.F32.PACK_AB R38, R39, R38 ;  /* 0x000000262726723e */ /* 0x000fe400000000ff */
[----:B--2---:R-:W-:Y:S02]  /*1a000*/  ISETP.LT.AND P2, PT, R15, UR15, !P0 ;  /* 0x0000000f0f007c0c */ /* 0x004fe4000c741270 */
[----:B------:R-:W2:Y:S01]  /*1a010*/  LDL.LU R15, [R1+0x790] ;  /* 0x00079000010f7983 */ /* 0x000ea20000300800 */
[----:B---3--:R-:W-:Y:S01]  /*1a020*/  ISETP.LT.AND P1, PT, R11, UR15, !P0 ;  /* 0x0000000f0b007c0c */ /* 0x008fe2000c721270 */
[----:B------:R-:W-:Y:S01]  /*1a030*/  VIADD R11, R7, UR7 ;  /* 0x00000007070b7c36 */ /* 0x000fe20008000000 */
[----:B-----5:R-:W-:-:S02]  /*1a040*/  ISETP.LT.AND P5, PT, R13, UR15, !P0 ;  /* 0x0000000f0d007c0c */ /* 0x020fc4000c7a1270 */
[----:B------:R-:W3:Y:S01]  /*1a050*/  LDL.LU R13, [R1+0x78c] ;  /* 0x00078c00010d7983 */ /* 0x000ee20000300800 */
[----:B------:R-:W-:Y:S02]  /*1a060*/  LEA.HI.X.SX32 R7, R7, R0, 0x1, P6 ;  /* 0x0000000007077211 */ /* 0x000fe400030f0eff */
[----:B------:R-:W-:-:S04]  /*1a070*/  LEA R8, P6, R11, R84, 0x1 ;  /* 0x000000540b087211 */ /* 0x000fc800078c08ff */
[----:B------:R-:W-:Y:S01]  /*1a080*/  LEA.HI.X.SX32 R9, R11, R0, 0x1, P6 ;  /* 0x000000000b097211 */ /* 0x000fe200030f0eff */
[----:B------:R1:W-:Y:S04]  /*1a090*/  @P4 STG.E.U16 desc[UR20][R6.64], R3 ;  /* 0x0000000306004986 */ /* 0x0003e8000c101514 */
[----:B------:R5:W-:Y:S01]  /*1a0a0*/  @P3 STG.E.U16 desc[UR20][R8.64], R38 ;  /* 0x0000002608003986 */ /* 0x000be2000c101514 */
[----:B----4-:R-:W-:-:S03]  /*1a0b0*/  ISETP.LT.AND P3, PT, R14, UR15, !P0 ;  /* 0x0000000f0e007c0c */ /* 0x010fc6000c761270 */
[----:B------:R-:W4:Y:S01]  /*1a0c0*/  LDL.LU R14, [R1+0x780] ;  /* 0x00078000010e7983 */ /* 0x000f220000300800 */
[----:B------:R-:W-:-:S04]  /*1a0d0*/  VIADD R11, R11, UR7 ;  /* 0x000000070b0b7c36 */ /* 0x000fc80008000000 */
[C---:B0-----:R-:W-:Y:S01]  /*1a0e0*/  VIADD R5, R11.reuse, UR7 ;  /* 0x000000070b057c36 */ /* 0x041fe20008000000 */
[----:B------:R-:W-:-:S04]  /*1a0f0*/  LEA R2, P6, R11, R84, 0x1 ;  /* 0x000000540b027211 */ /* 0x000fc800078c08ff */
[----:B-1----:R-:W-:Y:S01]  /*1a100*/  LEA.HI.X.SX32 R3, R11, R0, 0x1, P6 ;  /* 0x000000000b037211 */ /* 0x002fe200030f0eff */
[C---:B------:R-:W-:Y:S01]  /*1a110*/  VIADD R7, R5.reuse, UR7 ;  /* 0x0000000705077c36 */ /* 0x040fe20008000000 */
[----:B------:R-:W-:Y:S02]  /*1a120*/  LEA R4, P6, R5, R84, 0x1 ;  /* 0x0000005405047211 */ /* 0x000fe400078c08ff */
[----:B------:R-:W-:Y:S02]  /*1a130*/  PRMT R10, R38, 0x7632, R10 ;  /* 0x00007632260a7816 */ /* 0x000fe4000000000a */
[----:B------:R-:W-:Y:S02]  /*1a140*/  F2FP.F16.F32.PACK_AB R40, R41, R40 ;  /* 0x000000282928723e */ /* 0x000fe400000000ff */
[----:B------:R-:W-:Y:S02]  /*1a150*/  LEA.HI.X.SX32 R5, R5, R0, 0x1, P6 ;  /* 0x0000000005057211 */ /* 0x000fe400030f0eff */
[C---:B------:R-:W-:Y:S01]  /*1a160*/  LEA R6, P6, R7.reuse, R84, 0x1 ;  /* 0x0000005407067211 */ /* 0x040fe200078c08ff */
[----:B------:R-:W-:Y:S01]  /*1a170*/  @P2 STG.E.U16 desc[UR20][R2.64], R10 ;  /* 0x0000000a02002986 */ /* 0x000fe2000c101514 */
[----:B-----5:R-:W-:-:S02]  /*1a180*/  VIADD R9, R7, UR7 ;  /* 0x0000000707097c36 */ /* 0x020fc40008000000 */
[----:B------:R-:W-:Y:S01]  /*1a190*/  LEA.HI.X.SX32 R7, R7, R0, 0x1, P6 ;  /* 0x0000000007077211 */ /* 0x000fe200030f0eff */
[----:B------:R0:W-:Y:S01]  /*1a1a0*/  @P1 STG.E.U16 desc[UR20][R4.64], R40 ;  /* 0x0000002804001986 */ /* 0x0001e2000c101514 */
[----:B------:R-:W-:Y:S02]  /*1a1b0*/  ISETP.LT.AND P4, PT, R17, UR15, !P0 ;  /* 0x0000000f11007c0c */ /* 0x000fe4000c781270 */
[----:B------:R-:W-:Y:S01]  /*1a1c0*/  ISETP.LT.AND P2, PT, R16, UR15, !P0 ;  /* 0x0000000f10007c0c */ /* 0x000fe2000c741270 */
[----:B------:R-:W5:Y:S04]  /*1a1d0*/  LDL.LU R17, [R1+0x76c] ;  /* 0x00076c0001117983 */ /* 0x000f680000300800 */
[----:B------:R-:W5:Y:S01]  /*1a1e0*/  LDL.LU R16, [R1+0x768] ;  /* 0x0007680001107983 */ /* 0x000f620000300800 */
[----:B0-----:R-:W-:-:S05]  /*1a1f0*/  PRMT R5, R40, 0x7632, R5 ;  /* 0x0000763228057816 */ /* 0x001fca0000000005 */
[----:B------:R0:W-:Y:S01]  /*1a200*/  @P5 STG.E.U16 desc[UR20][R6.64], R5 ;  /* 0x0000000506005986 */ /* 0x0001e2000c101514 */
[C---:B------:R-:W-:Y:S01]  /*1a210*/  LEA R8, P6, R9.reuse, R84, 0x1 ;  /* 0x0000005409087211 */ /* 0x040fe200078c08ff */
[----:B------:R-:W-:Y:S01]  /*1a220*/  VIADD R3, R9, UR7 ;  /* 0x0000000709037c36 */ /* 0x000fe20008000000 */
[----:B------:R-:W-:Y:S02]  /*1a230*/  F2FP.F16.F32.PACK_AB R42, R43, R42 ;  /* 0x0000002a2b2a723e */ /* 0x000fe400000000ff */
[----:B------:R-:W-:-:S05]  /*1a240*/  LEA.HI.X.SX32 R9, R9, R0, 0x1, P6 ;  /* 0x0000000009097211 */ /* 0x000fca00030f0eff */
[----:B------:R1:W-:Y:S01]  /*1a250*/  @P4 STG.E.U16 desc[UR20][R8.64], R42 ;  /* 0x0000002a08004986 */ /* 0x0003e2000c101514 */
[----:B--2---:R-:W-:-:S03]  /*1a260*/  ISETP.LT.AND P1, PT, R15, UR15, !P0 ;  /* 0x0000000f0f007c0c */ /* 0x004fc6000c721270 */
[----:B------:R-:W2:Y:S01]  /*1a270*/  LDL.LU R15, [R1+0x75c] ;  /* 0x00075c00010f7983 */ /* 0x000ea20000300800 */
[----:B---3--:R-:W-:-:S03]  /*1a280*/  ISETP.LT.AND P5, PT, R13, UR15, !P0 ;  /* 0x0000000f0d007c0c */ /* 0x008fc6000c7a1270 */
[----:B------:R-:W3:Y:S01]  /*1a290*/  LDL.LU R13, [R1+0x748] ;  /* 0x00074800010d7983 */ /* 0x000ee20000300800 */
[----:B----4-:R-:W-:-:S03]  /*1a2a0*/  ISETP.LT.AND P4, PT, R14, UR15, !P0 ;  /* 0x0000000f0e007c0c */ /* 0x010fc6000c781270 */
[----:B------:R-:W4:Y:S01]  /*1a2b0*/  LDL.LU R14, [R1+0x744] ;  /* 0x00074400010e7983 */ /* 0x000f220000300800 */
[C---:B------:R-:W-:Y:S01]  /*1a2c0*/  VIADD R11, R3.reuse, UR7 ;  /* 0x00000007030b7c36 */ /* 0x040fe20008000000 */
[----:B------:R-:W-:-:S04]  /*1a2d0*/  LEA R2, P6, R3, R84, 0x1 ;  /* 0x0000005403027211 */ /* 0x000fc800078c08ff */
[----:B------:R-:W-:Y:S02]  /*1a2e0*/  LEA.HI.X.SX32 R3, R3, R0, 0x1, P6 ;  /* 0x0000000003037211 */ /* 0x000fe400030f0eff */
[----:B------:R-:W-:-:S04]  /*1a2f0*/  LEA R4, P6, R11, R84, 0x1 ;  /* 0x000000540b047211 */ /* 0x000fc800078c08ff */
[C---:B0-----:R-:W-:Y:S01]  /*1a300*/  LEA.HI.X.SX32 R5, R11.reuse, R0, 0x1, P6 ;  /* 0x000000000b057211 */ /* 0x041fe200030f0eff */
[----:B------:R-:W-:Y:S01]  /*1a310*/  VIADD R11, R11, UR7 ;  /* 0x000000070b0b7c36 */ /* 0x000fe20008000000 */
[----:B------:R-:W-:-:S03]  /*1a320*/  PRMT R7, R42, 0x7632, R7 ;  /* 0x000076322a077816 */ /* 0x000fc60000000007 */
[C---:B-1----:R-:W-:Y:S01]  /*1a330*/  VIADD R9, R11.reuse, UR7 ;  /* 0x000000070b097c36 */ /* 0x042fe20008000000 */
[----:B------:R-:W-:Y:S01]  /*1a340*/  LEA R6, P6, R11, R84, 0x1 ;  /* 0x000000540b067211 */ /* 0x000fe200078c08ff */
[----:B------:R0:W-:Y:S01]  /*1a350*/  @P3 STG.E.U16 desc[UR20][R2.64], R7 ;  /* 0x0000000702003986 */ /* 0x0001e2000c101514 */
[----:B------:R-:W-:Y:S02]  /*1a360*/  F2FP.F16.F32.PACK_AB R44, R45, R44 ;  /* 0x0000002c2d2c723e */ /* 0x000fe400000000ff */
[----:B------:R-:W-:Y:S02]  /*1a370*/  F2FP.F16.F32.PACK_AB R46, R47, R46 ;  /* 0x0000002e2f2e723e */ /* 0x000fe400000000ff */
[----:B------:R-:W-:Y:S02]  /*1a380*/  PRMT R10, R44, 0x7632, R10 ;  /* 0x000076322c0a7816 */ /* 0x000fe4000000000a */
[----:B0-----:R-:W-:Y:S02]  /*1a390*/  LEA.HI.X.SX32 R7, R11, R0, 0x1, P6 ;  /* 0x000000000b077211 */ /* 0x001fe400030f0eff */
[C---:B------:R-:W-:Y:S01]  /*1a3a0*/  LEA R8, P6, R9.reuse, R84, 0x1 ;  /* 0x0000005409087211 */ /* 0x040fe200078c08ff */
[----:B------:R-:W-:Y:S01]  /*1a3b0*/  VIADD R3, R9, UR7 ;  /* 0x0000000709037c36 */ /* 0x000fe20008000000 */
[----:B-----5:R-:W-:-:S02]  /*1a3c0*/  ISETP.LT.AND P3, PT, R17, UR15, !P0 ;  /* 0x0000000f11007c0c */ /* 0x020fc4000c761270 */
[----:B------:R-:W-:Y:S01]  /*1a3d0*/  LEA.HI.X.SX32 R9, R9, R0, 0x1, P6 ;  /* 0x0000000009097211 */ /* 0x000fe200030f0eff */
[----:B------:R0:W-:Y:S01]  /*1a3e0*/  @P2 STG.E.U16 desc[UR20][R4.64], R44 ;  /* 0x0000002c04002986 */ /* 0x0001e2000c101514 */
[----:B------:R-:W-:-:S03]  /*1a3f0*/  ISETP.LT.AND P2, PT, R16, UR15, !P0 ;  /* 0x0000000f10007c0c */ /* 0x000fc6000c741270 */
[----:B------:R-:W5:Y:S04]  /*1a400*/  LDL.LU R17, [R1+0x72c] ;  /* 0x00072c0001117983 */ /* 0x000f680000300800 */
[----:B------:R-:W-:Y:S04]  /*1a410*/  @P1 STG.E.U16 desc[UR20][R6.64], R10 ;  /* 0x0000000a06001986 */ /* 0x000fe8000c101514 */
[----:B------:R-:W5:Y:S04]  /*1a420*/  LDL.LU R16, [R1+0x724] ;  /* 0x0007240001107983 */ /* 0x000f680000300800 */
[----:B------:R1:W-:Y:S01]  /*1a430*/  @P5 STG.E.U16 desc[UR20][R8.64], R46 ;  /* 0x0000002e08005986 */ /* 0x0003e2000c101514 */
[C---:B------:R-:W-:Y:S01]  /*1a440*/  LEA R2, P6, R3.reuse, R84, 0x1 ;  /* 0x0000005403027211 */ /* 0x040fe200078c08ff */
[----:B0-----:R-:W-:-:S03]  /*1a450*/  VIADD R5, R3, UR7 ;  /* 0x0000000703057c36 */ /* 0x001fc60008000000 */
[----:B------:R-:W-:Y:S02]  /*1a460*/  LEA.HI.X.SX32 R3, R3, R0, 0x1, P6 ;  /* 0x0000000003037211 */ /* 0x000fe400030f0eff */
[----:B-1----:R-:W-:-:S05]  /*1a470*/  PRMT R9, R46, 0x7632, R9 ;  /* 0x000076322e097816 */ /* 0x002fca0000000009 */
[----:B------:R0:W-:Y:S01]  /*1a480*/  @P4 STG.E.U16 desc[UR20][R2.64], R9 ;  /* 0x0000000902004986 */ /* 0x0001e2000c101514 */
[----:B--2---:R-:W-:-:S03]  /*1a490*/  ISETP.LT.AND P1, PT, R15, UR15, !P0 ;  /* 0x0000000f0f007c0c */ /* 0x004fc6000c721270 */
[----:B------:R-:W2:Y:S01]  /*1a4a0*/  LDL.LU R15, [R1+0x720] ;  /* 0x00072000010f7983 */ /* 0x000ea20000300800 */
[----:B---3--:R-:W-:-:S03]  /*1a4b0*/  ISETP.LT.AND P5, PT, R13, UR15, !P0 ;  /* 0x0000000f0d007c0c */ /* 0x008fc6000c7a1270 */
[----:B------:R-:W3:Y:S01]  /*1a4c0*/  LDL.LU R13, [R1+0x718] ;  /* 0x00071800010d7983 */ /* 0x000ee20000300800 */
[----:B----4-:R-:W-:-:S03]  /*1a4d0*/  ISETP.LT.AND P4, PT, R14, UR15, !P0 ;  /* 0x0000000f0e007c0c */ /* 0x010fc6000c781270 */
[----:B------:R-:W4:Y:S01]  /*1a4e0*/  LDL.LU R14, [R1+0x714] ;  /* 0x00071400010e7983 */ /* 0x000f220000300800 */
[C---:B------:R-:W-:Y:S01]  /*1a4f0*/  LEA R4, P6, R5.reuse, R84, 0x1 ;  /* 0x0000005405047211 */ /* 0x040fe200078c08ff */
[----:B------:R-:W-:-:S03]  /*1a500*/  VIADD R7, R5, UR7 ;  /* 0x0000000705077c36 */ /* 0x000fc60008000000 */
[----:B------:R-:W-:Y:S01]  /*1a510*/  LEA.HI.X.SX32 R5, R5, R0, 0x1, P6 ;  /* 0x0000000005057211 */ /* 0x000fe200030f0eff */
[C---:B------:R-:W-:Y:S01]  /*1a520*/  VIADD R11, R7.reuse, UR7 ;  /* 0x00000007070b7c36 */ /* 0x040fe20008000000 */
[----:B------:R-:W-:-:S04]  /*1a530*/  LEA R6, P6, R7, R84, 0x1 ;  /* 0x0000005407067211 */ /* 0x000fc800078c08ff */
[----:B------:R-:W-:Y:S02]  /*1a540*/  LEA.HI.X.SX32 R7, R7, R0, 0x1, P6 ;  /* 0x0000000007077211 */ /* 0x000fe400030f0eff */
[----:B------:R-:W-:Y:S02]  /*1a550*/  LEA R8, P6, R11, R84, 0x1 ;  /* 0x000000540b087211 */ /* 0x000fe400078c08ff */
[----:B------:R-:W-:Y:S02]  /*1a560*/  F2FP.F16.F32.PACK_AB R48, R49, R48 ;  /* 0x000000303130723e */ /* 0x000fe400000000ff */
[C---:B0-----:R-:W-:Y:S01]  /*1a570*/  LEA.HI.X.SX32 R9, R11.reuse, R0, 0x1, P6 ;  /* 0x000000000b097211 */ /* 0x041fe200030f0eff */
[----:B------:R-:W-:Y:S01]  /*1a580*/  VIADD R11, R11, UR7 ;  /* 0x000000070b0b7c36 */ /* 0x000fe20008000000 */
[----:B------:R-:W-:Y:S02]  /*1a590*/  PRMT R3, R48, 0x7632, R3 ;  /* 0x0000763230037816 */ /* 0x000fe40000000003 */
[----:B------:R-:W-:-:S02]  /*1a5a0*/  F2FP.F16.F32.PACK_AB R50, R51, R50 ;  /* 0x000000323332723e */ /* 0x000fc400000000ff */
[----:B------:R-:W-:Y:S01]  /*1a5b0*/  LEA R2, P6, R11, R84, 0x1 ;  /* 0x000000540b027211 */ /* 0x000fe200078c08ff */
[----:B------:R-:W-:Y:S01]  /*1a5c0*/  @P3 STG.E.U16 desc[UR20][R4.64], R48 ;  /* 0x0000003004003986 */ /* 0x000fe2000c101514 */
[----:B------:R-:W-:-:S03]  /*1a5d0*/  PRMT R10, R50, 0x7632, R10 ;  /* 0x00007632320a7816 */ /* 0x000fc6000000000a */
[----:B------:R0:W-:Y:S04]  /*1a5e0*/  @P2 STG.E.U16 desc[UR20][R6.64], R3 ;  /* 0x0000000306002986 */ /* 0x0001e8000c101514 */
[----:B------:R1:W-:Y:S01]  /*1a5f0*/  @P1 STG.E.U16 desc[UR20][R8.64], R50 ;  /* 0x0000003208001986 */ /* 0x0003e2000c101514 */
[----:B0-----:R-:W-:Y:S02]  /*1a600*/  LEA.HI.X.SX32 R3, R11, R0, 0x1, P6 ;  /* 0x000000000b037211 */ /* 0x001fe400030f0eff */
[----:B-----5:R-:W-:Y:S02]  /*1a610*/  ISETP.LT.AND P3, PT, R17, UR15, !P0 ;  /* 0x0000000f11007c0c */ /* 0x020fe4000c761270 */
[----:B------:R-:W5:Y:S01]  /*1a620*/  LDL.LU R17, [R1+0x710] ;  /* 0x0007100001117983 */ /* 0x000f620000300800 */
[----:B------:R-:W-:-:S03]  /*1a630*/  ISETP.LT.AND P2, PT, R16, UR15, !P0 ;  /* 0x0000000f10007c0c */ /* 0x000fc6000c741270 */
[----:B------:R0:W-:Y:S01]  /*1a640*/  @P5 STG.E.U16 desc[UR20][R2.64], R10 ;  /* 0x0000000a02005986 */ /* 0x0001e2000c101514 */
[----:B------:R-:W-:Y:S01]  /*1a650*/  VIADD R5, R11, UR7 ;  /* 0x000000070b057c36 */ /* 0x000fe20008000000 */
[----:B------:R-:W-:-:S04]  /*1a660*/  F2FP.F16.F32.PACK_AB R52, R53, R52 ;  /* 0x000000343534723e */ /* 0x000fc800000000ff */
[C---:B------:R-:W-:Y:S01]  /*1a670*/  LEA R4, P6, R5.reuse, R84, 0x1 ;  /* 0x0000005405047211 */ /* 0x040fe200078c08ff */
[----:B------:R-:W-:-:S03]  /*1a680*/  VIADD R7, R5, UR7 ;  /* 0x0000000705077c36 */ /* 0x000fc60008000000 */
[----:B------:R-:W-:-:S05]  /*1a690*/  LEA.HI.X.SX32 R5, R5, R0, 0x1, P6 ;  /* 0x0000000005057211 */ /* 0x000fca00030f0eff */
[----:B------:R0:W-:Y:S01]  /*1a6a0*/  @P4 STG.E.U16 desc[UR20][R4.64], R52 ;  /* 0x0000003404004986 */ /* 0x0001e2000c101514 */
[----:B--2---:R-:W-:-:S03]  /*1a6b0*/  ISETP.LT.AND P1, PT, R15, UR15, !P0 ;  /* 0x0000000f0f007c0c */ /* 0x004fc6000c721270 */
[----:B------:R-:W2:Y:S04]  /*1a6c0*/  LDL.LU R15, [R1+0x704] ;  /* 0x00070400010f7983 */ /* 0x000ea80000300800 */
[----:B------:R-:W2:Y:S01]  /*1a6d0*/  LDL.LU R16, [R1+0x700] ;  /* 0x0007000001107983 */ /* 0x000ea20000300800 */
[----:B---3--:R-:W-:-:S03]  /*1a6e0*/  ISETP.LT.AND P5, PT, R13, UR15, !P0 ;  /* 0x0000000f0d007c0c */ /* 0x008fc6000c7a1270 */
[----:B------:R-:W3:Y:S01]  /*1a6f0*/  LDL.LU R13, [R1+0x6fc] ;  /* 0x0006fc00010d7983 */ /* 0x000ee20000300800 */
[----:B----4-:R-:W-:-:S03]  /*1a700*/  ISETP.LT.AND P4, PT, R14, UR15, !P0 ;  /* 0x0000000f0e007c0c */ /* 0x010fc6000c781270 */
[----:B------:R-:W4:Y:S01]  /*1a710*/  LDL.LU R14, [R1+0x6f8] ;  /* 0x0006f800010e7983 */ /* 0x000f220000300800 */
[C---:B------:R-:W-:Y:S01]  /*1a720*/  LEA R6, P6, R7.reuse, R84, 0x1 ;  /* 0x0000005407067211 */ /* 0x040fe200078c08ff */
[----:B-1----:R-:W-:-:S03]  /*1a730*/  VIADD R9, R7, UR7 ;  /* 0x0000000707097c36 */ /* 0x002fc60008000000 */
[----:B------:R-:W-:Y:S01]  /*1a740*/  LEA.HI.X.SX32 R7, R7, R0, 0x1, P6 ;  /* 0x0000000007077211 */ /* 0x000fe200030f0eff */
[C---:B0-----:R-:W-:Y:S01]  /*1a750*/  VIADD R3, R9.reuse, UR7 ;  /* 0x0000000709037c36 */ /* 0x041fe20008000000 */
[----:B------:R-:W-:-:S03]  /*1a760*/  LEA R8, P6, R9, R84, 0x1 ;  /* 0x0000005409087211 */ /* 0x000fc600078c08ff */
[----:B------:R-:W-:Y:S01]  /*1a770*/  VIADD R11, R3, UR7 ;  /* 0x00000007030b7c36 */ /* 0x000fe20008000000 */
[----:B------:R-:W-:Y:S02]  /*1a780*/  LEA.HI.X.SX32 R9, R9, R0, 0x1, P6 ;  /* 0x0000000009097211 */ /* 0x000fe400030f0eff */
[----:B------:R-:W-:Y:S02]  /*1a790*/  LEA R2, P6, R3, R84, 0x1 ;  /* 0x0000005403027211 */ /* 0x000fe400078c08ff */
[----:B------:R-:W-:Y:S02]  /*1a7a0*/  PRMT R5, R52, 0x7632, R5 ;  /* 0x0000763234057816 */ /* 0x000fe40000000005 */
[----:B------:R-:W-:Y:S02]  /*1a7b0*/  F2FP.F16.F32.PACK_AB R54, R55, R54 ;  /* 0x000000363736723e */ /* 0x000fe400000000ff */
[----:B------:R-:W-:Y:S02]  /*1a7c0*/  LEA.HI.X.SX32 R3, R3, R0, 0x1, P6 ;  /* 0x0000000003037211 */ /* 0x000fe400030f0eff */
[----:B------:R-:W-:Y:S01]  /*1a7d0*/  LEA R4, P6, R11, R84, 0x1 ;  /* 0x000000540b047211 */ /* 0x000fe200078c08ff */
[----:B------:R0:W-:Y:S04]  /*1a7e0*/  @P3 STG.E.U16 desc[UR20][R6.64], R5 ;  /* 0x0000000506003986 */ /* 0x0001e8000c101514 */
[----:B------:R1:W-:Y:S01]  /*1a7f0*/  @P2 STG.E.U16 desc[UR20][R8.64], R54 ;  /* 0x0000003608002986 */ /* 0x0003e2000c101514 */
[----:B------:R-:W-:-:S02]  /*1a800*/  F2FP.F16.F32.PACK_AB R56, R57, R56 ;  /* 0x000000383938723e */ /* 0x000fc400000000ff */
[----:B0-----:R-:W-:Y:S02]  /*1a810*/  LEA.HI.X.SX32 R5, R11, R0, 0x1, P6 ;  /* 0x000000000b057211 */ /* 0x001fe400030f0eff */
[----:B------:R-:W-:Y:S02]  /*1a820*/  PRMT R7, R54, 0x7632, R7 ;  /* 0x0000763236077816 */ /* 0x000fe40000000007 */
[----:B-----5:R-:W-:Y:S02]  /*1a830*/  ISETP.LT.AND P3, PT, R17, UR15, !P0 ;  /* 0x0000000f11007c0c */ /* 0x020fe4000c761270 */
[----:B------:R-:W5:Y:S01]  /*1a840*/  LDL.LU R17, [R1+0x6f4] ;  /* 0x0006f40001117983 */ /* 0x000f620000300800 */
[----:B------:R-:W-:-:S03]  /*1a850*/  VIADD R11, R11, UR7 ;  /* 0x000000070b0b7c36 */ /* 0x000fc60008000000 */
[----:B------:R0:W-:Y:S01]  /*1a860*/  @P1 STG.E.U16 desc[UR20][R2.64], R7 ;  /* 0x0000000702001986 */ /* 0x0001e2000c101514 */
[----:B-1----:R-:W-:-:S03]  /*1a870*/  VIADD R9, R11, UR7 ;  /* 0x000000070b097c36 */ /* 0x002fc60008000000 */
[----:B------:R1:W-:Y:S01]  /*1a880*/  @P5 STG.E.U16 desc[UR20][R4.64], R56 ;  /* 0x0000003804005986 */ /* 0x0003e2000c101514 */
[----:B------:R-:W-:-:S04]  /*1a890*/  LEA R6, P5, R11, R84, 0x1 ;  /* 0x000000540b067211 */ /* 0x000fc800078a08ff */
[----:B0-----:R-:W-:Y:S02]  /*1a8a0*/  LEA.HI.X.SX32 R7, R11, R0, 0x1, P5 ;  /* 0x000000000b077211 */ /* 0x001fe400028f0eff */
[C---:B------:R-:W-:Y:S01]  /*1a8b0*/  LEA R8, P5, R9.reuse, R84, 0x1 ;  /* 0x0000005409087211 */ /* 0x040fe200078a08ff */
[----:B------:R-:W-:-:S03]  /*1a8c0*/  VIADD R3, R9, UR7 ;  /* 0x0000000709037c36 */ /* 0x000fc60008000000 */
[----:B------:R-:W-:Y:S02]  /*1a8d0*/  LEA.HI.X.SX32 R9, R9, R0, 0x1, P5 ;  /* 0x0000000009097211 */ /* 0x000fe400028f0eff */
[----:B--2---:R-:W-:Y:S02]  /*1a8e0*/  ISETP.LT.AND P2, PT, R15, UR15, !P0 ;  /* 0x0000000f0f007c0c */ /* 0x004fe4000c741270 */
[----:B------:R-:W2:Y:S01]  /*1a8f0*/  LDL.LU R15, [R1+0x6f0] ;  /* 0x0006f000010f7983 */ /* 0x000ea20000300800 */
[----:B---3--:R-:W-:-:S03]  /*1a900*/  ISETP.LT.AND P6, PT, R13, UR15, !P0 ;  /* 0x0000000f0d007c0c */ /* 0x008fc6000c7c1270 */
[----:B------:R-:W3:Y:S01]  /*1a910*/  LDL.LU R13, [R1+0x6ec] ;  /* 0x0006ec00010d7983 */ /* 0x000ee20000300800 */
[----:B------:R-:W-:-:S03]  /*1a920*/  ISETP.LT.AND P1, PT, R16, UR15, !P0 ;  /* 0x0000000f10007c0c */ /* 0x000fc6000c721270 */
[----:B------:R-:W3:Y:S01]  /*1a930*/  LDL.LU R16, [R1+0x6e8] ;  /* 0x0006e80001107983 */ /* 0x000ee20000300800 */
[----:B----4-:R-:W-:-:S03]  /*1a940*/  ISETP.LT.AND P5, PT, R14, UR15, !P0 ;  /* 0x0000000f0e007c0c */ /* 0x010fc6000c7a1270 */
[----:B------:R-:W4:Y:S01]  /*1a950*/  LDL.LU R14, [R1+0x6e4] ;  /* 0x0006e400010e7983 */ /* 0x000f220000300800 */
[----:B------:R-:W-:Y:S01]  /*1a960*/  PRMT R10, R56, 0x7632, R10 ;  /* 0x00007632380a7816 */ /* 0x000fe2000000000a */
[----:B-1----:R-:W-:Y:S01]  /*1a970*/  VIADD R5, R3, UR7 ;  /* 0x0000000703057c36 */ /* 0x002fe20008000000 */
[----:B------:R-:W-:-:S03]  /*1a980*/  F2FP.F16.F32.PACK_AB R58, R59, R58 ;  /* 0x0000003a3b3a723e */ /* 0x000fc600000000ff */
[----:B------:R0:W-:Y:S01]  /*1a990*/  @P4 STG.E.U16 desc[UR20][R6.64], R10 ;  /* 0x0000000a06004986 */ /* 0x0001e2000c101514 */
[C---:B------:R-:W-:Y:S02]  /*1a9a0*/  LEA R2, P4, R3.reuse, R84, 0x1 ;  /* 0x0000005403027211 */ /* 0x040fe400078808ff */
[----:B------:R-:W-:Y:S02]  /*1a9b0*/  PRMT R12, R58, 0x7632, R12 ;  /* 0x000076323a0c7816 */ /* 0x000fe4000000000c */
[----:B------:R-:W-:Y:S01]  /*1a9c0*/  LEA.HI.X.SX32 R3, R3, R0, 0x1, P4 ;  /* 0x0000000003037211 */ /* 0x000fe200020f0eff */
[----:B------:R1:W-:Y:S01]  /*1a9d0*/  @P3 STG.E.U16 desc[UR20][R8.64], R58 ;  /* 0x0000003a08003986 */ /* 0x0003e2000c101514 */
[C---:B------:R-:W-:Y:S01]  /*1a9e0*/  LEA R4, P3, R5.reuse, R84, 0x1 ;  /* 0x0000005405047211 */ /* 0x040fe200078608ff */
[----:B0-----:R-:W-:Y:S02]  /*1a9f0*/  VIADD R7, R5, UR7 ;  /* 0x0000000705077c36 */ /* 0x001fe40008000000 */
[----:B------:R0:W-:Y:S01]  /*1aa00*/  @P2 STG.E.U16 desc[UR20][R2.64], R12 ;  /* 0x0000000c02002986 */ /* 0x0001e2000c101514 */
[----:B------:R-:W-:Y:S01]  /*1aa10*/  F2FP.F16.F32.PACK_AB R60, R61, R60 ;  /* 0x0000003c3d3c723e */ /* 0x000fe200000000ff */
[C---:B-1----:R-:W-:Y:S01]  /*1aa20*/  VIADD R9, R7.reuse, UR7 ;  /* 0x0000000707097c36 */ /* 0x042fe20008000000 */
[----:B------:R-:W-:-:S02]  /*1aa30*/  LEA R6, P2, R7, R84, 0x1 ;  /* 0x0000005407067211 */ /* 0x000fc400078408ff */
[-C--:B------:R-:W-:Y:S01]  /*1aa40*/  LEA.HI.X.SX32 R5, R5, R0.reuse, 0x1, P3 ;  /* 0x0000000005057211 */ /* 0x080fe200018f0eff */
[----:B------:R-:W-:Y:S01]  /*1aa50*/  VIADD R11, R9, UR7 ;  /* 0x00000007090b7c36 */ /* 0x000fe20008000000 */
[----:B------:R-:W-:Y:S02]  /*1aa60*/  LEA.HI.X.SX32 R7, R7, R0, 0x1, P2 ;  /* 0x0000000007077211 */ /* 0x000fe400010f0eff */
[----:B0-----:R-:W-:Y:S01]  /*1aa70*/  PRMT R3, R60, 0x7632, R3 ;  /* 0x000076323c037816 */ /* 0x001fe20000000003 */
[----:B------:R-:W-:Y:S01]  /*1aa80*/  @P1 STG.E.U16 desc[UR20][R4.64], R60 ;  /* 0x0000003c04001986 */ /* 0x000fe2000c101514 */
[----:B------:R-:W-:-:S03]  /*1aa90*/  LEA R2, P1, R9, R84, 0x1 ;  /* 0x0000005409027211 */ /* 0x000fc600078208ff */
[----:B------:R0:W-:Y:S01]  /*1aaa0*/  @P6 STG.E.U16 desc[UR20][R6.64], R3 ;  /* 0x0000000306006986 */ /* 0x0001e2000c101514 */
[----:B------:R-:W-:Y:S02]  /*1aab0*/  LEA R8, P6, R11, R84, 0x1 ;  /* 0x000000540b087211 */ /* 0x000fe400078c08ff */
[----:B-----5:R-:W-:Y:S02]  /*1aac0*/  ISETP.LT.AND P4, PT, R17, UR15, !P0 ;  /* 0x0000000f11007c0c */ /* 0x020fe4000c781270 */
[-C--:B0-----:R-:W-:Y:S02]  /*1aad0*/  LEA.HI.X.SX32 R3, R9, R0.reuse, 0x1, P1 ;  /* 0x0000000009037211 */ /* 0x081fe400008f0eff */
[----:B------:R-:W-:Y:S02]  /*1aae0*/  LEA.HI.X.SX32 R9, R11, R0, 0x1, P6 ;  /* 0x000000000b097211 */ /* 0x000fe400030f0eff */
[----:B------:R-:W-:Y:S02]  /*1aaf0*/  F2FP.F16.F32.PACK_AB R62, R63, R62 ;  /* 0x0000003e3f3e723e */ /* 0x000fe400000000ff */
[----:B------:R-:W-:-:S02]  /*1ab00*/  F2FP.F16.F32.PACK_AB R64, R65, R64 ;  /* 0x000000404140723e */ /* 0x000fc400000000ff */
[----:B------:R-:W-:Y:S01]  /*1ab10*/  F2FP.F16.F32.PACK_AB R66, R67, R66 ;  /* 0x000000424342723e */ /* 0x000fe200000000ff */
[----:B------:R0:W-:Y:S03]  /*1ab20*/  @P5 STG.E.U16 desc[UR20][R2.64], R62 ;  /* 0x0000003e02005986 */ /* 0x0001e6000c101514 */
[----:B------:R-:W-:Y:S02]  /*1ab30*/  PRMT R42, R66, 0x7632, R42 ;  /* 0x00007632422a7816 */ /* 0x000fe4000000002a */
[----:B0-----:R-:W-:Y:S02]  /*1ab40*/  PRMT R3, R64, 0x7632, R3 ;  /* 0x0000763240037816 */ /* 0x001fe40000000003 */
[----:B--2---:R-:W-:Y:S02]  /*1ab50*/  ISETP.LT.AND P3, PT, R15, UR15, !P0 ;  /* 0x0000000f0f007c0c */ /* 0x004fe4000c761270 */
[----:B---3--:R-:W-:Y:S01]  /*1ab60*/  ISETP.LT.AND P2, PT, R13, UR15, !P0 ;  /* 0x0000000f0d007c0c */ /* 0x008fe2000c741270 */
[----:B------:R-:W-:-:S04]  /*1ab70*/  VIADD R13, R11, UR7 ;  /* 0x000000070b0d7c36 */ /* 0x000fc80008000000 */
[C---:B------:R-:W-:Y:S01]  /*1ab80*/  VIADD R15, R13.reuse, UR7 ;  /* 0x000000070d0f7c36 */ /* 0x040fe20008000000 */
[----:B------:R-:W-:-:S03]  /*1ab90*/  LEA R4, P1, R13, R84, 0x1 ;  /* 0x000000540d047211 */ /* 0x000fc600078208ff */
[C---:B------:R-:W-:Y:S01]  /*1aba0*/  VIADD R17, R15.reuse, UR7 ;  /* 0x000000070f117c36 */ /* 0x040fe20008000000 */
[----:B------:R-:W-:Y:S02]  /*1abb0*/  LEA R10, P6, R15, R84, 0x1 ;  /* 0x000000540f0a7211 */ /* 0x000fe400078c08ff */
[-C--:B------:R-:W-:Y:S01]  /*1abc0*/  LEA.HI.X.SX32 R5, R13, R0.reuse, 0x1, P1 ;  /* 0x000000000d057211 */ /* 0x080fe200008f0eff */
[----:B------:R-:W-:Y:S01]  /*1abd0*/  VIADD R13, R17, UR7 ;  /* 0x00000007110d7c36 */ /* 0x000fe20008000000 */
[----:B------:R-:W-:Y:S02]  /*1abe0*/  LEA.HI.X.SX32 R11, R15, R0, 0x1, P6 ;  /* 0x000000000f0b7211 */ /* 0x000fe400030f0eff */
[C---:B------:R-:W-:Y:S02]  /*1abf0*/  LEA R6, P6, R17.reuse, R84, 0x1 ;  /* 0x0000005411067211 */ /* 0x040fe400078c08ff */
[----:B------:R-:W-:Y:S02]  /*1ac00*/  ISETP.LT.AND P1, PT, R16, UR15, !P0 ;  /* 0x0000000f10007c0c */ /* 0x000fe4000c721270 */
[----:B------:R-:W-:-:S02]  /*1ac10*/  LEA.HI.X.SX32 R7, R17, R0, 0x1, P6 ;  /* 0x0000000011077211 */ /* 0x000fc400030f0eff */
[C---:B------:R-:W-:Y:S02]  /*1ac20*/  LEA R84, P6, R13.reuse, R84, 0x1 ;  /* 0x000000540d547211 */ /* 0x040fe400078c08ff */
[----:B----4-:R-:W-:Y:S02]  /*1ac30*/  ISETP.LT.AND P0, PT, R14, UR15, !P0 ;  /* 0x0000000f0e007c0c */ /* 0x010fe4000c701270 */
[----:B------:R-:W-:Y:S02]  /*1ac40*/  LEA.HI.X.SX32 R85, R13, R0, 0x1, P6 ;  /* 0x000000000d557211 */ /* 0x000fe400030f0eff */
[----:B------:R-:W-:-:S05]  /*1ac50*/  PRMT R0, R62, 0x7632, R0 ;  /* 0x000076323e007816 */ /* 0x000fca0000000000 */
[----:B------:R0:W-:Y:S04]  /*1ac60*/  @P4 STG.E.U16 desc[UR20][R8.64], R0 ;  /* 0x0000000008004986 */ /* 0x0001e8000c101514 */
[----:B------:R0:W-:Y:S04]  /*1ac70*/  @P3 STG.E.U16 desc[UR20][R4.64], R64 ;  /* 0x0000004004003986 */ /* 0x0001e8000c101514 */
[----:B------:R0:W-:Y:S04]  /*1ac80*/  @P2 STG.E.U16 desc[UR20][R10.64], R3 ;  /* 0x000000030a002986 */ /* 0x0001e8000c101514 */
[----:B------:R0:W-:Y:S04]  /*1ac90*/  @P1 STG.E.U16 desc[UR20][R6.64], R66 ;  /* 0x0000004206001986 */ /* 0x0001e8000c101514 */
[----:B------:R0:W-:Y:S01]  /*1aca0*/  @P0 STG.E.U16 desc[UR20][R84.64], R42 ;  /* 0x0000002a54000986 */ /* 0x0001e2000c101514 */
[----:B------:R-:W-:Y:S06]  /*1acb0*/  BAR.SYNC.DEFER_BLOCKING 0x0 ;  /* 0x0000000000007b1d */ /* 0x000fec0000010000 */
[----:B------:R-:W-:Y:S05]  /*1acc0*/  BRA.U UP0, `(.L_x_14) ;  /* 0x0000000100a07547 */ /* 0x000fea000b800000 */
[----:B------:R-:W1:Y:S01]  /*1acd0*/  S2UR UR5, SR_CgaCtaId ;  /* 0x00000000000579c3 */ /* 0x000e620000008800 */
[----:B------:R-:W-:Y:S01]  /*1ace0*/  NOP ;  /* 0x0000000000007918 */ /* 0x000fe20000000000 */
[----:B------:R-:W-:Y:S01]  /*1acf0*/  UMOV UR4, 0x50 ;  /* 0x0000005000047882 */ /* 0x000fe20000000000 */
[----:B0-----:R-:W-:Y:S02]  /*1ad00*/  IMAD.U32 R0, RZ, RZ, UR8 ;  /* 0x00000008ff007e24 */ /* 0x001fe4000f8e00ff */
[----:B------:R-:W-:Y:S02]  /*1ad10*/  IMAD.MOV.U32 R3, RZ, RZ, 0xf ;  /* 0x0000000fff037424 */ /* 0x000fe400078e00ff */
[----:B------:R-:W-:Y:S01]  /*1ad20*/  IMAD.MOV.U32 R7, RZ, RZ, 0x1 ;  /* 0x00000001ff077424 */ /* 0x000fe200078e00ff */
[----:B------:R-:W-:-:S04]  /*1ad30*/  LOP3.LUT R0, R0, 0xffff, RZ, 0xc0, !PT ;  /* 0x0000ffff00007812 */ /* 0x000fc800078ec0ff */
[----:B------:R-:W-:-:S05]  /*1ad40*/  SHF.R.U32.HI R0, RZ, 0x5, R0 ;  /* 0x00000005ff007819 */ /* 0x000fca0000011600 */
[----:B------:R-:W-:Y:S01]  /*1ad50*/  VIADD R2, R0, 0x10 ;  /* 0x0000001000027836 */ /* 0x000fe20000000000 */
[----:B------:R-:W-:Y:S01]  /*1ad60*/  SHF.L.U32 R0, R3, R0, RZ ;  /* 0x0000000003007219 */ /* 0x000fe200000006ff */
[----:B-1----:R-:W-:-:S03]  /*1ad70*/  ULEA UR6, UR5, UR4, 0x18 ;  /* 0x0000000405067291 */ /* 0x002fc6000f8ec0ff */
[----:B------:R-:W-:-:S04]  /*1ad80*/  SHF.L.U32 R3, R7, R2, RZ ;  /* 0x0000000207037219 */ /* 0x000fc800000006ff */
[----:B------:R-:W-:Y:S02]  /*1ad90*/  LOP3.LUT R0, R3, R0, RZ, 0xfc, !PT ;  /* 0x0000000003007212 */ /* 0x000fe400078efcff */
[----:B------:R-:W0:Y:S02]  /*1ada0*/  LDS R5, [UR6] ;  /* 0x00000006ff057984 */ /* 0x000e240008000800 */
[C---:B------:R-:W-:Y:S02]  /*1adb0*/  LOP3.LUT R2, R0.reuse, 0xffff, RZ, 0xc0, !PT ;  /* 0x0000ffff00027812 */ /* 0x040fe400078ec0ff */
[----:B0-----:R-:W-:-:S04]  /*1adc0*/  LOP3.LUT R3, R0, 0xffff, R5, 0x80, !PT ;  /* 0x0000ffff00037812 */ /* 0x001fc800078e8005 */
[----:B------:R-:W-:-:S13]  /*1add0*/  ISETP.NE.AND P0, PT, R3, R2, PT ;  /* 0x000000020300720c */ /* 0x000fda0003f05270 */
[----:B------:R-:W-:Y:S05]  /*1ade0*/  @P0 BRA `(.L_x_15) ;  /* 0x0000000000500947 */ /* 0x000fea0003800000 */
[----:B------:R-:W-:Y:S02]  /*1adf0*/  SHF.R.U32.HI R5, RZ, 0x10, R5 ;  /* 0x00000010ff057819 */ /* 0x000fe40000011605 */
[----:B------:R-:W-:-:S04]  /*1ae00*/  SHF.R.U32.HI R2, RZ, 0x10, R0 ;  /* 0x00000010ff027819 */ /* 0x000fc80000011600 */
[----:B------:R-:W-:-:S04]  /*1ae10*/  LOP3.LUT R5, R5, R2, RZ, 0xc0, !PT ;  /* 0x0000000205057212 */ /* 0x000fc800078ec0ff */
[----:B------:R-:W-:-:S13]  /*1ae20*/  ISETP.NE.AND P0, PT, R5, R2, PT ;  /* 0x000000020500720c */ /* 0x000fda0003f05270 */
[----:B------:R-:W-:Y:S05]  /*1ae30*/  @P0 BRA `(.L_x_16) ;  /* 0x0000000000300947 */ /* 0x000fea0003800000 */
[----:B------:R-:W-:Y:S01]  /*1ae40*/  R2UR UR4, R0 ;  /* 0x00000000000472ca */ /* 0x000fe200000e0000 */
[----:B------:R-:W-:Y:S01]  /*1ae50*/  VOTEU.ANY UR5, UPT, PT ;  /* 0x0000000000057886 */ /* 0x000fe200038e0100 */
[----:B------:R-:W0:Y:S01]  /*1ae60*/  S2R R0, SR_LANEID ;  /* 0x0000000000007919 */ /* 0x000e220000000000 */
[----:B------:R-:W-:-:S10]  /*1ae70*/  UFLO.U32 UR5, UR5 ;  /* 0x00000005000572bd */ /* 0x000fd400080e0000 */
[----:B------:R-:W-:-:S06]  /*1ae80*/  ULOP3.LUT UR4, URZ, UR4, URZ, 0x33, !UPT ;  /* 0x00000004ff047292 */ /* 0x000fcc000f8e33ff */
[----:B------:R-:W-:-:S04]  /*1ae90*/  IMAD.U32 R2, RZ, RZ, UR4 ;  /* 0x00000004ff027e24 */ /* 0x000fc8000f8e00ff */
[----:B------:R-:W1:Y:S02]  /*1aea0*/  REDUX UR7, R2 ;  /* 0x00000000020773c4 */ /* 0x000e640000000000 */
[----:B------:R2:W-:Y:S01]  /*1aeb0*/  UTCATOMSWS.AND URZ, UR4 ;  /* 0x0000000400ff79e3 */ /* 0x0005e20008000000 */
[----:B0-----:R-:W-:Y:S01]  /*1aec0*/  ISETP.EQ.U32.AND P0, PT, R0, UR5, PT ;  /* 0x0000000500007c0c */ /* 0x001fe2000bf02070 */
[----:B-1----:R-:W-:-:S12]  /*1aed0*/  IMAD.U32 R0, RZ, RZ, UR7 ;  /* 0x00000007ff007e24 */ /* 0x002fd8000f8e00ff */
[----:B------:R2:W-:Y:S01]  /*1aee0*/  @P0 ATOMS.AND RZ, [UR6], R0 ;  /* 0x00000000ffff098c */ /* 0x0005e2000a800006 */
[----:B------:R-:W-:Y:S05]  /*1aef0*/  BRA `(.L_x_14) ;  /* 0x0000000000147947 */ /* 0x000fea0003800000 */
.L_x_16:
[----:B------:R-:W-:-:S07]  /*1af00*/  MOV R2, 0x1af20 ;  /* 0x0001af2000027802 */ /* 0x000fce0000000f00 */
[----:B------:R-:W-:Y:S05]  /*1af10*/  CALL.REL.NOINC `($__internal_0_$__cuda_sm10x_tcgen05_guardrail_trap_col_being_dealloced_not_returned_by_alloc) ;  /* 0x00000000002c7944 */ /* 0x000fea0003c00000 */
[----:B------:R-:W-:Y:S05]  /*1af20*/  BRA `(.L_x_14) ;  /* 0x0000000000087947 */ /* 0x000fea0003800000 */
.L_x_15:
[----:B------:R-:W-:-:S07]  /*1af30*/  MOV R2, 0x1af50 ;  /* 0x0001af5000027802 */ /* 0x000fce0000000f00 */
[----:B------:R-:W-:Y:S05]  /*1af40*/  CALL.REL.NOINC `($__internal_2_$__cuda_sm10x_tcgen05_guardrail_trap_unallocated_columns_being_dealloced) ;  /* 0x0000000000387944 */ /* 0x000fea0003c00000 */
.L_x_14:
[----:B------:R-:W-:Y:S01]  /*1af50*/  NOP ;  /* 0x0000000000007918 */ /* 0x000fe20000000000 */
[----:B--2---:R-:W-:Y:S05]  /*1af60*/  EXIT ;  /* 0x000000000000794d */ /* 0x004fea0003800000 */
.L_x_9:
[----:B------:R-:W0:Y:S02]  /*1af70*/  SYNCS.PHASECHK.TRANS64.TRYWAIT P3, [UR6], R5 ;  /* 0x00000005ff0075a7 */ /* 0x000e240008061106 */
[----:B0-----:R-:W-:Y:S05]  /*1af80*/  @!P3 BRA `(.L_x_9) ;  /* 0xfffffffc00f8b947 */ /* 0x001fea000383ffff */
[----:B------:R-:W-:Y:S05]  /*1af90*/  BRA `(.L_x_17) ;  /* 0xffffffa800107947 */ /* 0x000fea000383ffff */
.L_x_13:
[----:B------:R-:W0:Y:S02]  /*1afa0*/  SYNCS.PHASECHK.TRANS64.TRYWAIT P1, [UR6], R2 ;  /* 0x00000002ff0075a7 */ /* 0x000e240008021106 */
[----:B0-----:R-:W-:Y:S05]  /*1afb0*/  @!P1 BRA `(.L_x_13) ;  /* 0xfffffffc00f89947 */ /* 0x001fea000383ffff */
[----:B------:R-:W-:Y:S05]  /*1afc0*/  BRA `(.L_x_12) ;  /* 0xffffffe000447947 */ /* 0x000fea000383ffff */
        .weak           $__internal_0_$__cuda_sm10x_tcgen05_guardrail_trap_col_being_dealloced_not_returned_by_alloc
        .type           $__internal_0_$__cuda_sm10x_tcgen05_guardrail_trap_col_being_dealloced_not_returned_by_alloc,@function
        .size           $__internal_0_$__cuda_sm10x_tcgen05_guardrail_trap_col_being_dealloced_not_returned_by_alloc,($__internal_1_$__cuda_sm10x_tcgen05_guardrail_trap_phase_invalid_during_alloc - $__internal_0_$__cuda_sm10x_tcgen05_guardrail_trap_col_being_dealloced_not_returned_by_alloc)
$__internal_0_$__cuda_sm10x_tcgen05_guardrail_trap_col_being_dealloced_not_returned_by_alloc:
[----:B------:R-:W-:Y:S05]  /*1afd0*/  BPT.TRAP 0x1 ;  /* 0x000000040000795c */ /* 0x000fea0000300000 */
[----:B------:R-:W-:-:S04]  /*1afe0*/  IMAD.MOV.U32 R3, RZ, RZ, 0x0 ;  /* 0x00000000ff037424 */ /* 0x000fc800078e00ff */
[----:B------:R-:W-:Y:S05]  /*1aff0*/  RET.REL.NODEC R2 `(matmul_kernel) ;  /* 0xfffffe5002007950 */ /* 0x000fea0003c3ffff */
        .weak           $__internal_1_$__cuda_sm10x_tcgen05_guardrail_trap_phase_invalid_during_alloc
        .type           $__internal_1_$__cuda_sm10x_tcgen05_guardrail_trap_phase_invalid_during_alloc,@function
        .size           $__internal_1_$__cuda_sm10x_tcgen05_guardrail_trap_phase_invalid_during_alloc,($__internal_2_$__cuda_sm10x_tcgen05_guardrail_trap_unallocated_columns_being_dealloced - $__internal_1_$__cuda_sm10x_tcgen05_guardrail_trap_phase_invalid_during_alloc)
$__internal_1_$__cuda_sm10x_tcgen05_guardrail_trap_phase_invalid_during_alloc:
[----:B------:R-:W-:Y:S05]  /*1b000*/  BPT.TRAP 0x1 ;  /* 0x000000040000795c */ /* 0x000fea0000300000 */
[----:B------:R-:W-:-:S04]  /*1b010*/  IMAD.MOV.U32 R3, RZ, RZ, 0x0 ;  /* 0x00000000ff037424 */ /* 0x000fc800078e00ff */
[----:B------:R-:W-:Y:S05]  /*1b020*/  RET.REL.NODEC R2 `(matmul_kernel) ;  /* 0xfffffe4c02f47950 */ /* 0x000fea0003c3ffff */
        .weak           $__internal_2_$__cuda_sm10x_tcgen05_guardrail_trap_unallocated_columns_being_dealloced
        .type           $__internal_2_$__cuda_sm10x_tcgen05_guardrail_trap_unallocated_columns_being_dealloced,@function
        .size           $__internal_2_$__cuda_sm10x_tcgen05_guardrail_trap_unallocated_columns_being_dealloced,(.L_x_21 - $__internal_2_$__cuda_sm10x_tcgen05_guardrail_trap_unallocated_columns_being_dealloced)
$__internal_2_$__cuda_sm10x_tcgen05_guardrail_trap_unallocated_columns_being_dealloced:
[----:B------:R-:W-:Y:S05]  /*1b030*/  BPT.TRAP 0x1 ;  /* 0x000000040000795c */ /* 0x000fea0000300000 */
[----:B------:R-:W-:-:S04]  /*1b040*/  IMAD.MOV.U32 R3, RZ, RZ, 0x0 ;  /* 0x00000000ff037424 */ /* 0x000fc800078e00ff */
[----:B------:R-:W-:Y:S05]  /*1b050*/  RET.REL.NODEC R2 `(matmul_kernel) ;  /* 0xfffffe4c02e87950 */ /* 0x000fea0003c3ffff */
.L_x_18:
[----:B------:R-:W-:-:S00]  /*1b060*/  BRA `(.L_x_18) ;  /* 0xfffffffc00fc7947 */ /* 0x000fc0000383ffff */
[----:B------:R-:W-:-:S00]  /*1b070*/  NOP ;  /* 0x0000000000007918 */ /* 0x000fc00000000000 */
        /* <DEDUP_REMOVED lines=8> */
.L_x_21:


//--------------------- .nv.shared.matmul_kernel  --------------------------
	.section	.nv.shared.matmul_kernel,"aw",@nobits
	.sectionflags	@""
	.align	16
	.zero		1024


//--------------------- .nv.shared.reserved.0     --------------------------
	.section	.nv.shared.reserved.0,"aw",@nobits
	.align	8
	.weak		__nv_reservedSMEM_offset_0_alias
	.size		__nv_reservedSMEM_offset_0_alias, 0, 64
	.other		__nv_reservedSMEM_offset_0_alias,@"STO_CUDA_RESERVED_SHARED STV_DEFAULT"
__nv_reservedSMEM_offset_0_alias:
	.zero		0
.nv.shared.reserved.0:
	.zero		64
	.weak		__nv_reservedSMEM_allocation_phase
	.type		__nv_reservedSMEM_allocation_phase,@object
	.size		__nv_reservedSMEM_allocation_phase,(.L_0 - __nv_reservedSMEM_allocation_phase)
__nv_reservedSMEM_allocation_phase:
	.zero		1
.L_0:
	.zero		7
	.weak		__nv_reservedSMEM_devtool_atexit_pc
	.type		__nv_reservedSMEM_devtool_atexit_pc,@object
	.size		__nv_reservedSMEM_devtool_atexit_pc,(__nv_reservedSMEM_allocation_mask - __nv_reservedSMEM_devtool_atexit_pc)
__nv_reservedSMEM_devtool_atexit_pc:
	.zero		8
	.weak		__nv_reservedSMEM_allocation_mask
	.type		__nv_reservedSMEM_allocation_mask,@object
	.size		__nv_reservedSMEM_allocation_mask,(.L_2 - __nv_reservedSMEM_allocation_mask)
__nv_reservedSMEM_allocation_mask:
	.zero		4
.L_2:


//--------------------- .nv.constant0.matmul_kernel --------------------------
	.section	.nv.constant0.matmul_kernel,"a",@progbits
	.sectionflags	@""
	.align	4
.nv.constant0.matmul_kernel:
	.zero		976


//--------------------- SYMBOLS --------------------------

	.type		.nv.reservedSmem.offset0,@object
	.size		.nv.reservedSmem.offset0,0x4
	.type		.nv.reservedSmem.cap,@object
	.size		.nv.reservedSmem.cap,0x4
